// auto-generated by cutlass_sweep.fmha — config: {"arch": "sm_90", "direction": "fwd", "dtype": "bf16", "head_dim": 112, "mask": "none", "schedule": "tma", "tile_kv": 256, "tile_q": 64}
#include "cutlass/cutlass.h"
#include "cute/tensor.hpp"
#include "cutlass/device_kernel.h"
#include "cutlass/kernel_hardware_info.h"
#include "88_hopper_fmha/collective/fmha_fusion.hpp"
#include "88_hopper_fmha/kernel/fmha_kernel_builder.hpp"

using namespace cute;
using Element = cutlass::bfloat16_t;
using TileShape = Shape<_64, _256, _112>;
using StrideQ = cute::tuple<int, _1, cute::tuple<int, int>>;
using StrideK = cute::tuple<int, _1, cute::tuple<int, int>>;
using StrideV = cute::tuple<int, cute::_1, cute::tuple<int, int>>;

using Kernel = typename cutlass::fmha::kernel::FmhaBuilder<
    Element, float, float,
    TileShape, StrideQ, StrideK, StrideV,
    cutlass::fmha::collective::DefaultFusion,
    cutlass::gemm::KernelTma
  >::Kernel;

auto* _anchor = &cutlass::device_kernel<Kernel>;


// ===== COMPILED SASS (sm_90a) =====

	.target	sm_90a

	.elftype	@"ET_EXEC"


//--------------------- .note.nv.tkinfo           --------------------------
	.section	.note.nv.tkinfo,"",@"SHT_NOTE"
	.sectionflags	@"SHF_NOTE_NV_TKINFO"
	.tkinfo
        /*0018*/ 	.word	0x00000002
        /*0030*/ 	.string	""
        /*0030*/ 	.string	"ptxas"
        /*0030*/ 	.string	"Cuda compilation tools, release 13.0, V13.0.88"
        /*0030*/ 	.string	"Build cuda_13.0.r13.0/compiler.36424714_0"
        /*0030*/ 	.string	"-arch sm_90a -m 64 "



//--------------------- .note.nv.cuinfo           --------------------------
	.section	.note.nv.cuinfo,"",@"SHT_NOTE"
	.sectionflags	@"SHF_NOTE_NV_CUINFO"
        /*0018*/ 	.short	0x0002
        /*001a*/ 	.short	0x005a
        /*001c*/ 	.short	0x0082
	.zero		2


//--------------------- .nv.info                  --------------------------
	.section	.nv.info,"",@"SHT_CUDA_INFO"
	.align	4


	//----- nvinfo : EIATTR_REGCOUNT
	.align		4
        /*0000*/ 	.byte	0x04, 0x2f
        /*0002*/ 	.short	(.L_16 - .L_15)
	.align		4
.L_15:
        /*0004*/ 	.word	index@(_ZN7cutlass13device_kernelINS_4fmha6kernel13FmhaKernelTmaINS1_10collective15FmhaMainloopTmaINS_10bfloat16_tEfN4cute5tupleIJNS7_1CILi64EEENS9_ILi256EEENS9_ILi112EEEEEENS4_13DefaultFusionEJEEENS4_15FmhaFwdEpilogueIS6_fNS8_IJSA_SC_SB_EEEEEJEEEEEvNT_6ParamsE)
        /*0008*/ 	.word	0x000000e7


	//----- nvinfo : EIATTR_FRAME_SIZE
	.align		4
.L_16:
        /*000c*/ 	.byte	0x04, 0x11
        /*000e*/ 	.short	(.L_18 - .L_17)
	.align		4
.L_17:
        /*0010*/ 	.word	index@($__internal_0_$__cuda_sm20_rcp_rn_f32_slowpath)
        /*0014*/ 	.word	0x00000000


	//----- nvinfo : EIATTR_FRAME_SIZE
	.align		4
.L_18:
        /*0018*/ 	.byte	0x04, 0x11
        /*001a*/ 	.short	(.L_20 - .L_19)
	.align		4
.L_19:
        /*001c*/ 	.word	index@(_ZN7cutlass13device_kernelINS_4fmha6kernel13FmhaKernelTmaINS1_10collective15FmhaMainloopTmaINS_10bfloat16_tEfN4cute5tupleIJNS7_1CILi64EEENS9_ILi256EEENS9_ILi112EEEEEENS4_13DefaultFusionEJEEENS4_15FmhaFwdEpilogueIS6_fNS8_IJSA_SC_SB_EEEEEJEEEEEvNT_6ParamsE)
        /*0020*/ 	.word	0x00000000


	//----- nvinfo : EIATTR_MIN_STACK_SIZE
	.align		4
.L_20:
        /*0024*/ 	.byte	0x04, 0x12
        /*0026*/ 	.short	(.L_22 - .L_21)
	.align		4
.L_21:
        /*0028*/ 	.word	index@(_ZN7cutlass13device_kernelINS_4fmha6kernel13FmhaKernelTmaINS1_10collective15FmhaMainloopTmaINS_10bfloat16_tEfN4cute5tupleIJNS7_1CILi64EEENS9_ILi256EEENS9_ILi112EEEEEENS4_13DefaultFusionEJEEENS4_15FmhaFwdEpilogueIS6_fNS8_IJSA_SC_SB_EEEEEJEEEEEvNT_6ParamsE)
        /*002c*/ 	.word	0x00000000
.L_22:


//--------------------- .nv.compat                --------------------------
	.section	.nv.compat,"",@"SHT_CUDA_COMPAT_INFO"
	.align	4
        /*0000*/ 	.byte	0x02, 0x09, 0x01, 0x00, 0x02, 0x02, 0x04, 0x00, 0x02, 0x05, 0x05, 0x00, 0x03, 0x07, 0x01, 0x01
        /*0010*/ 	.byte	0x02, 0x03, 0x01, 0x00, 0x02, 0x06, 0x01, 0x00, 0x04, 0x0b, 0x08, 0x00, 0x00, 0x00, 0x00, 0x00
        /*0020*/ 	.byte	0x00, 0x00, 0x00, 0x00


//--------------------- .nv.info._ZN7cutlass13device_kernelINS_4fmha6kernel13FmhaKernelTmaINS1_10collective15FmhaMainloopTmaINS_10bfloat16_tEfN4cute5tupleIJNS7_1CILi64EEENS9_ILi256EEENS9_ILi112EEEEEENS4_13DefaultFusionEJEEENS4_15FmhaFwdEpilogueIS6_fNS8_IJSA_SC_SB_EEEEEJEEEEEvNT_6ParamsE --------------------------
	.section	.nv.info._ZN7cutlass13device_kernelINS_4fmha6kernel13FmhaKernelTmaINS1_10collective15FmhaMainloopTmaINS_10bfloat16_tEfN4cute5tupleIJNS7_1CILi64EEENS9_ILi256EEENS9_ILi112EEEEEENS4_13DefaultFusionEJEEENS4_15FmhaFwdEpilogueIS6_fNS8_IJSA_SC_SB_EEEEEJEEEEEvNT_6ParamsE,"",@"SHT_CUDA_INFO"
	.sectionflags	@""
	.align	4


	//----- nvinfo : EIATTR_CUDA_API_VERSION
	.align		4
        /*0000*/ 	.byte	0x04, 0x37
        /*0002*/ 	.short	(.L_24 - .L_23)
.L_23:
        /*0004*/ 	.word	0x00000082


	//----- nvinfo : EIATTR_KPARAM_INFO
	.align		4
.L_24:
        /*0008*/ 	.byte	0x04, 0x17
        /*000a*/ 	.short	(.L_26 - .L_25)
.L_25:
        /*000c*/ 	.word	0x00000000
        /*0010*/ 	.short	0x0000
        /*0012*/ 	.short	0x0070
        /*0014*/ 	.byte	0x00, 0xf0, 0x01, 0x20


	//----- nvinfo : EIATTR_SPARSE_MMA_MASK
	.align		4
.L_26:
        /*0018*/ 	.byte	0x03, 0x50
        /*001a*/ 	.short	0x0000


	//----- nvinfo : EIATTR_MAXREG_COUNT
	.align		4
        /*001c*/ 	.byte	0x03, 0x1b
        /*001e*/ 	.short	0x00ff


	//----- nvinfo : EIATTR_NUM_BARRIERS
	.align		4
        /*0020*/ 	.byte	0x02, 0x4c
        /*0022*/ 	.byte	0x02
	.zero		1


	//----- nvinfo : EIATTR_EXTERNS
	.align		4
        /*0024*/ 	.byte	0x04, 0x0f
        /*0026*/ 	.short	(.L_28 - .L_27)


	//   ....[0]....
	.align		4
.L_27:
        /*0028*/ 	.word	index@(__assertfail)


	//----- nvinfo : EIATTR_MERCURY_ISA_VERSION
	.align		4
.L_28:
        /*002c*/ 	.byte	0x03, 0x5f
        /*002e*/ 	.short	0x0101


	//----- nvinfo : EIATTR_COOP_GROUP_MASK_REGIDS
	.align		4
        /*0030*/ 	.byte	0x04, 0x29
        /*0032*/ 	.short	(.L_30 - .L_29)


	//   ....[0]....
.L_29:
        /*0034*/ 	.word	0xffffffff


	//   ....[1]....
        /*0038*/ 	.word	0xffffffff


	//   ....[2]....
        /*003c*/ 	.word	0xffffffff


	//   ....[3]....
        /*0040*/ 	.word	0xffffffff


	//   ....[4]....
        /*0044*/ 	.word	0xffffffff


	//   ....[5]....
        /*0048*/ 	.word	0xffffffff


	//   ....[6]....
        /*004c*/ 	.word	0xffffffff


	//   ....[7]....
        /*0050*/ 	.word	0xffffffff


	//   ....[8]....
        /*0054*/ 	.word	0xffffffff


	//   ....[9]....
        /*0058*/ 	.word	0xffffffff


	//   ....[10]....
        /*005c*/ 	.word	0xffffffff


	//   ....[11]....
        /*0060*/ 	.word	0xffffffff


	//   ....[12]....
        /*0064*/ 	.word	0xffffffff


	//   ....[13]....
        /*0068*/ 	.word	0xffffffff


	//   ....[14]....
        /*006c*/ 	.word	0xffffffff


	//   ....[15]....
        /*0070*/ 	.word	0xffffffff


	//   ....[16]....
        /*0074*/ 	.word	0xffffffff


	//----- nvinfo : EIATTR_COOP_GROUP_INSTR_OFFSETS
	.align		4
.L_30:
        /*0078*/ 	.byte	0x04, 0x28
        /*007a*/ 	.short	(.L_32 - .L_31)


	//   ....[0]....
.L_31:
        /*007c*/ 	.word	0x00000050


	//   ....[1]....
        /*0080*/ 	.word	0x00000140


	//   ....[2]....
        /*0084*/ 	.word	0x00000270


	//   ....[3]....
        /*0088*/ 	.word	0x00000410


	//   ....[4]....
        /*008c*/ 	.word	0x000005b0


	//   ....[5]....
        /*0090*/ 	.word	0x00002c10


	//   ....[6]....
        /*0094*/ 	.word	0x00002ca0


	//   ....[7]....
        /*0098*/ 	.word	0x00002cf0


	//   ....[8]....
        /*009c*/ 	.word	0x00002dd0


	//   ....[9]....
        /*00a0*/ 	.word	0x0000a190


	//   ....[10]....
        /*00a4*/ 	.word	0x0000a1c0


	//   ....[11]....
        /*00a8*/ 	.word	0x0000a210


	//   ....[12]....
        /*00ac*/ 	.word	0x0000a220


	//   ....[13]....
        /*00b0*/ 	.word	0x00011950


	//   ....[14]....
        /*00b4*/ 	.word	0x00011990


	//   ....[15]....
        /*00b8*/ 	.word	0x000119d0


	//   ....[16]....
        /*00bc*/ 	.word	0x000119f0


	//----- nvinfo : EIATTR_SYSCALL_OFFSETS
	.align		4
.L_32:
        /*00c0*/ 	.byte	0x04, 0x46
        /*00c2*/ 	.short	(.L_34 - .L_33)


	//   ....[0]....
.L_33:
        /*00c4*/ 	.word	0x000124c0


	//   ....[1]....
        /*00c8*/ 	.word	0x000125e0


	//----- nvinfo : EIATTR_MBARRIER_INSTR_OFFSETS
	.align		4
.L_34:
        /*00cc*/ 	.byte	0x04, 0x39
        /*00ce*/ 	.short	(.L_36 - .L_35)


	//   ....[0]....
.L_35:
        /*00d0*/ 	.word	0x00000240
        /*00d4*/ 	.word	0x000000ff
        /*00d8*/ 	.word	0x0003b840
        /*00dc*/ 	.short	0x0100
        /*00de*/ 	.byte	0x08
	.zero		1


	//   ....[1]....
        /*00e0*/ 	.word	0x00000250
        /*00e4*/ 	.word	0x000000ff
        /*00e8*/ 	.word	0x0003b848
        /*00ec*/ 	.short	0x0100
        /*00ee*/ 	.byte	0x08
	.zero		1


	//   ....[2]....
        /*00f0*/ 	.word	0x00000380
        /*00f4*/ 	.word	0x000000ff
        /*00f8*/ 	.word	0x0003b800
        /*00fc*/ 	.short	0x0100
        /*00fe*/ 	.byte	0x08
	.zero		1


	//   ....[3]....
        /*0100*/ 	.word	0x00000390
        /*0104*/ 	.word	0x000000ff
        /*0108*/ 	.word	0x0003b820
        /*010c*/ 	.short	0x0100
        /*010e*/ 	.byte	0x08
	.zero		1


	//   ....[4]....
        /*0110*/ 	.word	0x000003a0
        /*0114*/ 	.word	0x000000ff
        /*0118*/ 	.word	0x0003b808
        /*011c*/ 	.short	0x0100
        /*011e*/ 	.byte	0x08
	.zero		1


	//   ....[5]....
        /*0120*/ 	.word	0x000003b0
        /*0124*/ 	.word	0x000000ff
        /*0128*/ 	.word	0x0003b828
        /*012c*/ 	.short	0x0100
        /*012e*/ 	.byte	0x08
	.zero		1


	//   ....[6]....
        /*0130*/ 	.word	0x000003c0
        /*0134*/ 	.word	0x000000ff
        /*0138*/ 	.word	0x0003b810
        /*013c*/ 	.short	0x0100
        /*013e*/ 	.byte	0x08
	.zero		1


	//   ....[7]....
        /*0140*/ 	.word	0x000003d0
        /*0144*/ 	.word	0x000000ff
        /*0148*/ 	.word	0x0003b830
        /*014c*/ 	.short	0x0100
        /*014e*/ 	.byte	0x08
	.zero		1


	//   ....[8]....
        /*0150*/ 	.word	0x000003e0
        /*0154*/ 	.word	0x000000ff
        /*0158*/ 	.word	0x0003b818
        /*015c*/ 	.short	0x0100
        /*015e*/ 	.byte	0x08
	.zero		1


	//   ....[9]....
        /*0160*/ 	.word	0x000003f0
        /*0164*/ 	.word	0x000000ff
        /*0168*/ 	.word	0x0003b838
        /*016c*/ 	.short	0x0100
        /*016e*/ 	.byte	0x08
	.zero		1


	//   ....[10]....
        /*0170*/ 	.word	0x00000520
        /*0174*/ 	.word	0x000000ff
        /*0178*/ 	.word	0x0003b850
        /*017c*/ 	.short	0x0100
        /*017e*/ 	.byte	0x08
	.zero		1


	//   ....[11]....
        /*0180*/ 	.word	0x00000530
        /*0184*/ 	.word	0x000000ff
        /*0188*/ 	.word	0x0003b870
        /*018c*/ 	.short	0x0100
        /*018e*/ 	.byte	0x08
	.zero		1


	//   ....[12]....
        /*0190*/ 	.word	0x00000540
        /*0194*/ 	.word	0x000000ff
        /*0198*/ 	.word	0x0003b858
        /*019c*/ 	.short	0x0100
        /*019e*/ 	.byte	0x08
	.zero		1


	//   ....[13]....
        /*01a0*/ 	.word	0x00000550
        /*01a4*/ 	.word	0x000000ff
        /*01a8*/ 	.word	0x0003b878
        /*01ac*/ 	.short	0x0100
        /*01ae*/ 	.byte	0x08
	.zero		1


	//   ....[14]....
        /*01b0*/ 	.word	0x00000560
        /*01b4*/ 	.word	0x000000ff
        /*01b8*/ 	.word	0x0003b860
        /*01bc*/ 	.short	0x0100
        /*01be*/ 	.byte	0x08
	.zero		1


	//   ....[15]....
        /*01c0*/ 	.word	0x00000570
        /*01c4*/ 	.word	0x000000ff
        /*01c8*/ 	.word	0x0003b880
        /*01cc*/ 	.short	0x0100
        /*01ce*/ 	.byte	0x08
	.zero		1


	//   ....[16]....
        /*01d0*/ 	.word	0x00000580
        /*01d4*/ 	.word	0x000000ff
        /*01d8*/ 	.word	0x0003b868
        /*01dc*/ 	.short	0x0100
        /*01de*/ 	.byte	0x08
	.zero		1


	//   ....[17]....
        /*01e0*/ 	.word	0x00000590
        /*01e4*/ 	.word	0x000000ff
        /*01e8*/ 	.word	0x0003b888
        /*01ec*/ 	.short	0x0100
        /*01ee*/ 	.byte	0x08
	.zero		1


	//   ....[18]....
        /*01f0*/ 	.word	0x000006c0
        /*01f4*/ 	.word	0x00000003
        /*01f8*/ 	.word	0x0003b848
        /*01fc*/ 	.short	0x010a
        /*01fe*/ 	.byte	0x3f
	.zero		1


	//   ....[19]....
        /*0200*/ 	.word	0x00000bc0
        /*0204*/ 	.word	0x00000003
        /*0208*/ 	.word	0x0003b820
        /*020c*/ 	.short	0x010a
        /*020e*/ 	.byte	0x3f
	.zero		1


	//   ....[20]....
        /*0210*/ 	.word	0x00000f30
        /*0214*/ 	.word	0x00000000
        /*0218*/ 	.word	0x0003b820
        /*021c*/ 	.short	0x010a
        /*021e*/ 	.byte	0x3f
	.zero		1


	//   ....[21]....
        /*0220*/ 	.word	0x000013b0
        /*0224*/ 	.word	0x00000002
        /*0228*/ 	.word	0x0003b820
        /*022c*/ 	.short	0x010a
        /*022e*/ 	.byte	0x3f
	.zero		1


	//   ....[22]....
        /*0230*/ 	.word	0x000017e0
        /*0234*/ 	.word	0x00000003
        /*0238*/ 	.word	0x0003b820
        /*023c*/ 	.short	0x010a
        /*023e*/ 	.byte	0x3f
	.zero		1


	//   ....[23]....
        /*0240*/ 	.word	0x00001c70
        /*0244*/ 	.word	0x00000002
        /*0248*/ 	.word	0x0003b840
        /*024c*/ 	.short	0x010a
        /*024e*/ 	.byte	0x3f
	.zero		1


	//   ....[24]....
        /*0250*/ 	.word	0x00001c90
        /*0254*/ 	.word	0x00000002
        /*0258*/ 	.word	0x0003b800
        /*025c*/ 	.short	0x010a
        /*025e*/ 	.byte	0x3f
	.zero		1


	//   ....[25]....
        /*0260*/ 	.word	0x00004c30
        /*0264*/ 	.word	0x00000002
        /*0268*/ 	.word	0x0003b808
        /*026c*/ 	.short	0x010a
        /*026e*/ 	.byte	0x3f
	.zero		1


	//   ....[26]....
        /*0270*/ 	.word	0x00008f60
        /*0274*/ 	.word	0x00000018
        /*0278*/ 	.word	0x00000000
        /*027c*/ 	.short	0x0101
        /*027e*/ 	.byte	0x3f
	.zero		1


	//   ....[27]....
        /*0280*/ 	.word	0x00009000
        /*0284*/ 	.word	0x00000009
        /*0288*/ 	.word	0x0003b800
        /*028c*/ 	.short	0x010a
        /*028e*/ 	.byte	0x3f
	.zero		1


	//   ....[28]....
        /*0290*/ 	.word	0x000094d0
        /*0294*/ 	.word	0x00000000
        /*0298*/ 	.word	0x0003b820
        /*029c*/ 	.short	0x010a
        /*029e*/ 	.byte	0x3f
	.zero		1


	//   ....[29]....
        /*02a0*/ 	.word	0x0000a1d0
        /*02a4*/ 	.word	0x000000da
        /*02a8*/ 	.word	0x00000000
        /*02ac*/ 	.short	0x0101
        /*02ae*/ 	.byte	0x3f
	.zero		1


	//   ....[30]....
        /*02b0*/ 	.word	0x0000a1e0
        /*02b4*/ 	.word	0x000000dd
        /*02b8*/ 	.word	0x0003b800
        /*02bc*/ 	.short	0x010a
        /*02be*/ 	.byte	0x3f
	.zero		1


	//   ....[31]....
        /*02c0*/ 	.word	0x000113a0
        /*02c4*/ 	.word	0x00000018
        /*02c8*/ 	.word	0x00000000
        /*02cc*/ 	.short	0x0101
        /*02ce*/ 	.byte	0x3f
	.zero		1


	//   ....[32]....
        /*02d0*/ 	.word	0x00011420
        /*02d4*/ 	.word	0x00000018
        /*02d8*/ 	.word	0x0003b820
        /*02dc*/ 	.short	0x010a
        /*02de*/ 	.byte	0x3f
	.zero		1


	//   ....[33]....
        /*02e0*/ 	.word	0x00013730
        /*02e4*/ 	.word	0x00000003
        /*02e8*/ 	.word	0x0003b848
        /*02ec*/ 	.short	0x010a
        /*02ee*/ 	.byte	0x3f
	.zero		1


	//   ....[34]....
        /*02f0*/ 	.word	0x00013780
        /*02f4*/ 	.word	0x00000003
        /*02f8*/ 	.word	0x0003b820
        /*02fc*/ 	.short	0x010a
        /*02fe*/ 	.byte	0x3f
	.zero		1


	//   ....[35]....
        /*0300*/ 	.word	0x000137d0
        /*0304*/ 	.word	0x00000000
        /*0308*/ 	.word	0x0003b820
        /*030c*/ 	.short	0x010a
        /*030e*/ 	.byte	0x3f
	.zero		1


	//   ....[36]....
        /*0310*/ 	.word	0x00013820
        /*0314*/ 	.word	0x00000002
        /*0318*/ 	.word	0x0003b820
        /*031c*/ 	.short	0x010a
        /*031e*/ 	.byte	0x3f
	.zero		1


	//   ....[37]....
        /*0320*/ 	.word	0x00013870
        /*0324*/ 	.word	0x00000003
        /*0328*/ 	.word	0x0003b820
        /*032c*/ 	.short	0x010a
        /*032e*/ 	.byte	0x3f
	.zero		1


	//   ....[38]....
        /*0330*/ 	.word	0x000138c0
        /*0334*/ 	.word	0x00000002
        /*0338*/ 	.word	0x0003b840
        /*033c*/ 	.short	0x010a
        /*033e*/ 	.byte	0x3f
	.zero		1


	//   ....[39]....
        /*0340*/ 	.word	0x00013910
        /*0344*/ 	.word	0x00000002
        /*0348*/ 	.word	0x0003b800
        /*034c*/ 	.short	0x010a
        /*034e*/ 	.byte	0x3f
	.zero		1


	//   ....[40]....
        /*0350*/ 	.word	0x00013960
        /*0354*/ 	.word	0x00000002
        /*0358*/ 	.word	0x0003b808
        /*035c*/ 	.short	0x010a
        /*035e*/ 	.byte	0x3f
	.zero		1


	//   ....[41]....
        /*0360*/ 	.word	0x000139b0
        /*0364*/ 	.word	0x00000009
        /*0368*/ 	.word	0x0003b800
        /*036c*/ 	.short	0x010a
        /*036e*/ 	.byte	0x3f
	.zero		1


	//   ....[42]....
        /*0370*/ 	.word	0x00013a00
        /*0374*/ 	.word	0x00000000
        /*0378*/ 	.word	0x0003b820
        /*037c*/ 	.short	0x010a
        /*037e*/ 	.byte	0x3f
	.zero		1


	//   ....[43]....
        /*0380*/ 	.word	0x00013a50
        /*0384*/ 	.word	0x000000dd
        /*0388*/ 	.word	0x0003b800
        /*038c*/ 	.short	0x010a
        /*038e*/ 	.byte	0x3f
	.zero		1


	//   ....[44]....
        /*0390*/ 	.word	0x00013aa0
        /*0394*/ 	.word	0x00000018
        /*0398*/ 	.word	0x0003b820
        /*039c*/ 	.short	0x010a
        /*039e*/ 	.byte	0x3f
	.zero		1


	//----- nvinfo : EIATTR_NUM_MBARRIERS
	.align		4
.L_36:
        /*03a0*/ 	.byte	0x03, 0x38
        /*03a2*/ 	.short	0x0012


	//----- nvinfo : EIATTR_EXIT_INSTR_OFFSETS
	.align		4
        /*03a4*/ 	.byte	0x04, 0x1c
        /*03a6*/ 	.short	(.L_38 - .L_37)


	//   ....[0]....
.L_37:
        /*03a8*/ 	.word	0x00013720


	//----- nvinfo : EIATTR_MAX_THREADS
	.align		4
.L_38:
        /*03ac*/ 	.byte	0x04, 0x05
        /*03ae*/ 	.short	(.L_40 - .L_39)
.L_39:
        /*03b0*/ 	.word	0x00000080
        /*03b4*/ 	.word	0x00000001
        /*03b8*/ 	.word	0x00000001


	//----- nvinfo : EIATTR_CRS_STACK_SIZE
	.align		4
.L_40:
        /*03bc*/ 	.byte	0x04, 0x1e
        /*03be*/ 	.short	(.L_42 - .L_41)
.L_41:
        /*03c0*/ 	.word	0x00000000


	//----- nvinfo : EIATTR_CBANK_PARAM_SIZE
	.align		4
.L_42:
        /*03c4*/ 	.byte	0x03, 0x19
        /*03c6*/ 	.short	0x0870


	//----- nvinfo : EIATTR_PARAM_CBANK
	.align		4
        /*03c8*/ 	.byte	0x04, 0x0a
        /*03ca*/ 	.short	(.L_44 - .L_43)
	.align		4
.L_43:
        /*03cc*/ 	.word	index@(.nv.constant0._ZN7cutlass13device_kernelINS_4fmha6kernel13FmhaKernelTmaINS1_10collective15FmhaMainloopTmaINS_10bfloat16_tEfN4cute5tupleIJNS7_1CILi64EEENS9_ILi256EEENS9_ILi112EEEEEENS4_13DefaultFusionEJEEENS4_15FmhaFwdEpilogueIS6_fNS8_IJSA_SC_SB_EEEEEJEEEEEvNT_6ParamsE)
        /*03d0*/ 	.short	0x0210
        /*03d2*/ 	.short	0x0870


	//----- nvinfo : EIATTR_SW_WAR
	.align		4
.L_44:
        /*03d4*/ 	.byte	0x04, 0x36
        /*03d6*/ 	.short	(.L_46 - .L_45)
.L_45:
        /*03d8*/ 	.word	0x00000008
.L_46:


//--------------------- .nv.callgraph             --------------------------
	.section	.nv.callgraph,"",@"SHT_CUDA_CALLGRAPH"
	.align	4
	.sectionentsize	8
	.align		4
        /*0000*/ 	.word	0x00000000
	.align		4
        /*0004*/ 	.word	0xffffffff
	.align		4
        /*0008*/ 	.word	index@(_ZN7cutlass13device_kernelINS_4fmha6kernel13FmhaKernelTmaINS1_10collective15FmhaMainloopTmaINS_10bfloat16_tEfN4cute5tupleIJNS7_1CILi64EEENS9_ILi256EEENS9_ILi112EEEEEENS4_13DefaultFusionEJEEENS4_15FmhaFwdEpilogueIS6_fNS8_IJSA_SC_SB_EEEEEJEEEEEvNT_6ParamsE)
	.align		4
        /*000c*/ 	.word	index@(__assertfail)
	.align		4
        /*0010*/ 	.word	0x00000000
	.align		4
        /*0014*/ 	.word	0xfffffffe
	.align		4
        /*0018*/ 	.word	0x00000000
	.align		4
        /*001c*/ 	.word	0xfffffffd
	.align		4
        /*0020*/ 	.word	0x00000000
	.align		4
        /*0024*/ 	.word	0xfffffffc


//--------------------- .nv.constant4             --------------------------
	.section	.nv.constant4,"a",@progbits
	.align	8
	.align		8
.nv.constant4:
        /*0000*/ 	.dword	__assertfail
	.align		8
        /*0008*/ 	.dword	__unnamed_1
	.align		8
        /*0010*/ 	.dword	__unnamed_2
	.align		8
        /*0018*/ 	.dword	_ZN39_INTERNAL_709bbb89_4_k_cu_10f2c73a_28074cuda3std3__45__cpo5beginE
	.align		8
        /*0020*/ 	.dword	_ZN39_INTERNAL_709bbb89_4_k_cu_10f2c73a_28074cuda3std3__45__cpo3endE
	.align		8
        /*0028*/ 	.dword	_ZN39_INTERNAL_709bbb89_4_k_cu_10f2c73a_28074cuda3std3__45__cpo6cbeginE
	.align		8
        /*0030*/ 	.dword	_ZN39_INTERNAL_709bbb89_4_k_cu_10f2c73a_28074cuda3std3__45__cpo4cendE
	.align		8
        /*0038*/ 	.dword	_ZN39_INTERNAL_709bbb89_4_k_cu_10f2c73a_28074cuda3std3__441_GLOBAL__N__709bbb89_4_k_cu_10f2c73a_28076ignoreE
	.align		8
        /*0040*/ 	.dword	_ZN39_INTERNAL_709bbb89_4_k_cu_10f2c73a_28074cuda3std3__419piecewise_constructE
	.align		8
        /*0048*/ 	.dword	_ZN39_INTERNAL_709bbb89_4_k_cu_10f2c73a_28074cuda3std3__48in_placeE
	.align		8
        /*0050*/ 	.dword	_ZN39_INTERNAL_709bbb89_4_k_cu_10f2c73a_28074cuda3std6ranges3__45__cpo4swapE
	.align		8
        /*0058*/ 	.dword	_ZN39_INTERNAL_709bbb89_4_k_cu_10f2c73a_28074cuda3std6ranges3__45__cpo9iter_moveE
	.align		8
        /*0060*/ 	.dword	_ZN39_INTERNAL_709bbb89_4_k_cu_10f2c73a_28074cute7productE
	.align		8
        /*0068*/ 	.dword	_ZN39_INTERNAL_709bbb89_4_k_cu_10f2c73a_28074cute1_E
	.align		8
        /*0070*/ 	.dword	$str$23
	.align		8
        /*0078*/ 	.dword	$str$24


//--------------------- .text._ZN7cutlass13device_kernelINS_4fmha6kernel13FmhaKernelTmaINS1_10collective15FmhaMainloopTmaINS_10bfloat16_tEfN4cute5tupleIJNS7_1CILi64EEENS9_ILi256EEENS9_ILi112EEEEEENS4_13DefaultFusionEJEEENS4_15FmhaFwdEpilogueIS6_fNS8_IJSA_SC_SB_EEEEEJEEEEEvNT_6ParamsE --------------------------
	.section	.text._ZN7cutlass13device_kernelINS_4fmha6kernel13FmhaKernelTmaINS1_10collective15FmhaMainloopTmaINS_10bfloat16_tEfN4cute5tupleIJNS7_1CILi64EEENS9_ILi256EEENS9_ILi112EEEEEENS4_13DefaultFusionEJEEENS4_15FmhaFwdEpilogueIS6_fNS8_IJSA_SC_SB_EEEEEJEEEEEvNT_6ParamsE,"ax",@progbits
	.align	128
.text._ZN7cutlass13device_kernelINS_4fmha6kernel13FmhaKernelTmaINS1_10collective15FmhaMainloopTmaINS_10bfloat16_tEfN4cute5tupleIJNS7_1CILi64EEENS9_ILi256EEENS9_ILi112EEEEEENS4_13DefaultFusionEJEEENS4_15FmhaFwdEpilogueIS6_fNS8_IJSA_SC_SB_EEEEEJEEEEEvNT_6ParamsE:
        .type           _ZN7cutlass13device_kernelINS_4fmha6kernel13FmhaKernelTmaINS1_10collective15FmhaMainloopTmaINS_10bfloat16_tEfN4cute5tupleIJNS7_1CILi64EEENS9_ILi256EEENS9_ILi112EEEEEENS4_13DefaultFusionEJEEENS4_15FmhaFwdEpilogueIS6_fNS8_IJSA_SC_SB_EEEEEJEEEEEvNT_6ParamsE,@function
        .size           _ZN7cutlass13device_kernelINS_4fmha6kernel13FmhaKernelTmaINS1_10collective15FmhaMainloopTmaINS_10bfloat16_tEfN4cute5tupleIJNS7_1CILi64EEENS9_ILi256EEENS9_ILi112EEEEEENS4_13DefaultFusionEJEEENS4_15FmhaFwdEpilogueIS6_fNS8_IJSA_SC_SB_EEEEEJEEEEEvNT_6ParamsE,(.L_x_86 - _ZN7cutlass13device_kernelINS_4fmha6kernel13FmhaKernelTmaINS1_10collective15FmhaMainloopTmaINS_10bfloat16_tEfN4cute5tupleIJNS7_1CILi64EEENS9_ILi256EEENS9_ILi112EEEEEENS4_13DefaultFusionEJEEENS4_15FmhaFwdEpilogueIS6_fNS8_IJSA_SC_SB_EEEEEJEEEEEvNT_6ParamsE)
        .other          _ZN7cutlass13device_kernelINS_4fmha6kernel13FmhaKernelTmaINS1_10collective15FmhaMainloopTmaINS_10bfloat16_tEfN4cute5tupleIJNS7_1CILi64EEENS9_ILi256EEENS9_ILi112EEEEEENS4_13DefaultFusionEJEEENS4_15FmhaFwdEpilogueIS6_fNS8_IJSA_SC_SB_EEEEEJEEEEEvNT_6ParamsE,@"STO_CUDA_ENTRY STV_DEFAULT"
_ZN7cutlass13device_kernelINS_4fmha6kernel13FmhaKernelTmaINS1_10collective15FmhaMainloopTmaINS_10bfloat16_tEfN4cute5tupleIJNS7_1CILi64EEENS9_ILi256EEENS9_ILi112EEEEEENS4_13DefaultFusionEJEEENS4_15FmhaFwdEpilogueIS6_fNS8_IJSA_SC_SB_EEEEEJEEEEEvNT_6ParamsE:
[----:B------:R-:W1:Y:S01]  /*0000*/  LDC R1, c[0x0][0x28] ;  /* 0x00000a00ff017b82 */ /* 0x000e620000000800 */
[----:B------:R-:W2:Y:S01]  /*0010*/  S2R R17, SR_TID.X ;  /* 0x0000000000117919 */ /* 0x000ea20000002100 */
[----:B------:R-:W-:Y:S01]  /*0020*/  ELECT P0, URZ, PT ;  /* 0x00000000003f782f */ /* 0x000fe20003800000 */
[----:B------:R-:W-:Y:S01]  /*0030*/  BSSY B0, `(.L_x_0) ;  /* 0x0000010000007945 */ /* 0x000fe20003800000 */
[----:B--2---:R-:W-:-:S05]  /*0040*/  SHF.R.U32.HI R8, RZ, 0x5, R17 ;  /* 0x00000005ff087819 */ /* 0x004fca0000011611 */
[----:B------:R-:W2:Y:S02]  /*0050*/  SHFL.IDX PT, R0, R8, RZ, 0x1f ;  /* 0x00001fff08007589 */ /* 0x000ea400000e0000 */
[----:B--2---:R-:W-:-:S13]  /*0060*/  ISETP.NE.OR P0, PT, R0, RZ, !P0 ;  /* 0x000000ff0000720c */ /* 0x004fda0004705670 */
[----:B-1----:R-:W-:Y:S05]  /*0070*/  @P0 BRA `(.L_x_1) ;  /* 0x00000000002c0947 */ /* 0x002fea0003800000 */
[----:B------:R-:W-:Y:S02]  /*0080*/  ULDC.64 UR4, c[0x0][0x198] ;  /* 0x0000660000047ab9 */ /* 0x000fe40000000a00 */
[----:B------:R-:W-:Y:S02]  /*0090*/  UIADD3 UR6, UP0, UR4, 0xf0, URZ ;  /* 0x000000f004067890 */ /* 0x000fe4000ff1e03f */
[----:B------:R-:W-:Y:S02]  /*00a0*/  UIADD3 UR8, UP1, UR4, 0x1f0, URZ ;  /* 0x000001f004087890 */ /* 0x000fe4000ff3e03f */
[----:B------:R-:W-:Y:S02]  /*00b0*/  UIADD3 UR4, UP2, UR4, 0x2f0, URZ ;  /* 0x000002f004047890 */ /* 0x000fe4000ff5e03f */
[----:B------:R-:W-:Y:S02]  /*00c0*/  UIADD3.X UR7, URZ, UR5, URZ, UP0, !UPT ;  /* 0x000000053f077290 */ /* 0x000fe400087fe43f */
[----:B------:R-:W-:-:S02]  /*00d0*/  UIADD3.X UR9, URZ, UR5, URZ, UP1, !UPT ;  /* 0x000000053f097290 */ /* 0x000fc40008ffe43f */
[----:B------:R-:W-:-:S05]  /*00e0*/  UIADD3.X UR5, URZ, UR5, URZ, UP2, !UPT ;  /* 0x000000053f057290 */ /* 0x000fca00097fe43f */
[----:B------:R1:W-:Y:S02]  /*00f0*/  UTMACCTL.PF [UR6] ;  /* 0x00000000060079b9 */ /* 0x0003e40008040000 */
[----:B------:R1:W-:Y:S02]  /*0100*/  UTMACCTL.PF [UR8] ;  /* 0x00000000080079b9 */ /* 0x0003e40008040000 */
[----:B------:R1:W-:Y:S02]  /*0110*/  UTMACCTL.PF [UR4] ;  /* 0x00000000040079b9 */ /* 0x0003e40008040000 */
[----:B-1----:R-:W-:Y:S01]  /*0120*/  NOP ;  /* 0x0000000000007918 */ /* 0x002fe20000000000 */
.L_x_1:
[----:B------:R-:W-:Y:S05]  /*0130*/  BSYNC B0 ;  /* 0x0000000000007941 */ /* 0x000fea0003800000 */
.L_x_0:
[----:B------:R-:W1:Y:S02]  /*0140*/  SHFL.IDX PT, R0, R8, RZ, 0x1f ;  /* 0x00001fff08007589 */ /* 0x000e6400000e0000 */
[----:B-1----:R-:W-:-:S13]  /*0150*/  ISETP.NE.AND P0, PT, R0, RZ, PT ;  /* 0x000000ff0000720c */ /* 0x002fda0003f05270 */
[----:B------:R-:W-:Y:S05]  /*0160*/  @P0 BRA `(.L_x_2) ;  /* 0x0000000000400947 */ /* 0x000fea0003800000 */
[----:B------:R-:W1:Y:S01]  /*0170*/  S2UR UR8, SR_CgaCtaId ;  /* 0x00000000000879c3 */ /* 0x000e620000008800 */
[----:B------:R-:W-:Y:S01]  /*0180*/  UMOV UR4, 0x400 ;  /* 0x0000040000047882 */ /* 0x000fe20000000000 */
[----:B------:R-:W-:Y:S01]  /*0190*/  UMOV UR5, 0x1 ;  /* 0x0000000100057882 */ /* 0x000fe20000000000 */
[----:B------:R-:W-:Y:S01]  /*01a0*/  UMOV UR6, 0x80 ;  /* 0x0000008000067882 */ /* 0x000fe20000000000 */
[----:B------:R-:W-:Y:S01]  /*01b0*/  ELECT P0, URZ, PT ;  /* 0x00000000003f782f */ /* 0x000fe20003800000 */
[----:B------:R-:W-:-:S04]  /*01c0*/  UIADD3 UR6, -UR6, 0x100000, URZ ;  /* 0x0010000006067890 */ /* 0x000fc8000fffe13f */
[----:B------:R-:W-:Y:S02]  /*01d0*/  USHF.L.U32 UR7, UR6, 0xb, URZ ;  /* 0x0000000b06077899 */ /* 0x000fe4000800063f */
[----:B------:R-:W-:Y:S02]  /*01e0*/  USHF.L.U32 UR6, UR6, 0x1, URZ ;  /* 0x0000000106067899 */ /* 0x000fe4000800063f */
[----:B-1----:R-:W-:Y:S02]  /*01f0*/  ULEA UR8, UR8, UR4, 0x18 ;  /* 0x0000000408087291 */ /* 0x002fe4000f8ec03f */
[----:B------:R-:W-:-:S04]  /*0200*/  UIADD3 UR4, -UR5, 0x100000, URZ ;  /* 0x0010000005047890 */ /* 0x000fc8000fffe13f */
[----:B------:R-:W-:Y:S02]  /*0210*/  USHF.L.U32 UR5, UR4, 0xb, URZ ;  /* 0x0000000b04057899 */ /* 0x000fe4000800063f */
[----:B------:R-:W-:Y:S01]  /*0220*/  USHF.L.U32 UR4, UR4, 0x1, URZ ;  /* 0x0000000104047899 */ /* 0x000fe2000800063f */
[----:B------:R-:W1:Y:S11]  /*0230*/  FENCE.VIEW.ASYNC.S ;  /* 0x00000000000073c6 */ /* 0x000e760000000000 */
[----:B-1----:R1:W2:Y:S01]  /*0240*/  SYNCS.EXCH.64 URZ, [UR8+0x3b840], UR4 ;  /* 0x03b84004083f75b2 */ /* 0x0022a20008000100 */
[----:B------:R1:W3:Y:S01]  /*0250*/  SYNCS.EXCH.64 URZ, [UR8+0x3b848], UR6 ;  /* 0x03b84806083f75b2 */ /* 0x0002e20008000100 */
[----:B------:R-:W-:Y:S01]  /*0260*/  NOP ;  /* 0x0000000000007918 */ /* 0x000fe20000000000 */
.L_x_2:
[----:B------:R-:W4:Y:S01]  /*0270*/  SHFL.IDX PT, R0, R8, RZ, 0x1f ;  /* 0x00001fff08007589 */ /* 0x000f2200000e0000 */
[----:B------:R-:W-:Y:S01]  /*0280*/  NOP ;  /* 0x0000000000007918 */ /* 0x000fe20000000000 */
[----:B----4-:R-:W-:-:S13]  /*0290*/  ISETP.NE.AND P0, PT, R0, RZ, PT ;  /* 0x000000ff0000720c */ /* 0x010fda0003f05270 */
[----:B------:R-:W-:Y:S05]  /*02a0*/  @P0 BRA `(.L_x_3) ;  /* 0x0000000000580947 */ /* 0x000fea0003800000 */
[----:B-1----:R-:W1:Y:S01]  /*02b0*/  S2UR UR5, SR_CgaCtaId ;  /* 0x00000000000579c3 */ /* 0x002e620000008800 */
[----:B------:R-:W-:Y:S01]  /*02c0*/  UMOV UR4, 0x400 ;  /* 0x0000040000047882 */ /* 0x000fe20000000000 */
[----:B------:R-:W-:Y:S01]  /*02d0*/  UMOV UR6, 0x1 ;  /* 0x0000000100067882 */ /* 0x000fe20000000000 */
[----:B------:R-:W-:Y:S01]  /*02e0*/  UMOV UR7, 0x80 ;  /* 0x0000008000077882 */ /* 0x000fe20000000000 */
[----:B------:R-:W-:Y:S01]  /*02f0*/  ELECT P0, URZ, PT ;  /* 0x00000000003f782f */ /* 0x000fe20003800000 */
[----:B-1----:R-:W-:Y:S02]  /*0300*/  ULEA UR8, UR5, UR4, 0x18 ;  /* 0x0000000405087291 */ /* 0x002fe4000f8ec03f */
[----:B------:R-:W-:-:S04]  /*0310*/  UIADD3 UR4, -UR6, 0x100000, URZ ;  /* 0x0010000006047890 */ /* 0x000fc8000fffe13f */
[----:B------:R-:W-:Y:S02]  /*0320*/  USHF.L.U32 UR5, UR4, 0xb, URZ ;  /* 0x0000000b04057899 */ /* 0x000fe4000800063f */
[----:B------:R-:W-:Y:S02]  /*0330*/  USHF.L.U32 UR4, UR4, 0x1, URZ ;  /* 0x0000000104047899 */ /* 0x000fe4000800063f */
[----:B------:R-:W-:-:S04]  /*0340*/  UIADD3 UR6, -UR7, 0x100000, URZ ;  /* 0x0010000007067890 */ /* 0x000fc8000fffe13f */
[----:B------:R-:W-:Y:S02]  /*0350*/  USHF.L.U32 UR7, UR6, 0xb, URZ ;  /* 0x0000000b06077899 */ /* 0x000fe4000800063f */
[----:B------:R-:W-:Y:S01]  /*0360*/  USHF.L.U32 UR6, UR6, 0x1, URZ ;  /* 0x0000000106067899 */ /* 0x000fe2000800063f */
[----:B------:R-:W1:Y:S03]  /*0370*/  FENCE.VIEW.ASYNC.S ;  /* 0x00000000000073c6 */ /* 0x000e660000000000 */
[----:B-1----:R4:W1:Y:S08]  /*0380*/  SYNCS.EXCH.64 URZ, [UR8+0x3b800], UR4 ;  /* 0x03b80004083f75b2 */ /* 0x0028700008000100 */
[----:B------:R4:W1:Y:S01]  /*0390*/  SYNCS.EXCH.64 URZ, [UR8+0x3b820], UR6 ;  /* 0x03b82006083f75b2 */ /* 0x0008620008000100 */
[----:B------:R4:W1:Y:S01]  /*03a0*/  SYNCS.EXCH.64 URZ, [UR8+0x3b808], UR4 ;  /* 0x03b80804083f75b2 */ /* 0x0008620008000100 */
[----:B------:R4:W1:Y:S01]  /*03b0*/  SYNCS.EXCH.64 URZ, [UR8+0x3b828], UR6 ;  /* 0x03b82806083f75b2 */ /* 0x0008620008000100 */
[----:B------:R4:W1:Y:S01]  /*03c0*/  SYNCS.EXCH.64 URZ, [UR8+0x3b810], UR4 ;  /* 0x03b81004083f75b2 */ /* 0x0008620008000100 */
[----:B------:R4:W1:Y:S01]  /*03d0*/  SYNCS.EXCH.64 URZ, [UR8+0x3b830], UR6 ;  /* 0x03b83006083f75b2 */ /* 0x0008620008000100 */
[----:B------:R4:W1:Y:S01]  /*03e0*/  SYNCS.EXCH.64 URZ, [UR8+0x3b818], UR4 ;  /* 0x03b81804083f75b2 */ /* 0x0008620008000100 */
[----:B------:R4:W1:Y:S02]  /*03f0*/  SYNCS.EXCH.64 URZ, [UR8+0x3b838], UR6 ;  /* 0x03b83806083f75b2 */ /* 0x0008640008000100 */
[----:B----4-:R-:W-:Y:S01]  /*0400*/  NOP ;  /* 0x0000000000007918 */ /* 0x010fe20000000000 */
.L_x_3:
        /* <DEDUP_REMOVED lines=26> */
.L_x_4:
[----:B------:R-:W4:Y:S01]  /*05b0*/  SHFL.IDX PT, R8, R8, RZ, 0x1f ;  /* 0x00001fff08087589 */ /* 0x000f2200000e0000 */
[----:B------:R-:W-:Y:S01]  /*05c0*/  ELECT P0, URZ, PT ;  /* 0x00000000003f782f */ /* 0x000fe20003800000 */
[----:B------:R-:W-:Y:S01]  /*05d0*/  NOP ;  /* 0x0000000000007918 */ /* 0x000fe20000000000 */
[----:B------:R-:W4:Y:S01]  /*05e0*/  S2UR UR52, SR_CTAID.Y ;  /* 0x00000000003479c3 */ /* 0x000f220000002600 */
[----:B------:R-:W-:Y:S01]  /*05f0*/  BSSY B0, `(.L_x_5) ;  /* 0x0000047000007945 */ /* 0x000fe20003800000 */
[----:B------:R-:W-:Y:S02]  /*0600*/  MOV R7, RZ ;  /* 0x000000ff00077202 */ /* 0x000fe40000000f00 */
[----:B------:R-:W-:-:S04]  /*0610*/  LOP3.LUT R16, R17, 0x7f, RZ, 0xc0, !PT ;  /* 0x0000007f11107812 */ /* 0x000fc800078ec0ff */
[----:B------:R-:W4:Y:S08]  /*0620*/  S2UR UR53, SR_CTAID.Z ;  /* 0x00000000003579c3 */ /* 0x000f300000002700 */
[----:B-123--:R-:W-:Y:S01]  /*0630*/  BAR.SYNC.DEFER_BLOCKING 0x0 ;  /* 0x0000000000007b1d */ /* 0x00efe20000010000 */
[----:B----4-:R-:W-:-:S13]  /*0640*/  ISETP.EQ.AND P1, PT, R8, RZ, P0 ;  /* 0x000000ff0800720c */ /* 0x010fda0000722270 */
[----:B------:R-:W-:Y:S05]  /*0650*/  @!P1 BRA `(.L_x_6) ;  /* 0x0000000400009947 */ /* 0x000fea0003800000 */
[----:B------:R-:W1:Y:S01]  /*0660*/  S2R R3, SR_CgaCtaId ;  /* 0x0000000000037919 */ /* 0x000e620000008800 */
[----:B------:R-:W-:Y:S01]  /*0670*/  MOV R0, 0x400 ;  /* 0x0000040000007802 */ /* 0x000fe20000000f00 */
[----:B------:R-:W-:Y:S01]  /*0680*/  IMAD.MOV.U32 R2, RZ, RZ, 0x1 ;  /* 0x00000001ff027424 */ /* 0x000fe200078e00ff */
[----:B------:R-:W-:Y:S02]  /*0690*/  ISETP.NE.AND P3, PT, R16, RZ, PT ;  /* 0x000000ff1000720c */ /* 0x000fe40003f65270 */
[----:B-1----:R-:W-:Y:S02]  /*06a0*/  LEA R3, R3, R0, 0x18 ;  /* 0x0000000003037211 */ /* 0x002fe400078ec0ff */
[----:B------:R-:W-:-:S04]  /*06b0*/  SHF.L.U32 R0, R2, 0x1f, RZ ;  /* 0x0000001f02007819 */ /* 0x000fc800000006ff */
[----:B------:R-:W1:Y:S02]  /*06c0*/  SYNCS.PHASECHK.TRANS64.TRYWAIT P2, [R3+URZ+0x3b848], R0 ;  /* 0x03b84800030075a7 */ /* 0x000e64000804017f */
[----:B-1----:R-:W-:Y:S05]  /*06d0*/  @!P2 BRA `(.L_x_7) ;  /* 0x000001300014a947 */ /* 0x002fea0003800000 */
.L_x_69:
[----:B------:R-:W-:Y:S05]  /*06e0*/  @P3 BRA `(.L_x_8) ;  /* 0x0000000000143947 */ /* 0x000fea0003800000 */
[----:B------:R-:W-:Y:S02]  /*06f0*/  LOP3.LUT P2, RZ, R17, 0x1f, RZ, 0xc0, !PT ;  /* 0x0000001f11ff7812 */ /* 0x000fe4000784c0ff */
[----:B-1----:R-:W-:-:S04]  /*0700*/  MOV R0, 0x3800 ;  /* 0x0000380000007802 */ /* 0x002fc80000000f00 */
[----:B------:R2:W-:Y:S07]  /*0710*/  SYNCS.ARRIVE.TRANS64 RZ, [R3+URZ+0x3b840], R0 ;  /* 0x03b8400003ff79a7 */ /* 0x0005ee000800003f */
[----:B------:R-:W-:Y:S05]  /*0720*/  @!P2 BRA `(.L_x_8) ;  /* 0x000000000004a947 */ /* 0x000fea0003800000 */
[----:B------:R-:W-:Y:S01]  /*0730*/  BPT.TRAP 0x1 ;  /* 0x000000040000795c */ /* 0x000fe20000300000 */
.L_x_8:
[----:B------:R-:W3:Y:S01]  /*0740*/  S2UR UR11, SR_CTAID.X ;  /* 0x00000000000b79c3 */ /* 0x000ee20000002500 */
[----:B------:R-:W-:Y:S01]  /*0750*/  R2UR UR8, R3 ;  /* 0x00000000030872ca */ /* 0x000fe200000e0000 */
[----:B------:R-:W-:Y:S01]  /*0760*/  ULDC.64 UR4, c[0x0][0x198] ;  /* 0x0000660000047ab9 */ /* 0x000fe20000000a00 */
[----:B------:R-:W-:Y:S01]  /*0770*/  UMOV UR6, 0x0 ;  /* 0x0000000000067882 */ /* 0x000fe20000000000 */
[----:B------:R-:W-:Y:S01]  /*0780*/  UIADD3 UR4, UP0, UR4, 0xf0, URZ ;  /* 0x000000f004047890 */ /* 0x000fe2000ff1e03f */
[----:B------:R-:W-:Y:S01]  /*0790*/  UMOV UR7, 0x10000000 ;  /* 0x1000000000077882 */ /* 0x000fe20000000000 */
[----:B------:R-:W-:Y:S02]  /*07a0*/  UMOV UR10, URZ ;  /* 0x0000003f000a7c82 */ /* 0x000fe40008000000 */
[----:B------:R-:W-:Y:S01]  /*07b0*/  UIADD3.X UR5, URZ, UR5, URZ, UP0, !UPT ;  /* 0x000000053f057290 */ /* 0x000fe200087fe43f */
[----:B------:R-:W-:Y:S01]  /*07c0*/  UMOV UR12, UR52 ;  /* 0x00000034000c7c82 */ /* 0x000fe20008000000 */
[----:B------:R-:W-:Y:S01]  /*07d0*/  UMOV UR13, UR53 ;  /* 0x00000035000d7c82 */ /* 0x000fe20008000000 */
[----:B------:R-:W-:Y:S01]  /*07e0*/  UMOV UR50, 0x10 ;  /* 0x0000001000327882 */ /* 0x000fe20000000000 */
[----:B------:R-:W-:-:S02]  /*07f0*/  UMOV UR42, 0x20 ;  /* 0x00000020002a7882 */ /* 0x000fc40000000000 */
[----:B------:R-:W-:Y:S02]  /*0800*/  UIADD3 UR9, UR8, 0x3b840, URZ ;  /* 0x0003b84008097890 */ /* 0x000fe4000fffe03f */
[----:B------:R-:W-:Y:S02]  /*0810*/  UIADD3 UR48, UR8, 0x800, URZ ;  /* 0x0000080008307890 */ /* 0x000fe4000fffe03f */
[----:B------:R-:W-:Y:S02]  /*0820*/  UIADD3 UR40, UR8, 0x1000, URZ ;  /* 0x0000100008287890 */ /* 0x000fe4000fffe03f */
[----:B------:R-:W-:Y:S02]  /*0830*/  UIADD3 UR32, UR8, 0x1800, URZ ;  /* 0x0000180008207890 */ /* 0x000fe4000fffe03f */
[----:B------:R-:W-:Y:S02]  /*0840*/  UIADD3 UR24, UR8, 0x2000, URZ ;  /* 0x0000200008187890 */ /* 0x000fe4000fffe03f */
[----:B---3--:R-:W-:-:S02]  /*0850*/  USHF.L.U32 UR11, UR11, 0x6, URZ ;  /* 0x000000060b0b7899 */ /* 0x008fc4000800063f */
[----:B------:R-:W-:Y:S01]  /*0860*/  UIADD3 UR16, UR8, 0x2800, URZ ;  /* 0x0000280008107890 */ /* 0x000fe2000fffe03f */
[----:B------:R-:W-:Y:S01]  /*0870*/  UMOV UR49, UR9 ;  /* 0x0000000900317c82 */ /* 0x000fe20008000000 */
[----:B------:R-:W-:Y:S01]  /*0880*/  UMOV UR44, UR52 ;  /* 0x00000034002c7c82 */ /* 0x000fe20008000000 */
[----:B------:R-:W-:Y:S02]  /*0890*/  UMOV UR45, UR53 ;  /* 0x00000035002d7c82 */ /* 0x000fe40008000000 */
[----:B------:R-:W-:Y:S01]  /*08a0*/  UMOV UR51, UR11 ;  /* 0x0000000b00337c82 */ /* 0x000fe20008000000 */
[----:B------:R-:W-:Y:S01]  /*08b0*/  UMOV UR41, UR9 ;  /* 0x0000000900297c82 */ /* 0x000fe20008000000 */
[----:B------:R3:W-:Y:S01]  /*08c0*/  UTMALDG.4D [UR8], [UR4], desc[UR6] ;  /* 0x00000608040075b4 */ /* 0x0007e20008019000 */
[----:B------:R-:W-:Y:S01]  /*08d0*/  UMOV UR43, UR11 ;  /* 0x0000000b002b7c82 */ /* 0x000fe20008000000 */
[----:B------:R-:W-:Y:S01]  /*08e0*/  UMOV UR34, 0x30 ;  /* 0x0000003000227882 */ /* 0x000fe20000000000 */
[----:B------:R-:W-:Y:S01]  /*08f0*/  UMOV UR36, UR52 ;  /* 0x0000003400247c82 */ /* 0x000fe20008000000 */
[----:B------:R-:W-:Y:S01]  /*0900*/  UMOV UR37, UR53 ;  /* 0x0000003500257c82 */ /* 0x000fe20008000000 */
[----:B------:R-:W-:Y:S01]  /*0910*/  UMOV UR33, UR9 ;  /* 0x0000000900217c82 */ /* 0x000fe20008000000 */
[----:B------:R-:W-:Y:S01]  /*0920*/  UMOV UR35, UR11 ;  /* 0x0000000b00237c82 */ /* 0x000fe20008000000 */
[----:B------:R-:W-:Y:S01]  /*0930*/  UMOV UR26, 0x40 ;  /* 0x00000040001a7882 */ /* 0x000fe20000000000 */
[----:B------:R4:W-:Y:S01]  /*0940*/  UTMALDG.4D [UR48], [UR4], desc[UR6] ;  /* 0x00000630040075b4 */ /* 0x0009e20008019000 */
[----:B------:R-:W-:Y:S01]  /*0950*/  UMOV UR28, UR52 ;  /* 0x00000034001c7c82 */ /* 0x000fe20008000000 */
[----:B------:R-:W-:Y:S01]  /*0960*/  UMOV UR29, UR53 ;  /* 0x00000035001d7c82 */ /* 0x000fe20008000000 */
[----:B------:R-:W-:Y:S01]  /*0970*/  UMOV UR25, UR9 ;  /* 0x0000000900197c82 */ /* 0x000fe20008000000 */
[----:B------:R-:W-:Y:S01]  /*0980*/  UMOV UR27, UR11 ;  /* 0x0000000b001b7c82 */ /* 0x000fe20008000000 */
[----:B------:R-:W-:Y:S01]  /*0990*/  UMOV UR18, 0x50 ;  /* 0x0000005000127882 */ /* 0x000fe20000000000 */
[----:B------:R-:W-:Y:S01]  /*09a0*/  UMOV UR20, UR52 ;  /* 0x0000003400147c82 */ /* 0x000fe20008000000 */
[----:B------:R-:W-:Y:S01]  /*09b0*/  UMOV UR21, UR53 ;  /* 0x0000003500157c82 */ /* 0x000fe20008000000 */
[----:B------:R4:W-:Y:S01]  /*09c0*/  UTMALDG.4D [UR40], [UR4], desc[UR6] ;  /* 0x00000628040075b4 */ /* 0x0009e20008019000 */
[----:B------:R-:W-:Y:S01]  /*09d0*/  UMOV UR17, UR9 ;  /* 0x0000000900117c82 */ /* 0x000fe20008000000 */
[----:B------:R-:W-:Y:S01]  /*09e0*/  UMOV UR19, UR11 ;  /* 0x0000000b00137c82 */ /* 0x000fe20008000000 */
[----:B------:R4:W-:Y:S01]  /*09f0*/  UTMALDG.4D [UR32], [UR4], desc[UR6] ;  /* 0x00000620040075b4 */ /* 0x0009e20008019000 */
[----:B---3--:R-:W-:Y:S01]  /*0a00*/  UIADD3 UR8, UR8, 0x3000, URZ ;  /* 0x0000300008087890 */ /* 0x008fe2000fffe03f */
[----:B------:R-:W-:Y:S01]  /*0a10*/  UMOV UR10, 0x60 ;  /* 0x00000060000a7882 */ /* 0x000fe20000000000 */
[----:B------:R4:W-:Y:S01]  /*0a20*/  UTMALDG.4D [UR24], [UR4], desc[UR6] ;  /* 0x00000618040075b4 */ /* 0x0009e20008019000 */
[----:B------:R4:W-:Y:S06]  /*0a30*/  UTMALDG.4D [UR16], [UR4], desc[UR6] ;  /* 0x00000610040075b4 */ /* 0x0009ec0008019000 */
[----:B------:R4:W-:Y:S02]  /*0a40*/  UTMALDG.4D [UR8], [UR4], desc[UR6] ;  /* 0x00000608040075b4 */ /* 0x0009e40008019000 */
[----:B----4-:R-:W-:Y:S01]  /*0a50*/  NOP ;  /* 0x0000000000007918 */ /* 0x010fe20000000000 */
.L_x_6:
[----:B------:R-:W-:Y:S05]  /*0a60*/  BSYNC B0 ;  /* 0x0000000000007941 */ /* 0x000fea0003800000 */
.L_x_5:
[----:B------:R-:W1:Y:S01]  /*0a70*/  LDC R208, c[0x0][0x28c] ;  /* 0x0000a300ffd07b82 */ /* 0x000e620000000800 */
[----:B------:R-:W-:Y:S01]  /*0a80*/  BSSY B0, `(.L_x_9) ;  /* 0x000011a000007945 */ /* 0x000fe20003800000 */
[----:B------:R-:W-:Y:S01]  /*0a90*/  MOV R4, 0x1 ;  /* 0x0000000100047802 */ /* 0x000fe20000000f00 */
[----:B------:R-:W-:Y:S02]  /*0aa0*/  IMAD.MOV.U32 R5, RZ, RZ, RZ ;  /* 0x000000ffff057224 */ /* 0x000fe400078e00ff */
[----:B-12---:R-:W-:-:S05]  /*0ab0*/  VIADD R0, R208, 0xff ;  /* 0x000000ffd0007836 */ /* 0x006fca0000000000 */
[----:B------:R-:W-:-:S04]  /*0ac0*/  SHF.R.S32.HI R3, RZ, 0x1f, R0 ;  /* 0x0000001fff037819 */ /* 0x000fc80000011400 */
[----:B------:R-:W-:-:S04]  /*0ad0*/  LEA.HI R3, R3, R0, RZ, 0x8 ;  /* 0x0000000003037211 */ /* 0x000fc800078f40ff */
[----:B------:R-:W-:-:S04]  /*0ae0*/  SHF.R.S32.HI R210, RZ, 0x8, R3 ;  /* 0x00000008ffd27819 */ /* 0x000fc80000011403 */
[----:B------:R-:W-:Y:S01]  /*0af0*/  SHF.L.U32 R6, R210, 0x1, RZ ;  /* 0x00000001d2067819 */ /* 0x000fe200000006ff */
[----:B------:R-:W-:Y:S06]  /*0b00*/  @!P1 BRA `(.L_x_10) ;  /* 0x0000001000449947 */ /* 0x000fec0003800000 */
[----:B------:R-:W-:Y:S01]  /*0b10*/  ISETP.GE.AND P1, PT, R208, 0x1, PT ;  /* 0x00000001d000780c */ /* 0x000fe20003f26270 */
[----:B------:R-:W-:Y:S01]  /*0b20*/  IMAD.MOV.U32 R7, RZ, RZ, RZ ;  /* 0x000000ffff077224 */ /* 0x000fe200078e00ff */
[----:B------:R-:W-:Y:S02]  /*0b30*/  LOP3.LUT R9, R17, 0x1f, RZ, 0xc0, !PT ;  /* 0x0000001f11097812 */ /* 0x000fe400078ec0ff */
[----:B------:R-:W-:-:S09]  /*0b40*/  MOV R5, RZ ;  /* 0x000000ff00057202 */ /* 0x000fd20000000f00 */
        /* <DEDUP_REMOVED lines=9> */
.L_x_70:
[----:B------:R-:W-:Y:S01]  /*0be0*/  MOV R5, 0x1 ;  /* 0x0000000100057802 */ /* 0x000fe20000000f00 */
[----:B------:R-:W-:Y:S06]  /*0bf0*/  @P2 BRA `(.L_x_13) ;  /* 0x0000000000142947 */ /* 0x000fec0003800000 */
[----:B------:R-:W-:Y:S01]  /*0c00*/  ISETP.NE.AND P1, PT, R9, RZ, PT ;  /* 0x000000ff0900720c */ /* 0x000fe20003f25270 */
[----:B-1----:R-:W-:-:S04]  /*0c10*/  IMAD.MOV.U32 R0, RZ, RZ, 0xe000 ;  /* 0x0000e000ff007424 */ /* 0x002fc800078e00ff */
[----:B------:R2:W-:Y:S08]  /*0c20*/  SYNCS.ARRIVE.TRANS64 RZ, [R3+URZ+0x3b800], R0 ;  /* 0x03b8000003ff79a7 */ /* 0x0005f0000800003f */
[----:B------:R-:W-:Y:S05]  /*0c30*/  @!P1 BRA `(.L_x_13) ;  /* 0x0000000000049947 */ /* 0x000fea0003800000 */
[----:B------:R-:W-:Y:S01]  /*0c40*/  BPT.TRAP 0x1 ;  /* 0x000000040000795c */ /* 0x000fe20000300000 */
.L_x_13:
[----:B------:R-:W-:Y:S01]  /*0c50*/  R2UR UR14, R3 ;  /* 0x00000000030e72ca */ /* 0x000fe200000e0000 */
[----:B------:R-:W3:Y:S01]  /*0c60*/  S2R R7, SR_CgaCtaId ;  /* 0x0000000000077919 */ /* 0x000ee20000008800 */
[----:B------:R-:W-:Y:S01]  /*0c70*/  ULDC.64 UR4, c[0x0][0x198] ;  /* 0x0000660000047ab9 */ /* 0x000fe20000000a00 */
[----:B------:R-:W-:Y:S01]  /*0c80*/  UMOV UR27, URZ ;  /* 0x0000003f001b7c82 */ /* 0x000fe20008000000 */
[----:B------:R-:W-:Y:S01]  /*0c90*/  UIADD3 UR4, UP0, UR4, 0x1f0, URZ ;  /* 0x000001f004047890 */ /* 0x000fe2000ff1e03f */
[----:B-12---:R-:W-:Y:S01]  /*0ca0*/  MOV R0, 0x400 ;  /* 0x0000040000007802 */ /* 0x006fe20000000f00 */
[----:B------:R-:W-:Y:S01]  /*0cb0*/  UMOV UR6, 0x0 ;  /* 0x0000000000067882 */ /* 0x000fe20000000000 */
[----:B------:R-:W-:Y:S01]  /*0cc0*/  UMOV UR7, 0x10000000 ;  /* 0x1000000000077882 */ /* 0x000fe20000000000 */
[----:B------:R-:W-:Y:S01]  /*0cd0*/  UIADD3.X UR5, URZ, UR5, URZ, UP0, !UPT ;  /* 0x000000053f057290 */ /* 0x000fe200087fe43f */
[----:B------:R-:W-:Y:S01]  /*0ce0*/  MOV R3, 0x1 ;  /* 0x0000000100037802 */ /* 0x000fe20000000f00 */
[----:B------:R-:W-:Y:S01]  /*0cf0*/  UMOV UR26, URZ ;  /* 0x0000003f001a7c82 */ /* 0x000fe20008000000 */
[----:B------:R-:W-:Y:S01]  /*0d00*/  UMOV UR28, UR52 ;  /* 0x00000034001c7c82 */ /* 0x000fe20008000000 */
[----:B------:R-:W-:Y:S01]  /*0d10*/  UMOV UR29, UR53 ;  /* 0x00000035001d7c82 */ /* 0x000fe20008000000 */
[----:B------:R-:W-:Y:S01]  /*0d20*/  UIADD3 UR24, UR14, 0x3800, URZ ;  /* 0x000038000e187890 */ /* 0x000fe2000fffe03f */
[----:B------:R-:W-:Y:S01]  /*0d30*/  SHF.L.U32 R3, R3, 0x1f, RZ ;  /* 0x0000001f03037819 */ /* 0x000fe200000006ff */
[----:B------:R-:W-:Y:S01]  /*0d40*/  UIADD3 UR25, UR14, 0x3b800, URZ ;  /* 0x0003b8000e197890 */ /* 0x000fe2000fffe03f */
[----:B------:R-:W-:Y:S01]  /*0d50*/  ISETP.NE.AND P2, PT, R16, RZ, PT ;  /* 0x000000ff1000720c */ /* 0x000fe20003f45270 */
[----:B------:R-:W-:Y:S01]  /*0d60*/  UIADD3 UR8, UR14, 0x5800, URZ ;  /* 0x000058000e087890 */ /* 0x000fe2000fffe03f */
[----:B------:R-:W-:Y:S01]  /*0d70*/  UMOV UR10, 0x10 ;  /* 0x00000010000a7882 */ /* 0x000fe20000000000 */
[----:B------:R-:W-:Y:S01]  /*0d80*/  UMOV UR12, UR52 ;  /* 0x00000034000c7c82 */ /* 0x000fe20008000000 */
[----:B------:R-:W-:Y:S01]  /*0d90*/  UMOV UR13, UR53 ;  /* 0x00000035000d7c82 */ /* 0x000fe20008000000 */
[----:B------:R-:W-:Y:S01]  /*0da0*/  UMOV UR11, UR27 ;  /* 0x0000001b000b7c82 */ /* 0x000fe20008000000 */
[----:B------:R-:W-:-:S02]  /*0db0*/  UMOV UR9, UR25 ;  /* 0x0000001900097c82 */ /* 0x000fc40008000000 */
[----:B------:R1:W-:Y:S01]  /*0dc0*/  UTMALDG.4D [UR24], [UR4], desc[UR6] ;  /* 0x00000618040075b4 */ /* 0x0003e20008019000 */
[----:B------:R-:W-:Y:S01]  /*0dd0*/  UIADD3 UR16, UR14, 0x7800, URZ ;  /* 0x000078000e107890 */ /* 0x000fe2000fffe03f */
[----:B------:R-:W-:Y:S01]  /*0de0*/  UMOV UR18, 0x20 ;  /* 0x0000002000127882 */ /* 0x000fe20000000000 */
[----:B------:R-:W-:Y:S01]  /*0df0*/  UMOV UR20, UR52 ;  /* 0x0000003400147c82 */ /* 0x000fe20008000000 */
[----:B------:R-:W-:Y:S01]  /*0e00*/  UMOV UR21, UR53 ;  /* 0x0000003500157c82 */ /* 0x000fe20008000000 */
[----:B------:R-:W-:Y:S01]  /*0e10*/  UMOV UR19, UR27 ;  /* 0x0000001b00137c82 */ /* 0x000fe20008000000 */
[----:B------:R-:W-:Y:S01]  /*0e20*/  UMOV UR17, UR25 ;  /* 0x0000001900117c82 */ /* 0x000fe20008000000 */
[----:B------:R2:W-:Y:S01]  /*0e30*/  UTMALDG.4D [UR8], [UR4], desc[UR6] ;  /* 0x00000608040075b4 */ /* 0x0005e20008019000 */
[----:B---3--:R-:W-:-:S05]  /*0e40*/  LEA R2, R7, R0, 0x18 ;  /* 0x0000000007027211 */ /* 0x008fca00078ec0ff */
[----:B------:R-:W-:Y:S01]  /*0e50*/  IMAD R0, R5, 0x8, R2 ;  /* 0x0000000805007824 */ /* 0x000fe200078e0202 */
[----:B------:R3:W-:Y:S01]  /*0e60*/  UTMALDG.4D [UR16], [UR4], desc[UR6] ;  /* 0x00000610040075b4 */ /* 0x0007e20008019000 */
[----:B-1----:R-:W-:Y:S01]  /*0e70*/  UIADD3 UR24, UR14, 0xb800, URZ ;  /* 0x0000b8000e187890 */ /* 0x002fe2000fffe03f */
[----:B------:R-:W-:Y:S01]  /*0e80*/  UMOV UR26, 0x40 ;  /* 0x00000040001a7882 */ /* 0x000fe20000000000 */
[----:B--2---:R-:W-:Y:S01]  /*0e90*/  UIADD3 UR8, UR14, 0x9800, URZ ;  /* 0x000098000e087890 */ /* 0x004fe2000fffe03f */
[----:B------:R-:W-:Y:S01]  /*0ea0*/  UMOV UR10, 0x30 ;  /* 0x00000030000a7882 */ /* 0x000fe20000000000 */
[----:B---3--:R-:W-:-:S07]  /*0eb0*/  UIADD3 UR16, UR14, 0xd800, URZ ;  /* 0x0000d8000e107890 */ /* 0x008fce000fffe03f */
[----:B------:R1:W-:Y:S01]  /*0ec0*/  UTMALDG.4D [UR8], [UR4], desc[UR6] ;  /* 0x00000608040075b4 */ /* 0x0003e20008019000 */
[----:B------:R-:W-:Y:S01]  /*0ed0*/  UMOV UR18, 0x50 ;  /* 0x0000005000127882 */ /* 0x000fe20000000000 */
[----:B------:R2:W-:Y:S01]  /*0ee0*/  UTMALDG.4D [UR24], [UR4], desc[UR6] ;  /* 0x00000618040075b4 */ /* 0x0005e20008019000 */
[----:B------:R2:W-:Y:S01]  /*0ef0*/  UTMALDG.4D [UR16], [UR4], desc[UR6] ;  /* 0x00000610040075b4 */ /* 0x0005e20008019000 */
[----:B-1----:R-:W-:Y:S01]  /*0f00*/  UIADD3 UR8, UR14, 0xf800, URZ ;  /* 0x0000f8000e087890 */ /* 0x002fe2000fffe03f */
[----:B------:R-:W-:-:S08]  /*0f10*/  UMOV UR10, 0x60 ;  /* 0x00000060000a7882 */ /* 0x000fd00000000000 */
[----:B------:R2:W-:Y:S01]  /*0f20*/  UTMALDG.4D [UR8], [UR4], desc[UR6] ;  /* 0x00000608040075b4 */ /* 0x0005e20008019000 */
[----:B------:R-:W1:Y:S02]  /*0f30*/  SYNCS.PHASECHK.TRANS64.TRYWAIT P1, [R0+URZ+0x3b820], R3 ;  /* 0x03b82003000075a7 */ /* 0x000e64000802017f */
[----:B-12---:R-:W-:Y:S05]  /*0f40*/  @!P1 BRA `(.L_x_14) ;  /* 0x0000012800209947 */ /* 0x006fea0003800000 */
.L_x_71:
[----:B------:R-:W-:Y:S01]  /*0f50*/  MOV R7, 0x1 ;  /* 0x0000000100077802 */ /* 0x000fe20000000f00 */
[----:B------:R-:W-:Y:S06]  /*0f60*/  @P2 BRA `(.L_x_15) ;  /* 0x0000000000142947 */ /* 0x000fec0003800000 */
[----:B------:R-:W-:Y:S01]  /*0f70*/  ISETP.NE.AND P1, PT, R9, RZ, PT ;  /* 0x000000ff0900720c */ /* 0x000fe20003f25270 */
[----:B-1----:R-:W-:-:S04]  /*0f80*/  IMAD.MOV.U32 R3, RZ, RZ, 0xe000 ;  /* 0x0000e000ff037424 */ /* 0x002fc800078e00ff */
[----:B------:R2:W-:Y:S08]  /*0f90*/  SYNCS.ARRIVE.TRANS64 RZ, [R0+URZ+0x3b800], R3 ;  /* 0x03b8000300ff79a7 */ /* 0x0005f0000800003f */
[----:B------:R-:W-:Y:S05]  /*0fa0*/  @!P1 BRA `(.L_x_15) ;  /* 0x0000000000049947 */ /* 0x000fea0003800000 */
[----:B------:R-:W-:Y:S01]  /*0fb0*/  BPT.TRAP 0x1 ;  /* 0x000000040000795c */ /* 0x000fe20000300000 */
.L_x_15:
[C---:B------:R-:W-:Y:S01]  /*0fc0*/  IMAD R2, R5.reuse, 0xe000, R2 ;  /* 0x0000e00005027824 */ /* 0x040fe200078e0202 */
[----:B------:R-:W-:Y:S01]  /*0fd0*/  R2UR UR41, R0 ;  /* 0x00000000002972ca */ /* 0x000fe200000e0000 */
[----:B------:R-:W-:Y:S01]  /*0fe0*/  ULDC.64 UR4, c[0x0][0x198] ;  /* 0x0000660000047ab9 */ /* 0x000fe20000000a00 */
[----:B------:R-:W-:Y:S01]  /*0ff0*/  UMOV UR43, URZ ;  /* 0x0000003f002b7c82 */ /* 0x000fe20008000000 */
[----:B------:R-:W-:Y:S01]  /*1000*/  UIADD3 UR4, UP0, UR4, 0x2f0, URZ ;  /* 0x000002f004047890 */ /* 0x000fe2000ff1e03f */
[----:B------:R-:W-:Y:S01]  /*1010*/  R2UR UR14, R2 ;  /* 0x00000000020e72ca */ /* 0x000fe200000e0000 */
[----:B------:R-:W-:Y:S01]  /*1020*/  UMOV UR6, 0x0 ;  /* 0x0000000000067882 */ /* 0x000fe20000000000 */
[----:B------:R-:W-:Y:S01]  /*1030*/  UMOV UR7, 0x10000000 ;  /* 0x1000000000077882 */ /* 0x000fe20000000000 */
[----:B------:R-:W-:Y:S01]  /*1040*/  UIADD3.X UR5, URZ, UR5, URZ, UP0, !UPT ;  /* 0x000000053f057290 */ /* 0x000fe200087fe43f */
[----:B------:R-:W-:Y:S01]  /*1050*/  IADD3 R5, R5, 0x1, RZ ;  /* 0x0000000105057810 */ /* 0x000fe20007ffe0ff */
[----:B------:R-:W-:Y:S01]  /*1060*/  UMOV UR42, URZ ;  /* 0x0000003f002a7c82 */ /* 0x000fe20008000000 */
[----:B------:R-:W-:Y:S01]  /*1070*/  UMOV UR44, UR52 ;  /* 0x00000034002c7c82 */ /* 0x000fe20008000000 */
[----:B------:R-:W-:Y:S01]  /*1080*/  UMOV UR45, UR53 ;  /* 0x00000035002d7c82 */ /* 0x000fe20008000000 */
[----:B------:R-:W-:Y:S01]  /*1090*/  UMOV UR34, 0x10 ;  /* 0x0000001000227882 */ /* 0x000fe20000000000 */
[----:B------:R-:W-:Y:S01]  /*10a0*/  UIADD3 UR41, UR41, 0x3b800, URZ ;  /* 0x0003b80029297890 */ /* 0x000fe2000fffe03f */
[----:B------:R-:W-:Y:S01]  /*10b0*/  UMOV UR36, UR52 ;  /* 0x0000003400247c82 */ /* 0x000fe20008000000 */
[----:B------:R-:W-:-:S02]  /*10c0*/  UMOV UR37, UR53 ;  /* 0x0000003500257c82 */ /* 0x000fc40008000000 */
[----:B------:R-:W-:Y:S02]  /*10d0*/  UIADD3 UR40, UR14, 0x3800, URZ ;  /* 0x000038000e287890 */ /* 0x000fe4000fffe03f */
[----:B------:R-:W-:Y:S02]  /*10e0*/  UIADD3 UR32, UR14, 0x5800, URZ ;  /* 0x000058000e207890 */ /* 0x000fe4000fffe03f */
[----:B------:R-:W-:Y:S01]  /*10f0*/  UIADD3 UR8, UR14, 0x7800, URZ ;  /* 0x000078000e087890 */ /* 0x000fe2000fffe03f */
[----:B------:R-:W-:Y:S01]  /*1100*/  UMOV UR35, UR43 ;  /* 0x0000002b00237c82 */ /* 0x000fe20008000000 */
[----:B------:R-:W-:Y:S01]  /*1110*/  UMOV UR33, UR41 ;  /* 0x0000002900217c82 */ /* 0x000fe20008000000 */
[----:B------:R-:W-:Y:S01]  /*1120*/  UMOV UR10, 0x20 ;  /* 0x00000020000a7882 */ /* 0x000fe20000000000 */
[----:B------:R-:W-:Y:S01]  /*1130*/  UMOV UR12, UR52 ;  /* 0x00000034000c7c82 */ /* 0x000fe20008000000 */
[----:B------:R-:W-:Y:S01]  /*1140*/  UMOV UR13, UR53 ;  /* 0x00000035000d7c82 */ /* 0x000fe20008000000 */
[----:B------:R-:W-:Y:S01]  /*1150*/  UMOV UR11, UR43 ;  /* 0x0000002b000b7c82 */ /* 0x000fe20008000000 */
[----:B------:R-:W-:Y:S01]  /*1160*/  UMOV UR9, UR41 ;  /* 0x0000002900097c82 */ /* 0x000fe20008000000 */
[----:B------:R-:W-:Y:S01]  /*1170*/  UTMALDG.4D [UR40], [UR4], desc[UR6] ;  /* 0x00000628040075b4 */ /* 0x000fe20008019000 */
[----:B------:R-:W-:-:S02]  /*1180*/  UIADD3 UR24, UR14, 0x9800, URZ ;  /* 0x000098000e187890 */ /* 0x000fc4000fffe03f */
[----:B------:R-:W-:Y:S02]  /*1190*/  UIADD3 UR48, UR14, 0xb800, URZ ;  /* 0x0000b8000e307890 */ /* 0x000fe4000fffe03f */
[----:B------:R-:W-:Y:S01]  /*11a0*/  UIADD3 UR16, UR14, 0xd800, URZ ;  /* 0x0000d8000e107890 */ /* 0x000fe2000fffe03f */
[----:B------:R-:W-:Y:S01]  /*11b0*/  UMOV UR26, 0x30 ;  /* 0x00000030001a7882 */ /* 0x000fe20000000000 */
[----:B------:R-:W-:Y:S01]  /*11c0*/  UTMALDG.4D [UR32], [UR4], desc[UR6] ;  /* 0x00000620040075b4 */ /* 0x000fe20008019000 */
        /* <DEDUP_REMOVED lines=8> */
[----:B------:R-:W-:Y:S01]  /*1250*/  UMOV UR18, 0x50 ;  /* 0x0000005000127882 */ /* 0x000fe20000000000 */
[----:B------:R-:W-:Y:S01]  /*1260*/  UMOV UR20, UR52 ;  /* 0x0000003400147c82 */ /* 0x000fe20008000000 */
[----:B------:R-:W-:Y:S01]  /*1270*/  UMOV UR21, UR53 ;  /* 0x0000003500157c82 */ /* 0x000fe20008000000 */
[----:B------:R-:W-:Y:S01]  /*1280*/  UMOV UR19, UR43 ;  /* 0x0000002b00137c82 */ /* 0x000fe20008000000 */
[----:B------:R-:W-:Y:S01]  /*1290*/  UMOV UR17, UR41 ;  /* 0x0000002900117c82 */ /* 0x000fe20008000000 */
[----:B------:R4:W-:Y:S01]  /*12a0*/  UTMALDG.4D [UR24], [UR4], desc[UR6] ;  /* 0x00000618040075b4 */ /* 0x0009e20008019000 */
[----:B------:R4:W-:Y:S01]  /*12b0*/  UTMALDG.4D [UR48], [UR4], desc[UR6] ;  /* 0x00000630040075b4 */ /* 0x0009e20008019000 */
[----:B------:R4:W-:Y:S01]  /*12c0*/  UTMALDG.4D [UR16], [UR4], desc[UR6] ;  /* 0x00000610040075b4 */ /* 0x0009e20008019000 */
[----:B---3--:R-:W-:Y:S01]  /*12d0*/  UIADD3 UR8, UR14, 0xf800, URZ ;  /* 0x0000f8000e087890 */ /* 0x008fe2000fffe03f */
[----:B------:R-:W-:-:S08]  /*12e0*/  UMOV UR10, 0x60 ;  /* 0x00000060000a7882 */ /* 0x000fd00000000000 */
[----:B------:R4:W-:Y:S02]  /*12f0*/  UTMALDG.4D [UR8], [UR4], desc[UR6] ;  /* 0x00000608040075b4 */ /* 0x0009e40008019000 */
[----:B----4-:R-:W-:Y:S01]  /*1300*/  NOP ;  /* 0x0000000000007918 */ /* 0x010fe20000000000 */
.L_x_11:
[----:B------:R-:W-:Y:S01]  /*1310*/  ISETP.GE.AND P1, PT, R208, 0x101, PT ;  /* 0x00000101d000780c */ /* 0x000fe20003f26270 */
[----:B------:R-:W-:-:S12]  /*1320*/  IMAD.MOV.U32 R4, RZ, RZ, 0x1 ;  /* 0x00000001ff047424 */ /* 0x000fd800078e00ff */
[----:B------:R-:W-:Y:S05]  /*1330*/  @!P1 BRA `(.L_x_16) ;  /* 0x0000000800349947 */ /* 0x000fea0003800000 */
[----:B-12---:R-:W1:Y:S01]  /*1340*/  S2R R3, SR_CgaCtaId ;  /* 0x0000000000037919 */ /* 0x006e620000008800 */
[----:B------:R-:W-:Y:S02]  /*1350*/  MOV R0, 0x400 ;  /* 0x0000040000007802 */ /* 0x000fe40000000f00 */
[----:B------:R-:W-:Y:S02]  /*1360*/  MOV R2, 0x1 ;  /* 0x0000000100027802 */ /* 0x000fe40000000f00 */
[----:B------:R-:W-:Y:S02]  /*1370*/  ISETP.NE.AND P2, PT, R16, RZ, PT ;  /* 0x000000ff1000720c */ /* 0x000fe40003f45270 */
[----:B-1----:R-:W-:Y:S02]  /*1380*/  LEA R0, R3, R0, 0x18 ;  /* 0x0000000003007211 */ /* 0x002fe400078ec0ff */
[----:B------:R-:W-:-:S03]  /*1390*/  SHF.L.U32 R3, R2, 0x1f, RZ ;  /* 0x0000001f02037819 */ /* 0x000fc600000006ff */
[----:B------:R-:W-:-:S04]  /*13a0*/  IMAD R2, R5, 0x8, R0 ;  /* 0x0000000805027824 */ /* 0x000fc800078e0200 */
[----:B------:R-:W1:Y:S02]  /*13b0*/  SYNCS.PHASECHK.TRANS64.TRYWAIT P1, [R2+URZ+0x3b820], R3 ;  /* 0x03b82003020075a7 */ /* 0x000e64000802017f */
[----:B-1----:R-:W-:Y:S05]  /*13c0*/  @!P1 BRA `(.L_x_17) ;  /* 0x0000012400149947 */ /* 0x002fea0003800000 */
.L_x_72:
[----:B------:R-:W-:Y:S05]  /*13d0*/  @P2 BRA `(.L_x_18) ;  /* 0x0000000000142947 */ /* 0x000fea0003800000 */
[----:B------:R-:W-:Y:S02]  /*13e0*/  ISETP.NE.AND P1, PT, R9, RZ, PT ;  /* 0x000000ff0900720c */ /* 0x000fe40003f25270 */
[----:B-1----:R-:W-:-:S04]  /*13f0*/  MOV R3, 0xe000 ;  /* 0x0000e00000037802 */ /* 0x002fc80000000f00 */
[----:B------:R2:W-:Y:S07]  /*1400*/  SYNCS.ARRIVE.TRANS64 RZ, [R2+URZ+0x3b800], R3 ;  /* 0x03b8000302ff79a7 */ /* 0x0005ee000800003f */
[----:B------:R-:W-:Y:S05]  /*1410*/  @!P1 BRA `(.L_x_18) ;  /* 0x0000000000049947 */ /* 0x000fea0003800000 */
[----:B------:R-:W-:Y:S01]  /*1420*/  BPT.TRAP 0x1 ;  /* 0x000000040000795c */ /* 0x000fe20000300000 */
.L_x_18:
[----:B------:R-:W-:Y:S01]  /*1430*/  IMAD R0, R5, 0xe000, R0 ;  /* 0x0000e00005007824 */ /* 0x000fe200078e0200 */
[----:B-12---:R-:W1:Y:S01]  /*1440*/  S2R R3, SR_CgaCtaId ;  /* 0x0000000000037919 */ /* 0x006e620000008800 */
[----:B------:R-:W-:Y:S01]  /*1450*/  R2UR UR33, R2 ;  /* 0x00000000022172ca */ /* 0x000fe200000e0000 */
[----:B------:R-:W-:Y:S01]  /*1460*/  ULDC.64 UR4, c[0x0][0x198] ;  /* 0x0000660000047ab9 */ /* 0x000fe20000000a00 */
[----:B------:R-:W-:Y:S01]  /*1470*/  R2UR UR35, R7 ;  /* 0x00000000072372ca */ /* 0x000fe200000e0000 */
[----:B------:R-:W-:Y:S01]  /*1480*/  UIADD3 UR4, UP0, UR4, 0x1f0, URZ ;  /* 0x000001f004047890 */ /* 0x000fe2000ff1e03f */
[----:B------:R-:W-:Y:S01]  /*1490*/  R2UR UR14, R0 ;  /* 0x00000000000e72ca */ /* 0x000fe200000e0000 */
[----:B------:R-:W-:Y:S01]  /*14a0*/  UMOV UR6, 0x0 ;  /* 0x0000000000067882 */ /* 0x000fe20000000000 */
[----:B------:R-:W-:Y:S01]  /*14b0*/  UMOV UR7, 0x10000000 ;  /* 0x1000000000077882 */ /* 0x000fe20000000000 */
[----:B------:R-:W-:Y:S01]  /*14c0*/  UIADD3.X UR5, URZ, UR5, URZ, UP0, !UPT ;  /* 0x000000053f057290 */ /* 0x000fe200087fe43f */
[----:B------:R-:W-:Y:S01]  /*14d0*/  VIADD R5, R5, 0x1 ;  /* 0x0000000105057836 */ /* 0x000fe20000000000 */
[----:B------:R-:W-:Y:S01]  /*14e0*/  UMOV UR34, URZ ;  /* 0x0000003f00227c82 */ /* 0x000fe20008000000 */
[----:B------:R-:W-:Y:S01]  /*14f0*/  UMOV UR36, UR52 ;  /* 0x0000003400247c82 */ /* 0x000fe20008000000 */
[----:B------:R-:W-:Y:S01]  /*1500*/  UMOV UR37, UR53 ;  /* 0x0000003500257c82 */ /* 0x000fe20008000000 */
[----:B------:R-:W-:Y:S01]  /*1510*/  UMOV UR50, 0x10 ;  /* 0x0000001000327882 */ /* 0x000fe20000000000 */
[----:B------:R-:W-:Y:S01]  /*1520*/  UIADD3 UR33, UR33, 0x3b800, URZ ;  /* 0x0003b80021217890 */ /* 0x000fe2000fffe03f */
[----:B------:R-:W-:Y:S01]  /*1530*/  MOV R0, 0x400 ;  /* 0x0000040000007802 */ /* 0x000fe20000000f00 */
[----:B------:R-:W-:Y:S01]  /*1540*/  USHF.L.U32 UR35, UR35, 0x8, URZ ;  /* 0x0000000823237899 */ /* 0x000fe2000800063f */
[C---:B------:R-:W-:Y:S01]  /*1550*/  ISETP.NE.AND P2, PT, R5.reuse, 0x4, PT ;  /* 0x000000040500780c */ /* 0x040fe20003f45270 */
[----:B------:R-:W-:Y:S01]  /*1560*/  UIADD3 UR32, UR14, 0x3800, URZ ;  /* 0x000038000e207890 */ /* 0x000fe2000fffe03f */
[C---:B------:R-:W-:Y:S01]  /*1570*/  ISETP.NE.AND P1, PT, R5.reuse, 0x4, PT ;  /* 0x000000040500780c */ /* 0x040fe20003f25270 */
[----:B------:R-:W-:Y:S01]  /*1580*/  UIADD3 UR48, UR14, 0x5800, URZ ;  /* 0x000058000e307890 */ /* 0x000fe2000fffe03f */
[----:B------:R-:W-:Y:S01]  /*1590*/  SEL R5, R5, RZ, P2 ;  /* 0x000000ff05057207 */ /* 0x000fe20001000000 */
[----:B------:R-:W-:Y:S01]  /*15a0*/  UIADD3 UR24, UR14, 0x7800, URZ ;  /* 0x000078000e187890 */ /* 0x000fe2000fffe03f */
[----:B------:R-:W-:Y:S01]  /*15b0*/  SEL R4, RZ, 0x1, !P1 ;  /* 0x00000001ff047807 */ /* 0x000fe20004800000 */
[----:B------:R-:W-:Y:S01]  /*15c0*/  UIADD3 UR16, UR14, 0x9800, URZ ;  /* 0x000098000e107890 */ /* 0x000fe2000fffe03f */
[----:B------:R-:W-:Y:S01]  /*15d0*/  ISETP.NE.AND P2, PT, R16, RZ, PT ;  /* 0x000000ff1000720c */ /* 0x000fe20003f45270 */
[----:B------:R-:W-:Y:S01]  /*15e0*/  UIADD3 UR8, UR14, 0xb800, URZ ;  /* 0x0000b8000e087890 */ /* 0x000fe2000fffe03f */
[----:B------:R-:W-:Y:S01]  /*15f0*/  UTMALDG.4D [UR32], [UR4], desc[UR6] ;  /* 0x00000620040075b4 */ /* 0x000fe20008019000 */
[----:B------:R-:W-:Y:S01]  /*1600*/  UMOV UR49, UR33 ;  /* 0x0000002100317c82 */ /* 0x000fe20008000000 */
[----:B------:R-:W-:Y:S01]  /*1610*/  UMOV UR51, UR35 ;  /* 0x0000002300337c82 */ /* 0x000fe20008000000 */
[----:B------:R-:W-:Y:S01]  /*1620*/  UMOV UR26, 0x20 ;  /* 0x00000020001a7882 */ /* 0x000fe20000000000 */
[----:B------:R-:W-:Y:S01]  /*1630*/  UMOV UR28, UR52 ;  /* 0x00000034001c7c82 */ /* 0x000fe20008000000 */
[----:B------:R-:W-:Y:S01]  /*1640*/  UMOV UR29, UR53 ;  /* 0x00000035001d7c82 */ /* 0x000fe20008000000 */
        /* <DEDUP_REMOVED lines=8> */
[----:B------:R-:W-:Y:S01]  /*16d0*/  UMOV UR10, 0x40 ;  /* 0x00000040000a7882 */ /* 0x000fe20000000000 */
[----:B------:R-:W-:Y:S01]  /*16e0*/  UMOV UR12, UR52 ;  /* 0x00000034000c7c82 */ /* 0x000fe20008000000 */
[----:B------:R-:W-:Y:S01]  /*16f0*/  UMOV UR13, UR53 ;  /* 0x00000035000d7c82 */ /* 0x000fe20008000000 */
[----:B------:R-:W-:Y:S01]  /*1700*/  UMOV UR9, UR33 ;  /* 0x0000002100097c82 */ /* 0x000fe20008000000 */
[----:B------:R-:W-:Y:S01]  /*1710*/  UMOV UR11, UR35 ;  /* 0x00000023000b7c82 */ /* 0x000fe20008000000 */
[----:B-1----:R-:W-:Y:S01]  /*1720*/  LEA R2, R3, R0, 0x18 ;  /* 0x0000000003027211 */ /* 0x002fe200078ec0ff */
[----:B------:R-:W-:Y:S01]  /*1730*/  UTMALDG.4D [UR24], [UR4], desc[UR6] ;  /* 0x00000618040075b4 */ /* 0x000fe20008019000 */
[----:B------:R-:W-:-:S02]  /*1740*/  SHF.L.U32 R0, R4, 0x1f, RZ ;  /* 0x0000001f04007819 */ /* 0x000fc400000006ff */
[----:B------:R-:W-:Y:S01]  /*1750*/  LEA R3, R5, R2, 0x3 ;  /* 0x0000000205037211 */ /* 0x000fe200078e18ff */
[----:B------:R1:W-:Y:S01]  /*1760*/  UTMALDG.4D [UR16], [UR4], desc[UR6] ;  /* 0x00000610040075b4 */ /* 0x0003e20008019000 */
[----:B------:R2:W-:Y:S01]  /*1770*/  UTMALDG.4D [UR8], [UR4], desc[UR6] ;  /* 0x00000608040075b4 */ /* 0x0005e20008019000 */
[----:B-1----:R-:W-:Y:S01]  /*1780*/  UIADD3 UR16, UR14, 0xd800, URZ ;  /* 0x0000d8000e107890 */ /* 0x002fe2000fffe03f */
[----:B------:R-:W-:Y:S01]  /*1790*/  UMOV UR18, 0x50 ;  /* 0x0000005000127882 */ /* 0x000fe20000000000 */
[----:B--2---:R-:W-:-:S07]  /*17a0*/  UIADD3 UR8, UR14, 0xf800, URZ ;  /* 0x0000f8000e087890 */ /* 0x004fce000fffe03f */
[----:B------:R1:W-:Y:S01]  /*17b0*/  UTMALDG.4D [UR16], [UR4], desc[UR6] ;  /* 0x00000610040075b4 */ /* 0x0003e20008019000 */
[----:B------:R-:W-:Y:S02]  /*17c0*/  UMOV UR10, 0x60 ;  /* 0x00000060000a7882 */ /* 0x000fe40000000000 */
[----:B------:R1:W-:Y:S01]  /*17d0*/  UTMALDG.4D [UR8], [UR4], desc[UR6] ;  /* 0x00000608040075b4 */ /* 0x0003e20008019000 */
[----:B------:R-:W2:Y:S02]  /*17e0*/  SYNCS.PHASECHK.TRANS64.TRYWAIT P1, [R3+URZ+0x3b820], R0 ;  /* 0x03b82000030075a7 */ /* 0x000ea4000802017f */
[----:B-12---:R-:W-:Y:S05]  /*17f0*/  @!P1 BRA `(.L_x_19) ;  /* 0x00000120001c9947 */ /* 0x006fea0003800000 */
.L_x_73:
[----:B------:R-:W-:Y:S05]  /*1800*/  @P2 BRA `(.L_x_20) ;  /* 0x0000000000142947 */ /* 0x000fea0003800000 */
[----:B------:R-:W-:Y:S01]  /*1810*/  ISETP.NE.AND P1, PT, R9, RZ, PT ;  /* 0x000000ff0900720c */ /* 0x000fe20003f25270 */
[----:B-1----:R-:W-:-:S04]  /*1820*/  IMAD.MOV.U32 R0, RZ, RZ, 0xe000 ;  /* 0x0000e000ff007424 */ /* 0x002fc800078e00ff */
[----:B------:R2:W-:Y:S08]  /*1830*/  SYNCS.ARRIVE.TRANS64 RZ, [R3+URZ+0x3b800], R0 ;  /* 0x03b8000003ff79a7 */ /* 0x0005f0000800003f */
[----:B------:R-:W-:Y:S05]  /*1840*/  @!P1 BRA `(.L_x_20) ;  /* 0x0000000000049947 */ /* 0x000fea0003800000 */
[----:B------:R-:W-:Y:S01]  /*1850*/  BPT.TRAP 0x1 ;  /* 0x000000040000795c */ /* 0x000fe20000300000 */
.L_x_20:
[----:B------:R-:W-:Y:S01]  /*1860*/  IMAD R2, R5, 0xe000, R2 ;  /* 0x0000e00005027824 */ /* 0x000fe200078e0202 */
        /* <DEDUP_REMOVED lines=14> */
[----:B------:R-:W-:Y:S01]  /*1950*/  ISETP.NE.AND P1, PT, R5, 0x4, PT ;  /* 0x000000040500780c */ /* 0x000fe20003f25270 */
[----:B------:R-:W-:Y:S01]  /*1960*/  USHF.L.U32 UR43, UR43, 0x8, URZ ;  /* 0x000000082b2b7899 */ /* 0x000fe2000800063f */
[----:B------:R-:W-:Y:S01]  /*1970*/  VIADD R7, R7, 0x1 ;  /* 0x0000000107077836 */ /* 0x000fe20000000000 */
[----:B------:R-:W-:Y:S01]  /*1980*/  UIADD3 UR40, UR14, 0x3800, URZ ;  /* 0x000038000e287890 */ /* 0x000fe2000fffe03f */
[----:B-12---:R-:W-:Y:S01]  /*1990*/  SEL R3, RZ, 0x1, P1 ;  /* 0x00000001ff037807 */ /* 0x006fe20000800000 */
[----:B------:R-:W-:Y:S01]  /*19a0*/  UIADD3 UR32, UR14, 0x5800, URZ ;  /* 0x000058000e207890 */ /* 0x000fe2000fffe03f */
[----:B------:R-:W-:Y:S01]  /*19b0*/  SEL R5, R5, RZ, P1 ;  /* 0x000000ff05057207 */ /* 0x000fe20000800000 */
[----:B------:R-:W-:Y:S01]  /*19c0*/  UIADD3 UR8, UR14, 0x7800, URZ ;  /* 0x000078000e087890 */ /* 0x000fe2000fffe03f */
[----:B------:R-:W-:Y:S01]  /*19d0*/  LOP3.LUT R4, R4, R3, RZ, 0x3c, !PT ;  /* 0x0000000304047212 */ /* 0x000fe200078e3cff */
        /* <DEDUP_REMOVED lines=31> */
[----:B-1----:R-:W-:Y:S01]  /*1bd0*/  UIADD3 UR8, UR14, 0xf800, URZ ;  /* 0x0000f8000e087890 */ /* 0x002fe2000fffe03f */
[----:B------:R-:W-:-:S08]  /*1be0*/  UMOV UR10, 0x60 ;  /* 0x00000060000a7882 */ /* 0x000fd00000000000 */
[----:B------:R3:W-:Y:S02]  /*1bf0*/  UTMALDG.4D [UR8], [UR4], desc[UR6] ;  /* 0x00000608040075b4 */ /* 0x0007e40008019000 */
[----:B---3--:R-:W-:Y:S01]  /*1c00*/  NOP ;  /* 0x0000000000007918 */ /* 0x008fe20000000000 */
.L_x_16:
[----:B------:R-:W-:-:S07]  /*1c10*/  IADD3 R6, R6, -0x4, RZ ;  /* 0xfffffffc06067810 */ /* 0x000fce0007ffe0ff */
.L_x_10:
[----:B------:R-:W-:Y:S05]  /*1c20*/  BSYNC B0 ;  /* 0x0000000000007941 */ /* 0x000fea0003800000 */
.L_x_9:
[----:B-12---:R-:W1:Y:S01]  /*1c30*/  S2R R3, SR_CgaCtaId ;  /* 0x0000000000037919 */ /* 0x006e620000008800 */
[----:B------:R-:W-:Y:S02]  /*1c40*/  MOV R2, 0x400 ;  /* 0x0000040000027802 */ /* 0x000fe40000000f00 */
[----:B------:R-:W-:Y:S02]  /*1c50*/  SHF.L.U32 R153, RZ, 0x1f, RZ ;  /* 0x0000001fff997819 */ /* 0x000fe400000006ff */
[----:B-1----:R-:W-:-:S04]  /*1c60*/  LEA R2, R3, R2, 0x18 ;  /* 0x0000000203027211 */ /* 0x002fc800078ec0ff */
[----:B------:R-:W1:Y:S02]  /*1c70*/  SYNCS.PHASECHK.TRANS64.TRYWAIT P1, [R2+URZ+0x3b840], R153 ;  /* 0x03b84099020075a7 */ /* 0x000e64000802017f */
[----:B-1----:R-:W-:Y:S05]  /*1c80*/  @!P1 BRA `(.L_x_21) ;  /* 0x0000011c000c9947 */ /* 0x002fea0003800000 */
.L_x_74:
[----:B------:R-:W2:Y:S01]  /*1c90*/  SYNCS.PHASECHK.TRANS64.TRYWAIT P1, [R2+URZ+0x3b800], R153 ;  /* 0x03b80099020075a7 */ /* 0x000ea2000802017f */
[----:B------:R-:W-:Y:S01]  /*1ca0*/  IMAD.MOV.U32 R3, RZ, RZ, RZ ;  /* 0x000000ffff037224 */ /* 0x000fe200078e00ff */
[----:B--2---:R-:W-:Y:S06]  /*1cb0*/  @!P1 BRA `(.L_x_22) ;  /* 0x0000011c00149947 */ /* 0x004fec0003800000 */
.L_x_75:
[----:B------:R-:W-:Y:S05]  /*1cc0*/  WARPSYNC.ALL ;  /* 0x0000000000007948 */ /* 0x000fea0003800000 */
[C---:B------:R-:W-:Y:S01]  /*1cd0*/  R2UR UR5, R2.reuse ;  /* 0x00000000020572ca */ /* 0x040fe200000e0000 */
[----:B------:R-:W-:Y:S01]  /*1ce0*/  WARPGROUP.ARRIVE ;  /* 0x00000000000079c5 */ /* 0x000fe20000000000 */
[----:B------:R-:W-:Y:S01]  /*1cf0*/  R2UR UR4, R2 ;  /* 0x00000000020472ca */ /* 0x000fe200000e0000 */
[----:B------:R-:W-:Y:S01]  /*1d00*/  UMOV UR9, 0xc0000010 ;  /* 0xc000001000097882 */ /* 0x000fe20000000000 */
[----:B------:R-:W-:Y:S01]  /*1d10*/  UMOV UR11, 0xc0000010 ;  /* 0xc0000010000b7882 */ /* 0x000fe20000000000 */
[----:B------:R-:W-:Y:S01]  /*1d20*/  UMOV UR13, 0xc0000010 ;  /* 0xc0000010000d7882 */ /* 0x000fe20000000000 */
[----:B------:R-:W-:Y:S01]  /*1d30*/  IMAD.U32 R23, RZ, RZ, UR9 ;  /* 0x00000009ff177e24 */ /* 0x000fe2000f8e00ff */
[----:B------:R-:W-:Y:S01]  /*1d40*/  UMOV UR57, 0xc0000010 ;  /* 0xc000001000397882 */ /* 0x000fe20000000000 */
[----:B------:R-:W-:Y:S01]  /*1d50*/  IMAD.U32 R21, RZ, RZ, UR13 ;  /* 0x0000000dff157e24 */ /* 0x000fe2000f8e00ff */
[----:B------:R-:W-:Y:S01]  /*1d60*/  UMOV UR59, 0xc0000010 ;  /* 0xc0000010003b7882 */ /* 0x000fe20000000000 */
[----:B------:R-:W-:Y:S01]  /*1d70*/  ULDC UR7, c[0x0][0x604] ;  /* 0x0001810000077ab9 */ /* 0x000fe20000000800 */
[----:B------:R-:W-:Y:S01]  /*1d80*/  ULDC UR14, c[0x0][0x604] ;  /* 0x00018100000e7ab9 */ /* 0x000fe20000000800 */
[----:B------:R-:W-:Y:S01]  /*1d90*/  ULDC UR15, c[0x0][0x604] ;  /* 0x00018100000f7ab9 */ /* 0x000fe20000000800 */
[----:B------:R-:W-:-:S02]  /*1da0*/  UIADD3 UR5, UR5, 0x3800, URZ ;  /* 0x0000380005057890 */ /* 0x000fc4000fffe03f */
[----:B------:R-:W-:Y:S02]  /*1db0*/  USHF.R.U32.HI UR4, URZ, 0x4, UR4 ;  /* 0x000000043f047899 */ /* 0x000fe40008011604 */
[----:B------:R-:W-:Y:S02]  /*1dc0*/  USHF.R.U32.HI UR5, URZ, 0x4, UR5 ;  /* 0x000000043f057899 */ /* 0x000fe40008011605 */
[----:B------:R-:W-:Y:S02]  /*1dd0*/  ULOP3.LUT UR4, UR4, 0x3fff, URZ, 0xc0, !UPT ;  /* 0x00003fff04047892 */ /* 0x000fe4000f8ec03f */
[----:B------:R-:W-:Y:S02]  /*1de0*/  ULOP3.LUT UR5, UR5, 0x3fff, URZ, 0xc0, !UPT ;  /* 0x00003fff05057892 */ /* 0x000fe4000f8ec03f */
[----:B------:R-:W-:Y:S02]  /*1df0*/  ULOP3.LUT UR6, UR4, 0x10000, URZ, 0xfc, !UPT ;  /* 0x0001000004067892 */ /* 0x000fe4000f8efc3f */
[----:B------:R-:W-:-:S02]  /*1e00*/  ULOP3.LUT UR60, UR5, 0x10000, URZ, 0xfc, !UPT ;  /* 0x00010000053c7892 */ /* 0x000fc4000f8efc3f */
[----:B------:R-:W-:Y:S02]  /*1e10*/  UIADD3 UR4, UR6, 0x80, URZ ;  /* 0x0000008006047890 */ /* 0x000fe4000fffe03f */
[----:B------:R-:W-:Y:S02]  /*1e20*/  UIADD3 UR56, UR6, 0x300, URZ ;  /* 0x0000030006387890 */ /* 0x000fe4000fffe03f */
[----:B------:R-:W-:Y:S01]  /*1e30*/  UMOV UR8, UR6 ;  /* 0x0000000600087c82 */ /* 0x000fe20008000000 */
[----:B------:R-:W-:Y:S01]  /*1e40*/  UMOV UR10, UR60 ;  /* 0x0000003c000a7c82 */ /* 0x000fe20008000000 */
[----:B------:R-:W-:Y:S01]  /*1e50*/  MOV R22, UR8 ;  /* 0x0000000800167c02 */ /* 0x000fe20008000f00 */
[----:B------:R-:W-:Y:S01]  /*1e60*/  HGMMA.64x256x16.F32.BF16 R24, gdesc[UR8], RZ, !UPT, gsb0 ;  /* 0x03e00000081879f0 */ /* 0x000fe2000c0018ff */
[----:B------:R-:W-:Y:S01]  /*1e70*/  UIADD3 UR10, UR60, 0x200, URZ ;  /* 0x000002003c0a7890 */ /* 0x000fe2000fffe03f */
[----:B------:R-:W-:Y:S01]  /*1e80*/  UMOV UR12, UR4 ;  /* 0x00000004000c7c82 */ /* 0x000fe20008000000 */
[----:B------:R-:W-:Y:S01]  /*1e90*/  UMOV UR9, UR13 ;  /* 0x0000000d00097c82 */ /* 0x000fe20008000000 */
[----:B------:R-:W-:Y:S01]  /*1ea0*/  UMOV UR8, UR12 ;  /* 0x0000000c00087c82 */ /* 0x000fe20008000000 */
[----:B------:R-:W-:Y:S01]  /*1eb0*/  UMOV UR11, 0xc0000010 ;  /* 0xc0000010000b7882 */ /* 0x000fe20000000000 */
[----:B------:R-:W-:Y:S01]  /*1ec0*/  UIADD3 UR4, UR6, 0x100, URZ ;  /* 0x0000010006047890 */ /* 0x000fe2000fffe03f */
[----:B------:R-:W-:Y:S01]  /*1ed0*/  MOV R20, UR12 ;  /* 0x0000000c00147c02 */ /* 0x000fe20008000f00 */
[----:B------:R-:W-:Y:S01]  /*1ee0*/  UMOV UR13, 0xc0000010 ;  /* 0xc0000010000d7882 */ /* 0x000fe20000000000 */
[----:B------:R-:W-:Y:S01]  /*1ef0*/  UIADD3 UR58, UR60, 0xc00, URZ ;  /* 0x00000c003c3a7890 */ /* 0x000fe2000fffe03f */
[----:B------:R-:W-:Y:S01]  /*1f00*/  IMAD.U32 R19, RZ, RZ, UR13 ;  /* 0x0000000dff137e24 */ /* 0x000fe2000f8e00ff */
[----:B------:R-:W-:Y:S01]  /*1f10*/  ULDC UR16, c[0x0][0x604] ;  /* 0x0001810000107ab9 */ /* 0x000fe20000000800 */
[----:B------:R-:W-:Y:S01]  /*1f20*/  ULDC UR17, c[0x0][0x604] ;  /* 0x0001810000117ab9 */ /* 0x000fe20000000800 */
[----:B------:R-:W-:Y:S01]  /*1f30*/  UMOV UR12, UR4 ;  /* 0x00000004000c7c82 */ /* 0x000fe20008000000 */
[----:B------:R-:W-:Y:S01]  /*1f40*/  UIADD3 UR4, UR6, 0x180, URZ ;  /* 0x0000018006047890 */ /* 0x000fe2000fffe03f */
[----:B------:R-:W-:Y:S01]  /*1f50*/  MOV R18, UR12 ;  /* 0x0000000c00127c02 */ /* 0x000fe20008000f00 */
[----:B------:R-:W-:Y:S01]  /*1f60*/  ULDC UR18, c[0x0][0x604] ;  /* 0x0001810000127ab9 */ /* 0x000fe20000000800 */
        /* <DEDUP_REMOVED lines=26> */
[----:B------:R-:W-:-:S02]  /*2110*/  WARPGROUP.DEPBAR.LE gsb0, 0x0 ;  /* 0x00008000000079c5 */ /* 0x000fc40000010000 */
[----:B------:R-:W-:-:S06]  /*2120*/  WARPGROUP.ARRIVE ;  /* 0x00000000000079c5 */ /* 0x000fcc0000000000 */
[----:B------:R-:W-:Y:S01]  /*2130*/  HGMMA.64x256x16.F32.BF16 R24, gdesc[UR8], R24, gsb0 ;  /* 0x03e00000081879f0 */ /* 0x000fe20008001818 */
[----:B------:R-:W-:Y:S01]  /*2140*/  UIADD3 UR10, UR60, 0x400, URZ ;  /* 0x000004003c0a7890 */ /* 0x000fe2000fffe03f */
[----:B------:R-:W-:Y:S01]  /*2150*/  UMOV UR8, UR12 ;  /* 0x0000000c00087c82 */ /* 0x000fe20008000000 */
[----:B------:R-:W-:Y:S01]  /*2160*/  UMOV UR9, UR13 ;  /* 0x0000000d00097c82 */ /* 0x000fe20008000000 */
[----:B------:R-:W-:Y:S01]  /*2170*/  UMOV UR11, 0xc0000010 ;  /* 0xc0000010000b7882 */ /* 0x000fe20000000000 */
[----:B------:R-:W-:Y:S01]  /*2180*/  UMOV UR12, UR4 ;  /* 0x00000004000c7c82 */ /* 0x000fe20008000000 */
[----:B------:R-:W-:Y:S01]  /*2190*/  UMOV UR13, 0xc0000010 ;  /* 0xc0000010000d7882 */ /* 0x000fe20000000000 */
[----:B------:R-:W-:Y:S01]  /*21a0*/  UIADD3 UR4, UR6, 0x200, URZ ;  /* 0x0000020006047890 */ /* 0x000fe2000fffe03f */
[----:B------:R-:W-:Y:S01]  /*21b0*/  MOV R14, UR12 ;  /* 0x0000000c000e7c02 */ /* 0x000fe20008000f00 */
[----:B------:R-:W-:Y:S01]  /*21c0*/  IMAD.U32 R15, RZ, RZ, UR13 ;  /* 0x0000000dff0f7e24 */ /* 0x000fe2000f8e00ff */
[----:B------:R-:W-:-:S02]  /*21d0*/  WARPGROUP.DEPBAR.LE gsb0, 0x0 ;  /* 0x00008000000079c5 */ /* 0x000fc40000010000 */
[----:B------:R-:W-:-:S15]  /*21e0*/  WARPGROUP.ARRIVE ;  /* 0x00000000000079c5 */ /* 0x000fde0000000000 */
[----:B------:R-:W-:-:S01]  /*21f0*/  NOP ;  /* 0x0000000000007918 */ /* 0x000fc20000000000 */
        /* <DEDUP_REMOVED lines=10> */
[----:B------:R-:W-:Y:S01]  /*22a0*/  ULDC UR6, c[0x0][0x604] ;  /* 0x0001810000067ab9 */ /* 0x000fe20000000800 */
[----:B------:R-:W-:-:S02]  /*22b0*/  WARPGROUP.DEPBAR.LE gsb0, 0x0 ;  /* 0x00008000000079c5 */ /* 0x000fc40000010000 */
[----:B------:R-:W-:-:S15]  /*22c0*/  WARPGROUP.ARRIVE ;  /* 0x00000000000079c5 */ /* 0x000fde0000000000 */
[----:B------:R-:W-:Y:S01]  /*22d0*/  HGMMA.64x256x16.F32.BF16 R24, gdesc[UR8], R24, gsb0 ;  /* 0x03e00000081879f0 */ /* 0x000fe20008001818 */
[----:B------:R-:W-:Y:S01]  /*22e0*/  UIADD3 UR10, UR60, 0x800, URZ ;  /* 0x000008003c0a7890 */ /* 0x000fe2000fffe03f */
[----:B------:R-:W-:Y:S01]  /*22f0*/  UMOV UR8, UR12 ;  /* 0x0000000c00087c82 */ /* 0x000fe20008000000 */
[----:B------:R-:W-:Y:S01]  /*2300*/  UMOV UR9, UR13 ;  /* 0x0000000d00097c82 */ /* 0x000fe20008000000 */
[----:B------:R-:W-:Y:S01]  /*2310*/  UMOV UR11, 0xc0000010 ;  /* 0xc0000010000b7882 */ /* 0x000fe20000000000 */
[----:B------:R-:W-:Y:S01]  /*2320*/  UMOV UR12, UR4 ;  /* 0x00000004000c7c82 */ /* 0x000fe20008000000 */
[----:B------:R-:W-:Y:S01]  /*2330*/  UMOV UR13, 0xc0000010 ;  /* 0xc0000010000d7882 */ /* 0x000fe20000000000 */
[----:B------:R-:W-:Y:S01]  /*2340*/  ULDC UR4, c[0x0][0x604] ;  /* 0x0001810000047ab9 */ /* 0x000fe20000000800 */
        /* <DEDUP_REMOVED lines=10> */
[----:B------:R-:W-:Y:S01]  /*23f0*/  ULDC UR12, c[0x0][0x604] ;  /* 0x00018100000c7ab9 */ /* 0x000fe20000000800 */
[----:B------:R-:W-:Y:S01]  /*2400*/  ULDC UR13, c[0x0][0x604] ;  /* 0x00018100000d7ab9 */ /* 0x000fe20000000800 */
[----:B------:R-:W-:Y:S02]  /*2410*/  WARPGROUP.DEPBAR.LE gsb0, 0x0 ;  /* 0x00008000000079c5 */ /* 0x000fe40000010000 */
[----:B------:R-:W-:-:S15]  /*2420*/  WARPGROUP.ARRIVE ;  /* 0x00000000000079c5 */ /* 0x000fde0000000000 */
[----:B------:R-:W-:-:S04]  /*2430*/  NOP ;  /* 0x0000000000007918 */ /* 0x000fc80000000000 */
[----:B------:R-:W-:Y:S01]  /*2440*/  HGMMA.64x256x16.F32.BF16 R24, gdesc[UR8], R24, gsb0 ;  /* 0x03e00000081879f0 */ /* 0x000fe20008001818 */
[----:B------:R-:W-:Y:S01]  /*2450*/  ULDC UR8, c[0x0][0x604] ;  /* 0x0001810000087ab9 */ /* 0x000fe20000000800 */
[----:B------:R-:W-:Y:S01]  /*2460*/  ULDC UR9, c[0x0][0x604] ;  /* 0x0001810000097ab9 */ /* 0x000fe20000000800 */
[----:B------:R-:W-:Y:S01]  /*2470*/  ULDC UR11, c[0x0][0x604] ;  /* 0x00018100000b7ab9 */ /* 0x000fe20000000800 */
[----:B------:R-:W-:Y:S01]  /*2480*/  ULDC UR10, c[0x0][0x604] ;  /* 0x00018100000a7ab9 */ /* 0x000fe20000000800 */
[----:B------:R-:W-:Y:S02]  /*2490*/  WARPGROUP.DEPBAR.LE gsb0, 0x0 ;  /* 0x00008000000079c5 */ /* 0x000fe40000010000 */
[----:B------:R-:W-:-:S15]  /*24a0*/  WARPGROUP.ARRIVE ;  /* 0x00000000000079c5 */ /* 0x000fde0000000000 */
[----:B------:R-:W-:-:S06]  /*24b0*/  NOP ;  /* 0x0000000000007918 */ /* 0x000fcc0000000000 */
[----:B------:R-:W-:Y:S03]  /*24c0*/  HGMMA.64x256x16.F32.BF16 R24, gdesc[UR56], R24, gsb0 ;  /* 0x03e00000381879f0 */ /* 0x000fe60008001818 */
[----:B------:R-:W-:Y:S02]  /*24d0*/  WARPGROUP.DEPBAR.LE gsb0, 0x0 ;  /* 0x00008000000079c5 */ /* 0x000fe40000010000 */
[----:B------:R-:W-:-:S04]  /*24e0*/  FMNMX R9, R24, R25, !PT ;  /* 0x0000001918097209 */ /* 0x000fc80007800000 */
        /* <DEDUP_REMOVED lines=10> */
[----:B------:R-:W-:Y:S02]  /*2590*/  FMNMX R0, R48, R9, !PT ;  /* 0x0000000930007209 */ /* 0x000fe40007800000 */
[----:B------:R-:W-:Y:S02]  /*25a0*/  FMNMX R9, R26, R27, !PT ;  /* 0x0000001b1a097209 */ /* 0x000fe40007800000 */
[----:B------:R-:W-:Y:S02]  /*25b0*/  FMNMX R155, R49, R0, !PT ;  /* 0x00000000319b7209 */ /* 0x000fe40007800000 */
[----:B------:R-:W-:Y:S02]  /*25c0*/  FMNMX R0, R30, R9, !PT ;  /* 0x000000091e007209 */ /* 0x000fe40007800000 */
[----:B------:R-:W-:Y:S02]  /*25d0*/  FMNMX R152, R52, R155, !PT ;  /* 0x0000009b34987209 */ /* 0x000fe40007800000 */
[----:B------:R-:W-:-:S02]  /*25e0*/  FMNMX R9, R31, R0, !PT ;  /* 0x000000001f097209 */ /* 0x000fc40007800000 */
        /* <DEDUP_REMOVED lines=97> */
[----:B------:R-:W-:-:S03]  /*2c00*/  FMNMX R0, R130, R9, !PT ;  /* 0x0000000982007209 */ /* 0x000fc60007800000 */
[----:B------:R-:W3:Y:S01]  /*2c10*/  SHFL.BFLY PT, R155, R152, 0x1, 0x1f ;  /* 0x0c201f00989b7f89 */ /* 0x000ee200000e0000 */
[----:B------:R-:W-:-:S04]  /*2c20*/  FMNMX R9, R131, R0, !PT ;  /* 0x0000000083097209 */ /* 0x000fc80007800000 */
[----:B------:R-:W-:-:S04]  /*2c30*/  FMNMX R0, R134, R9, !PT ;  /* 0x0000000986007209 */ /* 0x000fc80007800000 */
[----:B------:R-:W-:-:S04]  /*2c40*/  FMNMX R9, R135, R0, !PT ;  /* 0x0000000087097209 */ /* 0x000fc80007800000 */
[----:B------:R-:W-:-:S04]  /*2c50*/  FMNMX R0, R138, R9, !PT ;  /* 0x000000098a007209 */ /* 0x000fc80007800000 */
[----:B------:R-:W-:-:S04]  /*2c60*/  FMNMX R9, R139, R0, !PT ;  /* 0x000000008b097209 */ /* 0x000fc80007800000 */
[----:B------:R-:W-:Y:S02]  /*2c70*/  FMNMX R0, R142, R9, !PT ;  /* 0x000000098e007209 */ /* 0x000fe40007800000 */
[----:B---3--:R-:W-:Y:S02]  /*2c80*/  FMNMX R155, R152, R155, !PT ;  /* 0x0000009b989b7209 */ /* 0x008fe40007800000 */
[----:B------:R-:W-:-:S03]  /*2c90*/  FMNMX R9, R143, R0, !PT ;  /* 0x000000008f097209 */ /* 0x000fc60007800000 */
[----:B------:R-:W3:Y:S01]  /*2ca0*/  SHFL.BFLY PT, R156, R155, 0x2, 0x1f ;  /* 0x0c401f009b9c7f89 */ /* 0x000ee200000e0000 */
[----:B------:R-:W-:-:S04]  /*2cb0*/  FMNMX R0, R146, R9, !PT ;  /* 0x0000000992007209 */ /* 0x000fc80007800000 */
[----:B------:R-:W-:-:S04]  /*2cc0*/  FMNMX R9, R147, R0, !PT ;  /* 0x0000000093097209 */ /* 0x000fc80007800000 */
[----:B------:R-:W-:-:S04]  /*2cd0*/  FMNMX R0, R150, R9, !PT ;  /* 0x0000000996007209 */ /* 0x000fc80007800000 */
[----:B------:R-:W-:-:S05]  /*2ce0*/  FMNMX R9, R151, R0, !PT ;  /* 0x0000000097097209 */ /* 0x000fca0007800000 */
[----:B------:R-:W4:Y:S01]  /*2cf0*/  SHFL.BFLY PT, R154, R9, 0x1, 0x1f ;  /* 0x0c201f00099a7f89 */ /* 0x000f2200000e0000 */
[----:B---3--:R-:W-:-:S04]  /*2d00*/  FMNMX R0, R155, R156, !PT ;  /* 0x0000009c9b007209 */ /* 0x008fc80007800000 */
[----:B------:R-:W-:-:S04]  /*2d10*/  FSETP.NEU.AND P1, PT, R0, -INF , PT ;  /* 0xff8000000000780b */ /* 0x000fc80003f2d000 */
[----:B------:R-:W-:-:S05]  /*2d20*/  FSEL R152, R0, RZ, P1 ;  /* 0x000000ff00987208 */ /* 0x000fca0000800000 */
[----:B------:R-:W-:Y:S01]  /*2d30*/  FMUL R152, R152, UR4 ;  /* 0x0000000498987c20 */ /* 0x000fe20008400000 */
[----:B------:R-:W-:-:S03]  /*2d40*/  ULDC UR4, c[0x0][0x604] ;  /* 0x0001810000047ab9 */ /* 0x000fc60000000800 */
[--C-:B------:R-:W-:Y:S01]  /*2d50*/  FFMA R24, R24, UR4, -R152.reuse ;  /* 0x0000000418187c23 */ /* 0x100fe20008000898 */
[----:B------:R-:W-:Y:S01]  /*2d60*/  ULDC UR4, c[0x0][0x604] ;  /* 0x0001810000047ab9 */ /* 0x000fe20000000800 */
[----:B----4-:R-:W-:Y:S01]  /*2d70*/  FMNMX R154, R9, R154, !PT ;  /* 0x0000009a099a7209 */ /* 0x010fe20007800000 */
[--C-:B------:R-:W-:Y:S01]  /*2d80*/  FFMA R25, R25, UR4, -R152.reuse ;  /* 0x0000000419197c23 */ /* 0x100fe20008000898 */
[----:B------:R-:W-:Y:S01]  /*2d90*/  ULDC UR4, c[0x0][0x604] ;  /* 0x0001810000047ab9 */ /* 0x000fe20000000800 */
[----:B------:R-:W-:Y:S01]  /*2da0*/  FSETP.GEU.AND P6, PT, R24, -126, PT ;  /* 0xc2fc00001800780b */ /* 0x000fe20003fce000 */
[--C-:B------:R-:W-:Y:S01]  /*2db0*/  FFMA R28, R28, UR4, -R152.reuse ;  /* 0x000000041c1c7c23 */ /* 0x100fe20008000898 */
[----:B------:R-:W-:Y:S01]  /*2dc0*/  ULDC UR4, c[0x0][0x604] ;  /* 0x0001810000047ab9 */ /* 0x000fe20000000800 */
[----:B------:R-:W3:Y:S01]  /*2dd0*/  SHFL.BFLY PT, R9, R154, 0x2, 0x1f ;  /* 0x0c401f009a097f89 */ /* 0x000ee200000e0000 */
[--C-:B------:R-:W-:Y:S01]  /*2de0*/  FFMA R29, R29, UR4, -R152.reuse ;  /* 0x000000041d1d7c23 */ /* 0x100fe20008000898 */
[----:B------:R-:W-:Y:S01]  /*2df0*/  FSETP.GEU.AND P5, PT, R25, -126, PT ;  /* 0xc2fc00001900780b */ /* 0x000fe20003fae000 */
[----:B------:R-:W-:Y:S01]  /*2e00*/  ULDC UR4, c[0x0][0x604] ;  /* 0x0001810000047ab9 */ /* 0x000fe20000000800 */
[----:B------:R-:W-:Y:S01]  /*2e10*/  FSETP.GEU.AND P1, PT, R28, -126, PT ;  /* 0xc2fc00001c00780b */ /* 0x000fe20003f2e000 */
[--C-:B------:R-:W-:Y:S01]  /*2e20*/  FFMA R32, R32, UR4, -R152.reuse ;  /* 0x0000000420207c23 */ /* 0x100fe20008000898 */
[----:B------:R-:W-:Y:S01]  /*2e30*/  FSETP.GEU.AND P2, PT, R29, -126, PT ;  /* 0xc2fc00001d00780b */ /* 0x000fe20003f4e000 */
[----:B------:R-:W-:Y:S01]  /*2e40*/  ULDC UR4, c[0x0][0x604] ;  /* 0x0001810000047ab9 */ /* 0x000fe20000000800 */
[--C-:B------:R-:W-:Y:S01]  /*2e50*/  FFMA R157, R76, UR7, -R152.reuse ;  /* 0x000000074c9d7c23 */ /* 0x100fe20008000898 */
[--C-:B------:R-:W-:Y:S01]  /*2e60*/  FFMA R33, R33, UR4, -R152.reuse ;  /* 0x0000000421217c23 */ /* 0x100fe20008000898 */
[----:B------:R-:W-:Y:S01]  /*2e70*/  @!P6 FMUL R24, R24, 0.5 ;  /* 0x3f0000001818e820 */ /* 0x000fe20000400000 */
[----:B------:R-:W-:Y:S01]  /*2e80*/  FSETP.GEU.AND P3, PT, R32, -126, PT ;  /* 0xc2fc00002000780b */ /* 0x000fe20003f6e000 */
[----:B------:R-:W-:Y:S01]  /*2e90*/  ULDC UR4, c[0x0][0x604] ;  /* 0x0001810000047ab9 */ /* 0x000fe20000000800 */
[--C-:B------:R-:W-:Y:S01]  /*2ea0*/  FFMA R156, R73, UR6, -R152.reuse ;  /* 0x00000006499c7c23 */ /* 0x100fe20008000898 */
[--C-:B------:R-:W-:Y:S01]  /*2eb0*/  FFMA R36, R36, UR4, -R152.reuse ;  /* 0x0000000424247c23 */ /* 0x100fe20008000898 */
[----:B------:R-:W-:Y:S01]  /*2ec0*/  @!P5 FMUL R25, R25, 0.5 ;  /* 0x3f0000001919d820 */ /* 0x000fe20000400000 */
[----:B------:R-:W4:Y:S01]  /*2ed0*/  MUFU.EX2 R24, R24 ;  /* 0x0000001800187308 */ /* 0x000f220000000800 */
[----:B------:R-:W-:Y:S01]  /*2ee0*/  @!P1 FMUL R28, R28, 0.5 ;  /* 0x3f0000001c1c9820 */ /* 0x000fe20000400000 */
[----:B------:R-:W-:Y:S01]  /*2ef0*/  ULDC UR4, c[0x0][0x604] ;  /* 0x0001810000047ab9 */ /* 0x000fe20000000800 */
[----:B------:R-:W-:Y:S01]  /*2f00*/  @!P2 FMUL R29, R29, 0.5 ;  /* 0x3f0000001d1da820 */ /* 0x000fe20000400000 */
[--C-:B------:R-:W-:Y:S01]  /*2f10*/  FFMA R37, R37, UR4, -R152.reuse ;  /* 0x0000000425257c23 */ /* 0x100fe20008000898 */
[----:B------:R-:W-:Y:S01]  /*2f20*/  ULDC UR4, c[0x0][0x604] ;  /* 0x0001810000047ab9 */ /* 0x000fe20000000800 */
[----:B------:R-:W-:Y:S01]  /*2f30*/  ULDC UR7, c[0x0][0x604] ;  /* 0x0001810000077ab9 */ /* 0x000fe20000000800 */
[--C-:B------:R-:W-:Y:S01]  /*2f40*/  FFMA R40, R40, UR4, -R152.reuse ;  /* 0x0000000428287c23 */ /* 0x100fe20008000898 */
[----:B------:R-:W5:Y:S01]  /*2f50*/  MUFU.EX2 R28, R28 ;  /* 0x0000001c001c7308 */ /* 0x000f620000000800 */
[----:B---3--:R-:W-:Y:S01]  /*2f60*/  FMNMX R9, R154, R9, !PT ;  /* 0x000000099a097209 */ /* 0x008fe20007800000 */
[----:B------:R-:W-:Y:S01]  /*2f70*/  @!P3 FMUL R32, R32, 0.5 ;  /* 0x3f0000002020b820 */ /* 0x000fe20000400000 */
[----:B------:R-:W-:Y:S01]  /*2f80*/  ULDC UR4, c[0x0][0x604] ;  /* 0x0001810000047ab9 */ /* 0x000fe20000000800 */
[--C-:B------:R-:W-:Y:S01]  /*2f90*/  FFMA R209, R88, UR11, -R152.reuse ;  /* 0x0000000b58d17c23 */ /* 0x100fe20008000898 */
[----:B------:R-:W-:Y:S01]  /*2fa0*/  FSETP.NEU.AND P4, PT, R9, -INF , PT ;  /* 0xff8000000900780b */ /* 0x000fe20003f8d000 */
[--C-:B------:R-:W-:Y:S01]  /*2fb0*/  FFMA R41, R41, UR4, -R152.reuse ;  /* 0x0000000429297c23 */ /* 0x100fe20008000898 */
[----:B------:R-:W-:Y:S01]  /*2fc0*/  ULDC UR4, c[0x0][0x604] ;  /* 0x0001810000047ab9 */ /* 0x000fe20000000800 */
[----:B------:R-:W3:Y:S01]  /*2fd0*/  MUFU.EX2 R29, R29 ;  /* 0x0000001d001d7308 */ /* 0x000ee20000000800 */
[----:B------:R-:W-:Y:S01]  /*2fe0*/  FSEL R154, R9, RZ, P4 ;  /* 0x000000ff099a7208 */ /* 0x000fe20002000000 */
[----:B----4-:R-:W-:Y:S01]  /*2ff0*/  @!P6 FMUL R24, R24, R24 ;  /* 0x000000181818e220 */ /* 0x010fe20000400000 */
[----:B------:R-:W-:Y:S01]  /*3000*/  FSETP.GEU.AND P4, PT, R33, -126, PT ;  /* 0xc2fc00002100780b */ /* 0x000fe20003f8e000 */
[--C-:B------:R-:W-:Y:S01]  /*3010*/  FFMA R44, R44, UR4, -R152.reuse ;  /* 0x000000042c2c7c23 */ /* 0x100fe20008000898 */
[----:B------:R-:W-:Y:S01]  /*3020*/  FSETP.GEU.AND P6, PT, R36, -126, PT ;  /* 0xc2fc00002400780b */ /* 0x000fe20003fce000 */
[----:B------:R-:W-:Y:S01]  /*3030*/  ULDC UR4, c[0x0][0x604] ;  /* 0x0001810000047ab9 */ /* 0x000fe20000000800 */
[----:B------:R-:W-:Y:S01]  /*3040*/  ULDC UR6, c[0x0][0x604] ;  /* 0x0001810000067ab9 */ /* 0x000fe20000000800 */
[----:B------:R-:W4:Y:S01]  /*3050*/  MUFU.EX2 R25, R25 ;  /* 0x0000001900197308 */ /* 0x000f220000000800 */
[----:B-----5:R-:W-:Y:S01]  /*3060*/  @!P1 FMUL R28, R28, R28 ;  /* 0x0000001c1c1c9220 */ /* 0x020fe20000400000 */
[----:B------:R-:W-:Y:S01]  /*3070*/  FSETP.GEU.AND P1, PT, R40, -126, PT ;  /* 0xc2fc00002800780b */ /* 0x000fe20003f2e000 */
[--C-:B------:R-:W-:Y:S01]  /*3080*/  FFMA R45, R45, UR4, -R152.reuse ;  /* 0x000000042d2d7c23 */ /* 0x100fe20008000898 */
[----:B------:R-:W-:Y:S01]  /*3090*/  ULDC UR4, c[0x0][0x604] ;  /* 0x0001810000047ab9 */ /* 0x000fe20000000800 */
[--C-:B------:R-:W-:Y:S01]  /*30a0*/  FFMA R158, R100, UR15, -R152.reuse ;  /* 0x0000000f649e7c23 */ /* 0x100fe20008000898 */
[--C-:B------:R-:W-:Y:S01]  /*30b0*/  FFMA R48, R48, UR4, -R152.reuse ;  /* 0x0000000430307c23 */ /* 0x100fe20008000898 */
[----:B------:R-:W-:Y:S01]  /*30c0*/  ULDC UR4, c[0x0][0x604] ;  /* 0x0001810000047ab9 */ /* 0x000fe20000000800 */
[----:B------:R-:W5:Y:S01]  /*30d0*/  MUFU.EX2 R32, R32 ;  /* 0x0000002000207308 */ /* 0x000f620000000800 */
[----:B---3--:R-:W-:Y:S01]  /*30e0*/  @!P2 FMUL R29, R29, R29 ;  /* 0x0000001d1d1da220 */ /* 0x008fe20000400000 */
[----:B------:R-:W-:Y:S01]  /*30f0*/  FSETP.GEU.AND P2, PT, R41, -126, PT ;  /* 0xc2fc00002900780b */ /* 0x000fe20003f4e000 */
[----:B------:R-:W-:Y:S01]  /*3100*/  @!P4 FMUL R33, R33, 0.5 ;  /* 0x3f0000002121c820 */ /* 0x000fe20000400000 */
[----:B------:R-:W-:Y:S01]  /*3110*/  @!P6 FMUL R36, R36, 0.5 ;  /* 0x3f0000002424e820 */ /* 0x000fe20000400000 */
[--C-:B------:R-:W-:Y:S01]  /*3120*/  FFMA R49, R49, UR4, -R152.reuse ;  /* 0x0000000431317c23 */ /* 0x100fe20008000898 */
[----:B------:R-:W-:Y:S01]  /*3130*/  ULDC UR4, c[0x0][0x604] ;  /* 0x0001810000047ab9 */ /* 0x000fe20000000800 */
[----:B------:R-:W-:Y:S01]  /*3140*/  @!P1 FMUL R40, R40, 0.5 ;  /* 0x3f00000028289820 */ /* 0x000fe20000400000 */
[--C-:B------:R-:W-:Y:S01]  /*3150*/  FFMA R52, R52, UR4, -R152.reuse ;  /* 0x0000000434347c23 */ /* 0x100fe20008000898 */
[----:B----4-:R-:W-:Y:S01]  /*3160*/  @!P5 FMUL R25, R25, R25 ;  /* 0x000000191919d220 */ /* 0x010fe20000400000 */
[----:B------:R-:W-:Y:S01]  /*3170*/  FSETP.GEU.AND P5, PT, R37, -126, PT ;  /* 0xc2fc00002500780b */ /* 0x000fe20003fae000 */
[----:B------:R-:W3:Y:S01]  /*3180*/  MUFU.EX2 R33, R33 ;  /* 0x0000002100217308 */ /* 0x000ee20000000800 */
[----:B------:R-:W-:Y:S01]  /*3190*/  ULDC UR4, c[0x0][0x604] ;  /* 0x0001810000047ab9 */ /* 0x000fe20000000800 */
[--C-:B------:R-:W-:Y:S01]  /*31a0*/  FFMA R160, R105, UR17, -R152.reuse ;  /* 0x0000001169a07c23 */ /* 0x100fe20008000898 */
[--C-:B------:R-:W-:Y:S01]  /*31b0*/  FFMA R53, R53, UR4, -R152.reuse ;  /* 0x0000000435357c23 */ /* 0x100fe20008000898 */
[----:B------:R-:W-:Y:S01]  /*31c0*/  @!P2 FMUL R41, R41, 0.5 ;  /* 0x3f0000002929a820 */ /* 0x000fe20000400000 */
[----:B------:R-:W-:Y:S01]  /*31d0*/  ULDC UR4, c[0x0][0x604] ;  /* 0x0001810000047ab9 */ /* 0x000fe20000000800 */
[----:B-----5:R-:W-:Y:S01]  /*31e0*/  @!P3 FMUL R32, R32, R32 ;  /* 0x000000202020b220 */ /* 0x020fe20000400000 */
[----:B------:R-:W-:Y:S01]  /*31f0*/  FSETP.GEU.AND P3, PT, R44, -126, PT ;  /* 0xc2fc00002c00780b */ /* 0x000fe20003f6e000 */
[----:B------:R-:W4:Y:S01]  /*3200*/  MUFU.EX2 R36, R36 ;  /* 0x0000002400247308 */ /* 0x000f220000000800 */
[--C-:B------:R-:W-:Y:S01]  /*3210*/  FFMA R56, R56, UR4, -R152.reuse ;  /* 0x0000000438387c23 */ /* 0x100fe20008000898 */
[----:B------:R-:W-:Y:S01]  /*3220*/  ULDC UR4, c[0x0][0x604] ;  /* 0x0001810000047ab9 */ /* 0x000fe20000000800 */
[--C-:B------:R-:W-:Y:S01]  /*3230*/  FFMA R109, R109, UR18, -R152.reuse ;  /* 0x000000126d6d7c23 */ /* 0x100fe20008000898 */
[----:B------:R-:W-:Y:S01]  /*3240*/  @!P5 FMUL R37, R37, 0.5 ;  /* 0x3f0000002525d820 */ /* 0x000fe20000400000 */
[--C-:B------:R-:W-:Y:S01]  /*3250*/  FFMA R57, R57, UR4, -R152.reuse ;  /* 0x0000000439397c23 */ /* 0x100fe20008000898 */
[----:B------:R-:W-:Y:S01]  /*3260*/  ULDC UR4, c[0x0][0x604] ;  /* 0x0001810000047ab9 */ /* 0x000fe20000000800 */
[--C-:B------:R-:W-:Y:S01]  /*3270*/  FFMA R112, R112, UR19, -R152.reuse ;  /* 0x0000001370707c23 */ /* 0x100fe20008000898 */
[----:B------:R-:W5:Y:S01]  /*3280*/  MUFU.EX2 R40, R40 ;  /* 0x0000002800287308 */ /* 0x000f620000000800 */
[----:B---3--:R-:W-:Y:S01]  /*3290*/  @!P4 FMUL R33, R33, R33 ;  /* 0x000000212121c220 */ /* 0x008fe20000400000 */
[----:B------:R-:W-:Y:S01]  /*32a0*/  FSETP.GEU.AND P4, PT, R45, -126, PT ;  /* 0xc2fc00002d00780b */ /* 0x000fe20003f8e000 */
[--C-:B------:R-:W-:Y:S01]  /*32b0*/  FFMA R60, R60, UR4, -R152.reuse ;  /* 0x000000043c3c7c23 */ /* 0x100fe20008000898 */
[----:B------:R-:W-:Y:S01]  /*32c0*/  @!P3 FMUL R44, R44, 0.5 ;  /* 0x3f0000002c2cb820 */ /* 0x000fe20000400000 */
[----:B------:R-:W-:Y:S01]  /*32d0*/  ULDC UR4, c[0x0][0x604] ;  /* 0x0001810000047ab9 */ /* 0x000fe20000000800 */
[--C-:B------:R-:W-:Y:S01]  /*32e0*/  FFMA R161, R121, UR22, -R152.reuse ;  /* 0x0000001679a17c23 */ /* 0x100fe20008000898 */
[--C-:B------:R-:W-:Y:S01]  /*32f0*/  FFMA R61, R61, UR4, -R152.reuse ;  /* 0x000000043d3d7c23 */ /* 0x100fe20008000898 */
[----:B------:R-:W3:Y:S01]  /*3300*/  MUFU.EX2 R41, R41 ;  /* 0x0000002900297308 */ /* 0x000ee20000000800 */
[----:B----4-:R-:W-:Y:S01]  /*3310*/  @!P6 FMUL R36, R36, R36 ;  /* 0x000000242424e220 */ /* 0x010fe20000400000 */
[----:B------:R-:W-:Y:S01]  /*3320*/  FSETP.GEU.AND P6, PT, R48, -126, PT ;  /* 0xc2fc00003000780b */ /* 0x000fe20003fce000 */
[----:B------:R-:W-:Y:S01]  /*3330*/  ULDC UR4, c[0x0][0x604] ;  /* 0x0001810000047ab9 */ /* 0x000fe20000000800 */
[--C-:B------:R-:W-:Y:S01]  /*3340*/  FFMA R162, R124, UR23, -R152.reuse ;  /* 0x000000177ca27c23 */ /* 0x100fe20008000898 */
[--C-:B------:R-:W-:Y:S01]  /*3350*/  FFMA R64, R64, UR4, -R152.reuse ;  /* 0x0000000440407c23 */ /* 0x100fe20008000898 */
[----:B------:R-:W-:Y:S01]  /*3360*/  ULDC UR4, c[0x0][0x604] ;  /* 0x0001810000047ab9 */ /* 0x000fe20000000800 */
[----:B------:R-:W-:Y:S01]  /*3370*/  @!P4 FMUL R45, R45, 0.5 ;  /* 0x3f0000002d2dc820 */ /* 0x000fe20000400000 */
[----:B------:R-:W4:Y:S01]  /*3380*/  MUFU.EX2 R37, R37 ;  /* 0x0000002500257308 */ /* 0x000f220000000800 */
[----:B-----5:R-:W-:Y:S01]  /*3390*/  @!P1 FMUL R40, R40, R40 ;  /* 0x0000002828289220 */ /* 0x020fe20000400000 */
[----:B------:R-:W-:Y:S01]  /*33a0*/  FSETP.GEU.AND P1, PT, R52, -126, PT ;  /* 0xc2fc00003400780b */ /* 0x000fe20003f2e000 */
[--C-:B------:R-:W-:Y:S01]  /*33b0*/  FFMA R65, R65, UR4, -R152.reuse ;  /* 0x0000000441417c23 */ /* 0x100fe20008000898 */
[----:B------:R-:W-:Y:S01]  /*33c0*/  ULDC UR4, c[0x0][0x604] ;  /* 0x0001810000047ab9 */ /* 0x000fe20000000800 */
[----:B------:R-:W-:Y:S01]  /*33d0*/  ULDC UR11, c[0x0][0x604] ;  /* 0x00018100000b7ab9 */ /* 0x000fe20000000800 */
[--C-:B------:R-:W-:Y:S01]  /*33e0*/  FFMA R68, R68, UR4, -R152.reuse ;  /* 0x0000000444447c23 */ /* 0x100fe20008000898 */
[----:B------:R-:W-:Y:S01]  /*33f0*/  @!P6 FMUL R48, R48, 0.5 ;  /* 0x3f0000003030e820 */ /* 0x000fe20000400000 */
[----:B------:R-:W5:Y:S01]  /*3400*/  MUFU.EX2 R44, R44 ;  /* 0x0000002c002c7308 */ /* 0x000f620000000800 */
[----:B---3--:R-:W-:Y:S01]  /*3410*/  @!P2 FMUL R41, R41, R41 ;  /* 0x000000292929a220 */ /* 0x008fe20000400000 */
[----:B------:R-:W-:Y:S01]  /*3420*/  FSETP.GEU.AND P2, PT, R53, -126, PT ;  /* 0xc2fc00003500780b */ /* 0x000fe20003f4e000 */
[----:B------:R-:W-:Y:S01]  /*3430*/  ULDC UR4, c[0x0][0x604] ;  /* 0x0001810000047ab9 */ /* 0x000fe20000000800 */
[--C-:B------:R-:W-:Y:S01]  /*3440*/  FFMA R163, R125, UR11, -R152.reuse ;  /* 0x0000000b7da37c23 */ /* 0x100fe20008000898 */
[--C-:B------:R-:W-:Y:S01]  /*3450*/  FFMA R69, R69, UR4, -R152.reuse ;  /* 0x0000000445457c23 */ /* 0x100fe20008000898 */
[----:B------:R-:W-:Y:S01]  /*3460*/  ULDC UR4, c[0x0][0x604] ;  /* 0x0001810000047ab9 */ /* 0x000fe20000000800 */
[----:B------:R-:W-:Y:S01]  /*3470*/  @!P1 FMUL R52, R52, 0.5 ;  /* 0x3f00000034349820 */ /* 0x000fe20000400000 */
[----:B------:R-:W3:Y:S01]  /*3480*/  MUFU.EX2 R45, R45 ;  /* 0x0000002d002d7308 */ /* 0x000ee20000000800 */
[----:B----4-:R-:W-:Y:S01]  /*3490*/  @!P5 FMUL R37, R37, R37 ;  /* 0x000000252525d220 */ /* 0x010fe20000400000 */
[----:B------:R-:W-:Y:S01]  /*34a0*/  FSETP.GEU.AND P5, PT, R49, -126, PT ;  /* 0xc2fc00003100780b */ /* 0x000fe20003fae000 */
[--C-:B------:R-:W-:Y:S01]  /*34b0*/  FFMA R155, R72, UR4, -R152.reuse ;  /* 0x00000004489b7c23 */ /* 0x100fe20008000898 */
[----:B------:R-:W-:Y:S01]  /*34c0*/  ULDC UR4, c[0x0][0x604] ;  /* 0x0001810000047ab9 */ /* 0x000fe20000000800 */
[--C-:B------:R-:W-:Y:S01]  /*34d0*/  FFMA R164, R129, UR25, -R152.reuse ;  /* 0x0000001981a47c23 */ /* 0x100fe20008000898 */
[--C-:B------:R-:W-:Y:S01]  /*34e0*/  FFMA R133, R133, UR26, -R152.reuse ;  /* 0x0000001a85857c23 */ /* 0x100fe20008000898 */
[----:B------:R-:W-:Y:S01]  /*34f0*/  @!P2 FMUL R53, R53, 0.5 ;  /* 0x3f0000003535a820 */ /* 0x000fe20000400000 */
[----:B------:R-:W4:Y:S01]  /*3500*/  MUFU.EX2 R48, R48 ;  /* 0x0000003000307308 */ /* 0x000f220000000800 */
[----:B-----5:R-:W-:Y:S01]  /*3510*/  @!P3 FMUL R44, R44, R44 ;  /* 0x0000002c2c2cb220 */ /* 0x020fe20000400000 */
[----:B------:R-:W-:Y:S01]  /*3520*/  FSETP.GEU.AND P3, PT, R56, -126, PT ;  /* 0xc2fc00003800780b */ /* 0x000fe20003f6e000 */
[--C-:B------:R-:W-:Y:S01]  /*3530*/  FFMA R136, R136, UR27, -R152.reuse ;  /* 0x0000001b88887c23 */ /* 0x100fe20008000898 */
[----:B------:R-:W-:Y:S01]  /*3540*/  ULDC UR25, c[0x0][0x604] ;  /* 0x0001810000197ab9 */ /* 0x000fe20000000800 */
[--C-:B------:R-:W-:Y:S01]  /*3550*/  FFMA R165, R141, UR29, -R152.reuse ;  /* 0x0000001d8da57c23 */ /* 0x100fe20008000898 */
[--C-:B------:R-:W-:Y:S01]  /*3560*/  FFMA R145, R145, UR30, -R152.reuse ;  /* 0x0000001e91917c23 */ /* 0x100fe20008000898 */
[----:B------:R-:W-:Y:S01]  /*3570*/  @!P5 FMUL R49, R49, 0.5 ;  /* 0x3f0000003131d820 */ /* 0x000fe20000400000 */
[----:B------:R-:W5:Y:S01]  /*3580*/  MUFU.EX2 R52, R52 ;  /* 0x0000003400347308 */ /* 0x000f620000000800 */
[----:B---3--:R-:W-:Y:S01]  /*3590*/  @!P4 FMUL R45, R45, R45 ;  /* 0x0000002d2d2dc220 */ /* 0x008fe20000400000 */
[C---:B------:R-:W-:Y:S01]  /*35a0*/  FSETP.GEU.AND P4, PT, R57.reuse, -126, PT ;  /* 0xc2fc00003900780b */ /* 0x040fe20003f8e000 */
[----:B------:R-:W-:Y:S01]  /*35b0*/  FFMA R166, R148, UR31, -R152 ;  /* 0x0000001f94a67c23 */ /* 0x000fe20008000898 */
[----:B------:R-:W-:Y:S01]  /*35c0*/  ULDC UR23, c[0x0][0x604] ;  /* 0x0001810000177ab9 */ /* 0x000fe20000000800 */
[----:B------:R-:W-:Y:S01]  /*35d0*/  ULDC UR22, c[0x0][0x604] ;  /* 0x0001810000167ab9 */ /* 0x000fe20000000800 */
[----:B------:R-:W-:Y:S01]  /*35e0*/  ULDC UR19, c[0x0][0x604] ;  /* 0x0001810000137ab9 */ /* 0x000fe20000000800 */
[----:B------:R-:W-:Y:S01]  /*35f0*/  @!P3 FMUL R56, R56, 0.5 ;  /* 0x3f0000003838b820 */ /* 0x000fe20000400000 */
[----:B------:R-:W3:Y:S01]  /*3600*/  MUFU.EX2 R53, R53 ;  /* 0x0000003500357308 */ /* 0x000ee20000000800 */
[----:B----4-:R-:W-:Y:S01]  /*3610*/  @!P6 FMUL R48, R48, R48 ;  /* 0x000000303030e220 */ /* 0x010fe20000400000 */
[----:B------:R-:W-:Y:S01]  /*3620*/  FSETP.GEU.AND P6, PT, R60, -126, PT ;  /* 0xc2fc00003c00780b */ /* 0x000fe20003fce000 */
[----:B------:R-:W-:Y:S01]  /*3630*/  ULDC UR27, c[0x0][0x604] ;  /* 0x00018100001b7ab9 */ /* 0x000fe20000000800 */
[----:B------:R-:W-:Y:S01]  /*3640*/  ULDC UR17, c[0x0][0x604] ;  /* 0x0001810000117ab9 */ /* 0x000fe20000000800 */
[----:B------:R-:W-:Y:S01]  /*3650*/  ULDC UR26, c[0x0][0x604] ;  /* 0x00018100001a7ab9 */ /* 0x000fe20000000800 */
[----:B------:R-:W-:Y:S01]  /*3660*/  ULDC UR15, c[0x0][0x604] ;  /* 0x00018100000f7ab9 */ /* 0x000fe20000000800 */
[----:B------:R-:W-:Y:S01]  /*3670*/  @!P4 FMUL R57, R57, 0.5 ;  /* 0x3f0000003939c820 */ /* 0x000fe20000400000 */
[----:B------:R-:W4:Y:S01]  /*3680*/  MUFU.EX2 R49, R49 ;  /* 0x0000003100317308 */ /* 0x000f220000000800 */
[----:B-----5:R-:W-:Y:S01]  /*3690*/  @!P1 FMUL R52, R52, R52 ;  /* 0x0000003434349220 */ /* 0x020fe20000400000 */
[----:B------:R-:W-:Y:S01]  /*36a0*/  FSETP.GEU.AND P1, PT, R64, -126, PT ;  /* 0xc2fc00004000780b */ /* 0x000fe20003f2e000 */
[----:B------:R-:W-:Y:S01]  /*36b0*/  ULDC UR18, c[0x0][0x604] ;  /* 0x0001810000127ab9 */ /* 0x000fe20000000800 */
[----:B------:R-:W-:Y:S01]  /*36c0*/  ULDC UR11, c[0x0][0x604] ;  /* 0x00018100000b7ab9 */ /* 0x000fe20000000800 */
[----:B------:R-:W-:Y:S01]  /*36d0*/  ULDC UR29, c[0x0][0x604] ;  /* 0x00018100001d7ab9 */ /* 0x000fe20000000800 */
[----:B------:R-:W-:Y:S01]  /*36e0*/  ULDC UR31, c[0x0][0x604] ;  /* 0x00018100001f7ab9 */ /* 0x000fe20000000800 */
[----:B------:R-:W-:Y:S01]  /*36f0*/  @!P6 FMUL R60, R60, 0.5 ;  /* 0x3f0000003c3ce820 */ /* 0x000fe20000400000 */
[----:B------:R-:W5:Y:S01]  /*3700*/  MUFU.EX2 R56, R56 ;  /* 0x0000003800387308 */ /* 0x000f620000000800 */
[----:B---3--:R-:W-:Y:S01]  /*3710*/  @!P2 FMUL R53, R53, R53 ;  /* 0x000000353535a220 */ /* 0x008fe20000400000 */
[----:B------:R-:W-:Y:S01]  /*3720*/  FSETP.GEU.AND P2, PT, R65, -126, PT ;  /* 0xc2fc00004100780b */ /* 0x000fe20003f4e000 */
[----:B------:R-:W-:-:S04]  /*3730*/  ULDC UR30, c[0x0][0x604] ;  /* 0x00018100001e7ab9 */ /* 0x000fc80000000800 */
[----:B------:R-:W-:Y:S01]  /*3740*/  @!P1 FMUL R64, R64, 0.5 ;  /* 0x3f00000040409820 */ /* 0x000fe20000400000 */
[----:B------:R-:W3:Y:S01]  /*3750*/  MUFU.EX2 R57, R57 ;  /* 0x0000003900397308 */ /* 0x000ee20000000800 */
[----:B----4-:R-:W-:Y:S01]  /*3760*/  @!P5 FMUL R49, R49, R49 ;  /* 0x000000313131d220 */ /* 0x010fe20000400000 */
[----:B------:R-:W-:-:S05]  /*3770*/  FSETP.GEU.AND P5, PT, R61, -126, PT ;  /* 0xc2fc00003d00780b */ /* 0x000fca0003fae000 */
[----:B------:R-:W-:Y:S01]  /*3780*/  @!P2 FMUL R65, R65, 0.5 ;  /* 0x3f0000004141a820 */ /* 0x000fe20000400000 */
[----:B------:R-:W4:Y:S01]  /*3790*/  MUFU.EX2 R60, R60 ;  /* 0x0000003c003c7308 */ /* 0x000f220000000800 */
[----:B-----5:R-:W-:Y:S01]  /*37a0*/  @!P3 FMUL R56, R56, R56 ;  /* 0x000000383838b220 */ /* 0x020fe20000400000 */
[----:B------:R-:W-:-:S05]  /*37b0*/  FSETP.GEU.AND P3, PT, R68, -126, PT ;  /* 0xc2fc00004400780b */ /* 0x000fca0003f6e000 */
[----:B------:R-:W-:Y:S01]  /*37c0*/  @!P5 FMUL R61, R61, 0.5 ;  /* 0x3f0000003d3dd820 */ /* 0x000fe20000400000 */
[----:B------:R-:W5:Y:S01]  /*37d0*/  MUFU.EX2 R64, R64 ;  /* 0x0000004000407308 */ /* 0x000f620000000800 */
[----:B---3--:R-:W-:Y:S01]  /*37e0*/  @!P4 FMUL R57, R57, R57 ;  /* 0x000000393939c220 */ /* 0x008fe20000400000 */
[----:B------:R-:W-:-:S05]  /*37f0*/  FSETP.GEU.AND P4, PT, R69, -126, PT ;  /* 0xc2fc00004500780b */ /* 0x000fca0003f8e000 */
        /* <DEDUP_REMOVED lines=9> */
[----:B------:R5:W1:Y:S01]  /*3890*/  MUFU.EX2 R72, R68 ;  /* 0x0000004400487308 */ /* 0x000a620000000800 */
[----:B---3--:R-:W-:-:S06]  /*38a0*/  @!P2 FMUL R65, R65, R65 ;  /* 0x000000414141a220 */ /* 0x008fcc0000400000 */
[----:B------:R-:W-:Y:S01]  /*38b0*/  @!P1 FMUL R157, R157, 0.5 ;  /* 0x3f0000009d9d9820 */ /* 0x000fe20000400000 */
[----:B------:R3:W2:Y:S01]  /*38c0*/  MUFU.EX2 R73, R69 ;  /* 0x0000004500497308 */ /* 0x0006a20000000800 */
[--C-:B-----5:R-:W-:Y:S01]  /*38d0*/  FFMA R68, R77, UR4, -R152.reuse ;  /* 0x000000044d447c23 */ /* 0x120fe20008000898 */
[----:B----4-:R-:W-:Y:S01]  /*38e0*/  @!P5 FMUL R61, R61, R61 ;  /* 0x0000003d3d3dd220 */ /* 0x010fe20000400000 */
[----:B------:R-:W-:Y:S01]  /*38f0*/  FSETP.GEU.AND P5, PT, R156, -126, PT ;  /* 0xc2fc00009c00780b */ /* 0x000fe20003fae000 */
[----:B------:R-:W-:Y:S02]  /*3900*/  ULDC UR4, c[0x0][0x604] ;  /* 0x0001810000047ab9 */ /* 0x000fe40000000800 */
[----:B------:R-:W-:Y:S02]  /*3910*/  FSETP.GEU.AND P2, PT, R68, -126, PT ;  /* 0xc2fc00004400780b */ /* 0x000fe40003f4e000 */
[----:B------:R4:W5:Y:S01]  /*3920*/  MUFU.EX2 R76, R155 ;  /* 0x0000009b004c7308 */ /* 0x0009620000000800 */
[----:B---3--:R-:W-:Y:S01]  /*3930*/  FFMA R69, R80, UR8, -R152 ;  /* 0x0000000850457c23 */ /* 0x008fe20008000898 */
[----:B-1----:R-:W-:Y:S01]  /*3940*/  @!P3 FMUL R72, R72, R72 ;  /* 0x000000484848b220 */ /* 0x002fe20000400000 */
[----:B------:R-:W-:-:S02]  /*3950*/  ULDC UR8, c[0x0][0x604] ;  /* 0x0001810000087ab9 */ /* 0x000fc40000000800 */
[--C-:B------:R-:W-:Y:S01]  /*3960*/  FFMA R159, R101, UR8, -R152.reuse ;  /* 0x00000008659f7c23 */ /* 0x100fe20008000898 */
[----:B------:R-:W-:Y:S01]  /*3970*/  FSETP.GEU.AND P3, PT, R69, -126, PT ;  /* 0xc2fc00004500780b */ /* 0x000fe20003f6e000 */
[----:B------:R-:W-:Y:S01]  /*3980*/  ULDC UR8, c[0x0][0x604] ;  /* 0x0001810000087ab9 */ /* 0x000fe20000000800 */
[----:B------:R-:W-:Y:S01]  /*3990*/  @!P5 FMUL R156, R156, 0.5 ;  /* 0x3f0000009c9cd820 */ /* 0x000fe20000400000 */
[--C-:B----4-:R-:W-:Y:S01]  /*39a0*/  FFMA R155, R81, UR9, -R152.reuse ;  /* 0x00000009519b7c23 */ /* 0x110fe20008000898 */
[----:B------:R1:W3:Y:S01]  /*39b0*/  MUFU.EX2 R80, R157 ;  /* 0x0000009d00507308 */ /* 0x0002e20000000800 */
[----:B------:R-:W-:Y:S01]  /*39c0*/  @!P2 FMUL R68, R68, 0.5 ;  /* 0x3f0000004444a820 */ /* 0x000fe20000400000 */
[----:B--2---:R-:W-:Y:S01]  /*39d0*/  @!P4 FMUL R73, R73, R73 ;  /* 0x000000494949c220 */ /* 0x004fe20000400000 */
[----:B------:R-:W-:Y:S01]  /*39e0*/  ULDC UR9, c[0x0][0x604] ;  /* 0x0001810000097ab9 */ /* 0x000fe20000000800 */
[----:B------:R-:W-:Y:S01]  /*39f0*/  FSETP.GEU.AND P4, PT, R155, -126, PT ;  /* 0xc2fc00009b00780b */ /* 0x000fe20003f8e000 */
[--C-:B------:R-:W-:Y:S01]  /*3a00*/  FFMA R108, R108, UR9, -R152.reuse ;  /* 0x000000096c6c7c23 */ /* 0x100fe20008000898 */
[----:B------:R-:W-:Y:S01]  /*3a10*/  ULDC UR9, c[0x0][0x604] ;  /* 0x0001810000097ab9 */ /* 0x000fe20000000800 */
[----:B-----5:R-:W-:Y:S01]  /*3a20*/  @!P6 FMUL R76, R76, R76 ;  /* 0x0000004c4c4ce220 */ /* 0x020fe20000400000 */
[----:B------:R2:W4:Y:S01]  /*3a30*/  MUFU.EX2 R81, R68 ;  /* 0x0000004400517308 */ /* 0x0005220000000800 */
[----:B------:R-:W-:Y:S01]  /*3a40*/  @!P3 FMUL R69, R69, 0.5 ;  /* 0x3f0000004545b820 */ /* 0x000fe20000400000 */
[----:B-1----:R-:W-:Y:S01]  /*3a50*/  FFMA R157, R85, UR10, -R152 ;  /* 0x0000000a559d7c23 */ /* 0x002fe20008000898 */
[----:B------:R-:W-:-:S05]  /*3a60*/  ULDC UR10, c[0x0][0x604] ;  /* 0x00018100000a7ab9 */ /* 0x000fca0000000800 */
[----:B------:R1:W5:Y:S01]  /*3a70*/  MUFU.EX2 R77, R156 ;  /* 0x0000009c004d7308 */ /* 0x0003620000000800 */
[--C-:B--2---:R-:W-:Y:S01]  /*3a80*/  FFMA R68, R89, UR7, -R152.reuse ;  /* 0x0000000759447c23 */ /* 0x104fe20008000898 */
[----:B---3--:R-:W-:Y:S01]  /*3a90*/  @!P1 FMUL R80, R80, R80 ;  /* 0x0000005050509220 */ /* 0x008fe20000400000 */
[----:B------:R-:W-:Y:S01]  /*3aa0*/  FSETP.GEU.AND P1, PT, R209, -126, PT ;  /* 0xc2fc0000d100780b */ /* 0x000fe20003f2e000 */
[----:B------:R-:W-:Y:S01]  /*3ab0*/  @!P4 FMUL R155, R155, 0.5 ;  /* 0x3f0000009b9bc820 */ /* 0x000fe20000400000 */
[----:B------:R-:W-:Y:S02]  /*3ac0*/  ULDC UR7, c[0x0][0x604] ;  /* 0x0001810000077ab9 */ /* 0x000fe40000000800 */
[--C-:B------:R-:W-:Y:S01]  /*3ad0*/  FFMA R132, R132, UR7, -R152.reuse ;  /* 0x0000000784847c23 */ /* 0x100fe20008000898 */
[----:B------:R2:W3:Y:S01]  /*3ae0*/  MUFU.EX2 R85, R155 ;  /* 0x0000009b00557308 */ /* 0x0004e20000000800 */
[--C-:B-1----:R-:W-:Y:S01]  /*3af0*/  FFMA R156, R84, UR6, -R152.reuse ;  /* 0x00000006549c7c23 */ /* 0x102fe20008000898 */
[----:B----4-:R-:W-:Y:S01]  /*3b00*/  @!P2 FMUL R81, R81, R81 ;  /* 0x000000515151a220 */ /* 0x010fe20000400000 */
[----:B------:R-:W-:Y:S01]  /*3b10*/  FSETP.GEU.AND P2, PT, R68, -126, PT ;  /* 0xc2fc00004400780b */ /* 0x000fe20003f4e000 */
[----:B------:R-:W-:Y:S01]  /*3b20*/  ULDC UR6, c[0x0][0x604] ;  /* 0x0001810000067ab9 */ /* 0x000fe20000000800 */
[----:B------:R-:W-:Y:S01]  /*3b30*/  ULDC UR7, c[0x0][0x604] ;  /* 0x0001810000077ab9 */ /* 0x000fe20000000800 */
[----:B------:R-:W-:Y:S01]  /*3b40*/  FSETP.GEU.AND P6, PT, R156, -126, PT ;  /* 0xc2fc00009c00780b */ /* 0x000fe20003fce000 */
[--C-:B------:R-:W-:Y:S01]  /*3b50*/  FFMA R113, R113, UR6, -R152.reuse ;  /* 0x0000000671717c23 */ /* 0x100fe20008000898 */
[----:B------:R1:W4:Y:S01]  /*3b60*/  MUFU.EX2 R84, R69 ;  /* 0x0000004500547308 */ /* 0x0003220000000800 */
[----:B-----5:R-:W-:Y:S01]  /*3b70*/  @!P5 FMUL R77, R77, R77 ;  /* 0x0000004d4d4dd220 */ /* 0x020fe20000400000 */
[----:B------:R-:W-:Y:S01]  /*3b80*/  FSETP.GEU.AND P5, PT, R157, -126, PT ;  /* 0xc2fc00009d00780b */ /* 0x000fe20003fae000 */
[----:B------:R-:W-:Y:S01]  /*3b90*/  @!P1 FMUL R209, R209, 0.5 ;  /* 0x3f000000d1d19820 */ /* 0x000fe20000400000 */
[----:B--2---:R-:W-:Y:S01]  /*3ba0*/  FFMA R155, R93, UR13, -R152 ;  /* 0x0000000d5d9b7c23 */ /* 0x004fe20008000898 */
[----:B------:R-:W-:Y:S01]  /*3bb0*/  ULDC UR13, c[0x0][0x604] ;  /* 0x00018100000d7ab9 */ /* 0x000fe20000000800 */
[----:B------:R-:W-:-:S02]  /*3bc0*/  ULDC UR6, c[0x0][0x604] ;  /* 0x0001810000067ab9 */ /* 0x000fc40000000800 */
[----:B------:R-:W-:Y:S01]  /*3bd0*/  @!P2 FMUL R68, R68, 0.5 ;  /* 0x3f0000004444a820 */ /* 0x000fe20000400000 */
[--C-:B-1----:R-:W-:Y:S01]  /*3be0*/  FFMA R69, R92, UR12, -R152.reuse ;  /* 0x0000000c5c457c23 */ /* 0x102fe20008000898 */
[----:B------:R-:W1:Y:S01]  /*3bf0*/  MUFU.EX2 R209, R209 ;  /* 0x000000d100d17308 */ /* 0x000e620000000800 */
[----:B---3--:R-:W-:Y:S01]  /*3c00*/  @!P4 FMUL R85, R85, R85 ;  /* 0x000000555555c220 */ /* 0x008fe20000400000 */
[----:B------:R-:W-:Y:S01]  /*3c10*/  FSETP.GEU.AND P4, PT, R155, -126, PT ;  /* 0xc2fc00009b00780b */ /* 0x000fe20003f8e000 */
[----:B------:R-:W-:Y:S01]  /*3c20*/  @!P6 FMUL R156, R156, 0.5 ;  /* 0x3f0000009c9ce820 */ /* 0x000fe20000400000 */
[----:B------:R-:W-:Y:S01]  /*3c30*/  ULDC UR12, c[0x0][0x604] ;  /* 0x00018100000c7ab9 */ /* 0x000fe20000000800 */
[----:B------:R-:W-:Y:S01]  /*3c40*/  @!P5 FMUL R157, R157, 0.5 ;  /* 0x3f0000009d9dd820 */ /* 0x000fe20000400000 */
[----:B------:R-:W-:Y:S01]  /*3c50*/  FFMA R137, R137, UR12, -R152 ;  /* 0x0000000c89897c23 */ /* 0x000fe20008000898 */
[----:B----4-:R-:W-:Y:S01]  /*3c60*/  @!P3 FMUL R84, R84, R84 ;  /* 0x000000545454b220 */ /* 0x010fe20000400000 */
[----:B------:R2:W3:Y:S01]  /*3c70*/  MUFU.EX2 R92, R68 ;  /* 0x00000044005c7308 */ /* 0x0004e20000000800 */
[----:B------:R-:W-:Y:S01]  /*3c80*/  FSETP.GEU.AND P3, PT, R69, -126, PT ;  /* 0xc2fc00004500780b */ /* 0x000fe20003f6e000 */
[----:B------:R-:W-:-:S05]  /*3c90*/  ULDC UR12, c[0x0][0x604] ;  /* 0x00018100000c7ab9 */ /* 0x000fca0000000800 */
[----:B------:R-:W-:Y:S01]  /*3ca0*/  @!P4 FMUL R155, R155, 0.5 ;  /* 0x3f0000009b9bc820 */ /* 0x000fe20000400000 */
[----:B------:R4:W5:Y:S01]  /*3cb0*/  MUFU.EX2 R89, R157 ;  /* 0x0000009d00597308 */ /* 0x0009620000000800 */
[----:B-1----:R-:W-:Y:S01]  /*3cc0*/  @!P1 FMUL R209, R209, R209 ;  /* 0x000000d1d1d19220 */ /* 0x002fe20000400000 */
[----:B------:R-:W-:Y:S01]  /*3cd0*/  FSETP.GEU.AND P1, PT, R158, -126, PT ;  /* 0xc2fc00009e00780b */ /* 0x000fe20003f2e000 */
[--C-:B--2---:R-:W-:Y:S01]  /*3ce0*/  FFMA R68, R104, UR16, -R152.reuse ;  /* 0x0000001068447c23 */ /* 0x104fe20008000898 */
[----:B------:R-:W-:Y:S02]  /*3cf0*/  ULDC UR16, c[0x0][0x604] ;  /* 0x0001810000107ab9 */ /* 0x000fe40000000800 */
[----:B------:R-:W-:Y:S02]  /*3d00*/  @!P3 FMUL R69, R69, 0.5 ;  /* 0x3f0000004545b820 */ /* 0x000fe40000400000 */
[----:B------:R1:W2:Y:S01]  /*3d10*/  MUFU.EX2 R88, R156 ;  /* 0x0000009c00587308 */ /* 0x0002a20000000800 */
[----:B----4-:R-:W-:Y:S01]  /*3d20*/  FFMA R157, R97, UR14, -R152 ;  /* 0x0000000e619d7c23 */ /* 0x010fe20008000898 */
[----:B---3--:R-:W-:Y:S01]  /*3d30*/  @!P2 FMUL R92, R92, R92 ;  /* 0x0000005c5c5ca220 */ /* 0x008fe20000400000 */
[----:B------:R-:W-:Y:S01]  /*3d40*/  FSETP.GEU.AND P2, PT, R159, -126, PT ;  /* 0xc2fc00009f00780b */ /* 0x000fe20003f4e000 */
[----:B------:R-:W-:-:S03]  /*3d50*/  ULDC UR14, c[0x0][0x604] ;  /* 0x00018100000e7ab9 */ /* 0x000fc60000000800 */
[----:B------:R-:W-:Y:S01]  /*3d60*/  @!P1 FMUL R158, R158, 0.5 ;  /* 0x3f0000009e9e9820 */ /* 0x000fe20000400000 */
[----:B------:R3:W4:Y:S01]  /*3d70*/  MUFU.EX2 R93, R69 ;  /* 0x00000045005d7308 */ /* 0x0007220000000800 */
[----:B-----5:R-:W-:Y:S01]  /*3d80*/  @!P5 FMUL R89, R89, R89 ;  /* 0x000000595959d220 */ /* 0x020fe20000400000 */
[----:B------:R-:W-:Y:S01]  /*3d90*/  FSETP.GEU.AND P5, PT, R157, -126, PT ;  /* 0xc2fc00009d00780b */ /* 0x000fe20003fae000 */
[--C-:B-1----:R-:W-:Y:S01]  /*3da0*/  FFMA R156, R96, UR4, -R152.reuse ;  /* 0x00000004609c7c23 */ /* 0x102fe20008000898 */
[----:B------:R-:W-:Y:S02]  /*3db0*/  ULDC UR4, c[0x0][0x604] ;  /* 0x0001810000047ab9 */ /* 0x000fe40000000800 */
[--C-:B------:R-:W-:Y:S01]  /*3dc0*/  FFMA R149, R149, UR4, -R152.reuse ;  /* 0x0000000495957c23 */ /* 0x100fe20008000898 */
[----:B------:R-:W-:Y:S01]  /*3dd0*/  ULDC UR4, c[0x0][0x604] ;  /* 0x0001810000047ab9 */ /* 0x000fe20000000800 */
[----:B------:R1:W5:Y:S01]  /*3de0*/  MUFU.EX2 R96, R155 ;  /* 0x0000009b00607308 */ /* 0x0003620000000800 */
[----:B------:R-:W-:Y:S01]  /*3df0*/  @!P2 FMUL R159, R159, 0.5 ;  /* 0x3f0000009f9fa820 */ /* 0x000fe20000400000 */
[----:B--2---:R-:W-:Y:S01]  /*3e00*/  @!P6 FMUL R88, R88, R88 ;  /* 0x000000585858e220 */ /* 0x004fe20000400000 */
[----:B------:R-:W-:Y:S01]  /*3e10*/  FSETP.GEU.AND P6, PT, R156, -126, PT ;  /* 0xc2fc00009c00780b */ /* 0x000fe20003fce000 */
[--C-:B---3--:R-:W-:Y:S01]  /*3e20*/  FFMA R69, R116, UR20, -R152.reuse ;  /* 0x0000001474457c23 */ /* 0x108fe20008000898 */
[--C-:B------:R-:W-:Y:S01]  /*3e30*/  FFMA R116, R117, UR21, -R152.reuse ;  /* 0x0000001575747c23 */ /* 0x100fe20008000898 */
[----:B------:R-:W-:Y:S01]  /*3e40*/  ULDC UR21, c[0x0][0x604] ;  /* 0x0001810000157ab9 */ /* 0x000fe20000000800 */
[----:B------:R-:W-:Y:S01]  /*3e50*/  @!P5 FMUL R157, R157, 0.5 ;  /* 0x3f0000009d9dd820 */ /* 0x000fe20000400000 */
[----:B------:R-:W2:Y:S01]  /*3e60*/  MUFU.EX2 R104, R159 ;  /* 0x0000009f00687308 */ /* 0x000ea20000000800 */
[----:B----4-:R-:W-:Y:S01]  /*3e70*/  @!P3 FMUL R93, R93, R93 ;  /* 0x0000005d5d5db220 */ /* 0x010fe20000400000 */
[----:B------:R-:W-:Y:S01]  /*3e80*/  FSETP.GEU.AND P3, PT, R68, -126, PT ;  /* 0xc2fc00004400780b */ /* 0x000fe20003f6e000 */
[----:B-1----:R-:W-:Y:S01]  /*3e90*/  FFMA R155, R120, UR10, -R152 ;  /* 0x0000000a789b7c23 */ /* 0x002fe20008000898 */
[----:B------:R-:W-:Y:S01]  /*3ea0*/  ULDC UR20, c[0x0][0x604] ;  /* 0x0001810000147ab9 */ /* 0x000fe20000000800 */
[----:B------:R-:W-:-:S03]  /*3eb0*/  ULDC UR10, c[0x0][0x604] ;  /* 0x00018100000a7ab9 */ /* 0x000fc60000000800 */
[----:B------:R1:W3:Y:S01]  /*3ec0*/  MUFU.EX2 R100, R157 ;  /* 0x0000009d00647308 */ /* 0x0002e20000000800 */
[----:B-----5:R-:W-:Y:S01]  /*3ed0*/  @!P4 FMUL R96, R96, R96 ;  /* 0x000000606060c220 */ /* 0x020fe20000400000 */
[----:B------:R-:W-:Y:S01]  /*3ee0*/  FSETP.GEU.AND P4, PT, R160, -126, PT ;  /* 0xc2fc0000a000780b */ /* 0x000fe20003f8e000 */
[----:B------:R-:W-:-:S04]  /*3ef0*/  @!P6 FMUL R156, R156, 0.5 ;  /* 0x3f0000009c9ce820 */ /* 0x000fc80000400000 */
[----:B------:R-:W-:Y:S01]  /*3f00*/  @!P3 FMUL R68, R68, 0.5 ;  /* 0x3f0000004444b820 */ /* 0x000fe20000400000 */
[----:B------:R4:W5:Y:S01]  /*3f10*/  MUFU.EX2 R101, R158 ;  /* 0x0000009e00657308 */ /* 0x0009620000000800 */
[----:B--2---:R-:W-:Y:S01]  /*3f20*/  @!P2 FMUL R104, R104, R104 ;  /* 0x000000686868a220 */ /* 0x004fe20000400000 */
[----:B------:R-:W-:Y:S01]  /*3f30*/  FSETP.GEU.AND P2, PT, R113, -126, PT ;  /* 0xc2fc00007100780b */ /* 0x000fe20003f4e000 */
[--C-:B-1----:R-:W-:Y:S01]  /*3f40*/  FFMA R157, R140, UR28, -R152.reuse ;  /* 0x0000001c8c9d7c23 */ /* 0x102fe20008000898 */
[----:B------:R-:W-:Y:S02]  /*3f50*/  ULDC UR28, c[0x0][0x604] ;  /* 0x00018100001c7ab9 */ /* 0x000fe40000000800 */
[----:B------:R-:W-:Y:S01]  /*3f60*/  FMUL R154, R154, UR28 ;  /* 0x0000001c9a9a7c20 */ /* 0x000fe20008400000 */
[----:B------:R-:W-:Y:S01]  /*3f70*/  @!P4 FMUL R160, R160, 0.5 ;  /* 0x3f000000a0a0c820 */ /* 0x000fe20000400000 */
[----:B------:R1:W2:Y:S01]  /*3f80*/  MUFU.EX2 R105, R68 ;  /* 0x0000004400697308 */ /* 0x0002a20000000800 */
[----:B---3--:R-:W-:Y:S01]  /*3f90*/  @!P5 FMUL R100, R100, R100 ;  /* 0x000000646464d220 */ /* 0x008fe20000400000 */
[----:B------:R-:W-:Y:S01]  /*3fa0*/  FSETP.GEU.AND P5, PT, R109, -126, PT ;  /* 0xc2fc00006d00780b */ /* 0x000fe20003fae000 */
[----:B----4-:R-:W-:Y:S01]  /*3fb0*/  FFMA R158, R144, UR13, -R152 ;  /* 0x0000000d909e7c23 */ /* 0x010fe20008000898 */
[--C-:B------:R-:W-:Y:S01]  /*3fc0*/  FFMA R159, R34, UR23, -R154.reuse ;  /* 0x00000017229f7c23 */ /* 0x100fe2000800089a */
[--C-:B------:R-:W-:Y:S01]  /*3fd0*/  FFMA R148, R50, UR43, -R154.reuse ;  /* 0x0000002b32947c23 */ /* 0x100fe2000800089a */
[--C-:B------:R-:W-:Y:S01]  /*3fe0*/  FFMA R211, R46, UR17, -R154.reuse ;  /* 0x000000112ed37c23 */ /* 0x100fe2000800089a */
[----:B------:R-:W-:Y:S01]  /*3ff0*/  @!P2 FMUL R113, R113, 0.5 ;  /* 0x3f0000007171a820 */ /* 0x000fe20000400000 */
[----:B------:R3:W4:Y:S01]  /*4000*/  MUFU.EX2 R97, R156 ;  /* 0x0000009c00617308 */ /* 0x0007220000000800 */
[----:B-----5:R-:W-:Y:S01]  /*4010*/  @!P1 FMUL R101, R101, R101 ;  /* 0x0000006565659220 */ /* 0x020fe20000400000 */
[----:B------:R-:W-:Y:S01]  /*4020*/  FSETP.GEU.AND P1, PT, R112, -126, PT ;  /* 0xc2fc00007000780b */ /* 0x000fe20003f2e000 */
[--C-:B-1----:R-:W-:Y:S01]  /*4030*/  FFMA R68, R26, UR27, -R154.reuse ;  /* 0x0000001b1a447c23 */ /* 0x102fe2000800089a */
[--C-:B------:R-:W-:Y:S01]  /*4040*/  FFMA R212, R47, UR44, -R154.reuse ;  /* 0x0000002c2fd47c23 */ /* 0x100fe2000800089a */
[--C-:B------:R-:W-:Y:S01]  /*4050*/  FFMA R144, R54, UR15, -R154.reuse ;  /* 0x0000000f36907c23 */ /* 0x100fe2000800089a */
[----:B------:R-:W-:Y:S01]  /*4060*/  FFMA R214, R43, UR18, -R154 ;  /* 0x000000122bd67c23 */ /* 0x000fe2000800089a */
[----:B------:R-:W-:Y:S01]  /*4070*/  @!P5 FMUL R109, R109, 0.5 ;  /* 0x3f0000006d6dd820 */ /* 0x000fe20000400000 */
[----:B------:R-:W1:Y:S01]  /*4080*/  MUFU.EX2 R120, R113 ;  /* 0x0000007100787308 */ /* 0x000e620000000800 */
[----:B---3--:R-:W-:Y:S01]  /*4090*/  FFMA R156, R128, UR24, -R152 ;  /* 0x00000018809c7c23 */ /* 0x008fe20008000898 */
[----:B--2---:R-:W-:Y:S01]  /*40a0*/  @!P3 FMUL R105, R105, R105 ;  /* 0x000000696969b220 */ /* 0x004fe20000400000 */
[----:B------:R-:W-:Y:S01]  /*40b0*/  FSETP.GEU.AND P3, PT, R69, -126, PT ;  /* 0xc2fc00004500780b */ /* 0x000fe20003f6e000 */
[--C-:B------:R-:W-:Y:S01]  /*40c0*/  FFMA R152, R30, UR25, -R154.reuse ;  /* 0x000000191e987c23 */ /* 0x100fe2000800089a */
[----:B------:R-:W-:Y:S01]  /*40d0*/  ULDC UR24, c[0x0][0x604] ;  /* 0x0001810000187ab9 */ /* 0x000fe20000000800 */
[--C-:B------:R-:W-:Y:S01]  /*40e0*/  FFMA R140, R51, UR16, -R154.reuse ;  /* 0x00000010338c7c23 */ /* 0x100fe2000800089a */
[----:B------:R-:W-:Y:S01]  /*40f0*/  @!P1 FMUL R112, R112, 0.5 ;  /* 0x3f00000070709820 */ /* 0x000fe20000400000 */
[----:B------:R2:W3:Y:S01]  /*4100*/  MUFU.EX2 R128, R160 ;  /* 0x000000a000807308 */ /* 0x0004e20000000800 */
[----:B----4-:R-:W-:Y:S01]  /*4110*/  @!P6 FMUL R97, R97, R97 ;  /* 0x000000616161e220 */ /* 0x010fe20000400000 */
[----:B------:R-:W-:Y:S01]  /*4120*/  FSETP.GEU.AND P6, PT, R108, -126, PT ;  /* 0xc2fc00006c00780b */ /* 0x000fe20003fce000 */
[----:B------:R-:W-:Y:S01]  /*4130*/  ULDC UR13, c[0x0][0x604] ;  /* 0x00018100000d7ab9 */ /* 0x000fe20000000800 */
[--C-:B------:R-:W-:Y:S01]  /*4140*/  FFMA R141, R62, UR11, -R154.reuse ;  /* 0x0000000b3e8d7c23 */ /* 0x100fe2000800089a */
[--C-:B------:R-:W-:Y:S01]  /*4150*/  FFMA R26, R70, UR7, -R154.reuse ;  /* 0x00000007461a7c23 */ /* 0x100fe2000800089a */
[----:B------:R-:W-:Y:S01]  /*4160*/  ULDC UR28, c[0x0][0x604] ;  /* 0x00018100001c7ab9 */ /* 0x000fe20000000800 */
[----:B------:R-:W-:Y:S01]  /*4170*/  ULDC UR27, c[0x0][0x604] ;  /* 0x00018100001b7ab9 */ /* 0x000fe20000000800 */
[----:B------:R-:W4:Y:S01]  /*4180*/  MUFU.EX2 R124, R109 ;  /* 0x0000006d007c7308 */ /* 0x000f220000000800 */
[----:B------:R-:W-:Y:S01]  /*4190*/  @!P3 FMUL R69, R69, 0.5 ;  /* 0x3f0000004545b820 */ /* 0x000fe20000400000 */
[----:B-1----:R-:W-:Y:S01]  /*41a0*/  @!P2 FMUL R120, R120, R120 ;  /* 0x000000787878a220 */ /* 0x002fe20000400000 */
[----:B------:R-:W-:Y:S01]  /*41b0*/  FSETP.GEU.AND P2, PT, R163, -126, PT ;  /* 0xc2fc0000a300780b */ /* 0x000fe20003f4e000 */
[--C-:B--2---:R-:W-:Y:S01]  /*41c0*/  FFMA R160, R38, UR21, -R154.reuse ;  /* 0x0000001526a07c23 */ /* 0x104fe2000800089a */
[----:B------:R-:W-:Y:S01]  /*41d0*/  ULDC UR25, c[0x0][0x604] ;  /* 0x0001810000197ab9 */ /* 0x000fe20000000800 */
[----:B------:R-:W-:Y:S01]  /*41e0*/  ULDC UR23, c[0x0][0x604] ;  /* 0x0001810000177ab9 */ /* 0x000fe20000000800 */
[----:B------:R-:W-:Y:S01]  /*41f0*/  @!P6 FMUL R108, R108, 0.5 ;  /* 0x3f0000006c6ce820 */ /* 0x000fe20000400000 */
[----:B------:R-:W1:Y:S01]  /*4200*/  MUFU.EX2 R121, R112 ;  /* 0x0000007000797308 */ /* 0x000e620000000800 */
[----:B---3--:R-:W-:Y:S01]  /*4210*/  @!P4 FMUL R128, R128, R128 ;  /* 0x000000808080c220 */ /* 0x008fe20000400000 */
[----:B------:R-:W-:Y:S01]  /*4220*/  FSETP.GEU.AND P4, PT, R116, -126, PT ;  /* 0xc2fc00007400780b */ /* 0x000fe20003f8e000 */
[----:B------:R-:W-:Y:S01]  /*4230*/  ULDC UR21, c[0x0][0x604] ;  /* 0x0001810000157ab9 */ /* 0x000fe20000000800 */
[----:B------:R-:W-:Y:S01]  /*4240*/  ULDC UR18, c[0x0][0x604] ;  /* 0x0001810000127ab9 */ /* 0x000fe20000000800 */
[----:B------:R-:W-:Y:S01]  /*4250*/  ULDC UR17, c[0x0][0x604] ;  /* 0x0001810000117ab9 */ /* 0x000fe20000000800 */
[----:B------:R-:W-:Y:S01]  /*4260*/  ULDC UR44, c[0x0][0x604] ;  /* 0x00018100002c7ab9 */ /* 0x000fe20000000800 */
[----:B------:R-:W-:Y:S01]  /*4270*/  ULDC UR43, c[0x0][0x604] ;  /* 0x00018100002b7ab9 */ /* 0x000fe20000000800 */
[----:B------:R2:W3:Y:S01]  /*4280*/  MUFU.EX2 R117, R69 ;  /* 0x0000004500757308 */ /* 0x0004e20000000800 */
[----:B----4-:R-:W-:Y:S01]  /*4290*/  @!P5 FMUL R124, R124, R124 ;  /* 0x0000007c7c7cd220 */ /* 0x010fe20000400000 */
[----:B------:R-:W-:Y:S01]  /*42a0*/  FSETP.GEU.AND P5, PT, R161, -126, PT ;  /* 0xc2fc0000a100780b */ /* 0x000fe20003fae000 */
[----:B------:R-:W-:Y:S01]  /*42b0*/  @!P2 FMUL R163, R163, 0.5 ;  /* 0x3f000000a3a3a820 */ /* 0x000fe20000400000 */
[----:B------:R-:W-:Y:S01]  /*42c0*/  ULDC UR16, c[0x0][0x604] ;  /* 0x0001810000107ab9 */ /* 0x000fe20000000800 */
[----:B------:R-:W-:Y:S01]  /*42d0*/  ULDC UR15, c[0x0][0x604] ;  /* 0x00018100000f7ab9 */ /* 0x000fe20000000800 */
[----:B------:R-:W-:Y:S01]  /*42e0*/  ULDC UR11, c[0x0][0x604] ;  /* 0x00018100000b7ab9 */ /* 0x000fe20000000800 */
[----:B------:R-:W-:Y:S01]  /*42f0*/  @!P4 FMUL R116, R116, 0.5 ;  /* 0x3f0000007474c820 */ /* 0x000fe20000400000 */
[----:B------:R-:W4:Y:S01]  /*4300*/  MUFU.EX2 R125, R108 ;  /* 0x0000006c007d7308 */ /* 0x000f220000000800 */
[----:B-1----:R-:W-:Y:S01]  /*4310*/  @!P1 FMUL R121, R121, R121 ;  /* 0x0000007979799220 */ /* 0x002fe20000400000 */
[----:B------:R-:W-:Y:S01]  /*4320*/  FSETP.GEU.AND P1, PT, R162, -126, PT ;  /* 0xc2fc0000a200780b */ /* 0x000fe20003f2e000 */
[--C-:B--2---:R-:W-:Y:S01]  /*4330*/  FFMA R69, R27, UR26, -R154.reuse ;  /* 0x0000001a1b457c23 */ /* 0x104fe2000800089a */
[--C-:B------:R-:W-:Y:S01]  /*4340*/  FFMA R27, R55, UR14, -R154.reuse ;  /* 0x0000000e371b7c23 */ /* 0x100fe2000800089a */
[----:B------:R-:W-:Y:S01]  /*4350*/  ULDC UR26, c[0x0][0x604] ;  /* 0x00018100001a7ab9 */ /* 0x000fe20000000800 */
[----:B------:R-:W-:Y:S01]  /*4360*/  ULDC UR14, c[0x0][0x604] ;  /* 0x00018100000e7ab9 */ /* 0x000fe20000000800 */
[----:B------:R-:W-:Y:S01]  /*4370*/  @!P5 FMUL R161, R161, 0.5 ;  /* 0x3f000000a1a1d820 */ /* 0x000fe20000400000 */
[----:B------:R-:W1:Y:S01]  /*4380*/  MUFU.EX2 R116, R116 ;  /* 0x0000007400747308 */ /* 0x000e620000000800 */
[----:B---3--:R-:W-:Y:S01]  /*4390*/  @!P3 FMUL R117, R117, R117 ;  /* 0x000000757575b220 */ /* 0x008fe20000400000 */
[----:B------:R-:W-:Y:S01]  /*43a0*/  FSETP.GEU.AND P3, PT, R156, -126, PT ;  /* 0xc2fc00009c00780b */ /* 0x000fe20003f6e000 */
[----:B------:R-:W-:Y:S01]  /*43b0*/  ULDC UR7, c[0x0][0x604] ;  /* 0x0001810000077ab9 */ /* 0x000fe20000000800 */
[--C-:B------:R-:W-:Y:S01]  /*43c0*/  FFMA R75, R75, UR42, -R154.reuse ;  /* 0x0000002a4b4b7c23 */ /* 0x100fe2000800089a */
[--C-:B------:R-:W-:Y:S01]  /*43d0*/  FFMA R78, R78, UR41, -R154.reuse ;  /* 0x000000294e4e7c23 */ /* 0x100fe2000800089a */
[--C-:B------:R-:W-:Y:S01]  /*43e0*/  FFMA R79, R79, UR40, -R154.reuse ;  /* 0x000000284f4f7c23 */ /* 0x100fe2000800089a */
[----:B------:R-:W-:Y:S01]  /*43f0*/  @!P1 FMUL R162, R162, 0.5 ;  /* 0x3f000000a2a29820 */ /* 0x000fe20000400000 */
[----:B------:R-:W2:Y:S01]  /*4400*/  MUFU.EX2 R108, R163 ;  /* 0x000000a3006c7308 */ /* 0x000ea20000000800 */
[----:B----4-:R-:W-:Y:S01]  /*4410*/  @!P6 FMUL R125, R125, R125 ;  /* 0x0000007d7d7de220 */ /* 0x010fe20000400000 */
[----:B------:R-:W-:Y:S01]  /*4420*/  FSETP.GEU.AND P6, PT, R155, -126, PT ;  /* 0xc2fc00009b00780b */ /* 0x000fe20003fce000 */
[--C-:B------:R-:W-:Y:S01]  /*4430*/  FFMA R82, R82, UR39, -R154.reuse ;  /* 0x0000002752527c23 */ /* 0x100fe2000800089a */
[--C-:B------:R-:W-:Y:S01]  /*4440*/  FFMA R83, R83, UR38, -R154.reuse ;  /* 0x0000002653537c23 */ /* 0x100fe2000800089a */
[--C-:B------:R-:W-:Y:S01]  /*4450*/  FFMA R86, R86, UR37, -R154.reuse ;  /* 0x0000002556567c23 */ /* 0x100fe2000800089a */
[--C-:B------:R-:W-:Y:S01]  /*4460*/  FFMA R87, R87, UR36, -R154.reuse ;  /* 0x0000002457577c23 */ /* 0x100fe2000800089a */
[----:B------:R-:W-:Y:S01]  /*4470*/  @!P3 FMUL R156, R156, 0.5 ;  /* 0x3f0000009c9cb820 */ /* 0x000fe20000400000 */
[----:B------:R3:W4:Y:S01]  /*4480*/  MUFU.EX2 R112, R161 ;  /* 0x000000a100707308 */ /* 0x0007220000000800 */
[----:B-1----:R-:W-:Y:S01]  /*4490*/  @!P4 FMUL R116, R116, R116 ;  /* 0x000000747474c220 */ /* 0x002fe20000400000 */
[----:B------:R-:W-:Y:S01]  /*44a0*/  FSETP.GEU.AND P4, PT, R164, -126, PT ;  /* 0xc2fc0000a400780b */ /* 0x000fe20003f8e000 */
[--C-:B------:R-:W-:Y:S01]  /*44b0*/  FFMA R90, R90, UR35, -R154.reuse ;  /* 0x000000235a5a7c23 */ /* 0x100fe2000800089a */
[--C-:B------:R-:W-:Y:S01]  /*44c0*/  FFMA R91, R91, UR34, -R154.reuse ;  /* 0x000000225b5b7c23 */ /* 0x100fe2000800089a */
[--C-:B------:R-:W-:Y:S01]  /*44d0*/  FFMA R94, R94, UR33, -R154.reuse ;  /* 0x000000215e5e7c23 */ /* 0x100fe2000800089a */
[--C-:B------:R-:W-:Y:S01]  /*44e0*/  FFMA R95, R95, UR32, -R154.reuse ;  /* 0x000000205f5f7c23 */ /* 0x100fe2000800089a */
[----:B------:R-:W-:Y:S01]  /*44f0*/  @!P6 FMUL R155, R155, 0.5 ;  /* 0x3f0000009b9be820 */ /* 0x000fe20000400000 */
[----:B------:R1:W5:Y:S01]  /*4500*/  MUFU.EX2 R109, R162 ;  /* 0x000000a2006d7308 */ /* 0x0003620000000800 */
[----:B--2---:R-:W-:Y:S01]  /*4510*/  @!P2 FMUL R108, R108, R108 ;  /* 0x0000006c6c6ca220 */ /* 0x004fe20000400000 */
[----:B------:R-:W-:Y:S01]  /*4520*/  FSETP.GEU.AND P2, PT, R137, -126, PT ;  /* 0xc2fc00008900780b */ /* 0x000fe20003f4e000 */
[--C-:B---3--:R-:W-:Y:S01]  /*4530*/  FFMA R161, R39, UR20, -R154.reuse ;  /* 0x0000001427a17c23 */ /* 0x108fe2000800089a */
[----:B------:R-:W-:Y:S01]  /*4540*/  ULDC UR20, c[0x0][0x604] ;  /* 0x0001810000147ab9 */ /* 0x000fe20000000800 */
[--C-:B------:R-:W-:Y:S01]  /*4550*/  FFMA R98, R98, UR31, -R154.reuse ;  /* 0x0000001f62627c23 */ /* 0x100fe2000800089a */
[--C-:B------:R-:W-:Y:S01]  /*4560*/  FFMA R99, R99, UR30, -R154.reuse ;  /* 0x0000001e63637c23 */ /* 0x100fe2000800089a */
[----:B------:R-:W-:Y:S01]  /*4570*/  @!P4 FMUL R164, R164, 0.5 ;  /* 0x3f000000a4a4c820 */ /* 0x000fe20000400000 */
[----:B------:R2:W3:Y:S01]  /*4580*/  MUFU.EX2 R129, R156 ;  /* 0x0000009c00817308 */ /* 0x0004e20000000800 */
[----:B----4-:R-:W-:Y:S01]  /*4590*/  @!P5 FMUL R112, R112, R112 ;  /* 0x000000707070d220 */ /* 0x010fe20000400000 */
[----:B------:R-:W-:Y:S01]  /*45a0*/  FSETP.GEU.AND P5, PT, R133, -126, PT ;  /* 0xc2fc00008500780b */ /* 0x000fe20003fae000 */
[--C-:B-1----:R-:W-:Y:S01]  /*45b0*/  FFMA R162, R42, UR19, -R154.reuse ;  /* 0x000000132aa27c23 */ /* 0x102fe2000800089a */
[----:B------:R-:W-:Y:S01]  /*45c0*/  ULDC UR19, c[0x0][0x604] ;  /* 0x0001810000137ab9 */ /* 0x000fe20000000800 */
[--C-:B------:R-:W-:Y:S01]  /*45d0*/  FFMA R103, R103, UR28, -R154.reuse ;  /* 0x0000001c67677c23 */ /* 0x100fe2000800089a */
[--C-:B------:R-:W-:Y:S01]  /*45e0*/  FFMA R106, R106, UR27, -R154.reuse ;  /* 0x0000001b6a6a7c23 */ /* 0x100fe2000800089a */
[----:B------:R-:W-:Y:S01]  /*45f0*/  @!P2 FMUL R137, R137, 0.5 ;  /* 0x3f0000008989a820 */ /* 0x000fe20000400000 */
[----:B------:R1:W4:Y:S01]  /*4600*/  MUFU.EX2 R113, R155 ;  /* 0x0000009b00717308 */ /* 0x0003220000000800 */
[----:B-----5:R-:W-:Y:S01]  /*4610*/  @!P1 FMUL R109, R109, R109 ;  /* 0x0000006d6d6d9220 */ /* 0x020fe20000400000 */
[----:B------:R-:W-:Y:S01]  /*4620*/  FSETP.GEU.AND P1, PT, R136, -126, PT ;  /* 0xc2fc00008800780b */ /* 0x000fe20003f2e000 */
[--C-:B--2---:R-:W-:Y:S01]  /*4630*/  FFMA R156, R35, UR22, -R154.reuse ;  /* 0x00000016239c7c23 */ /* 0x104fe2000800089a */
[----:B------:R-:W-:Y:S01]  /*4640*/  ULDC UR22, c[0x0][0x604] ;  /* 0x0001810000167ab9 */ /* 0x000fe20000000800 */
[--C-:B------:R-:W-:Y:S01]  /*4650*/  FFMA R107, R107, UR26, -R154.reuse ;  /* 0x0000001a6b6b7c23 */ /* 0x100fe2000800089a */
[--C-:B------:R-:W-:Y:S01]  /*4660*/  FFMA R110, R110, UR25, -R154.reuse ;  /* 0x000000196e6e7c23 */ /* 0x100fe2000800089a */
[----:B------:R-:W-:Y:S01]  /*4670*/  @!P5 FMUL R133, R133, 0.5 ;  /* 0x3f0000008585d820 */ /* 0x000fe20000400000 */
[----:B------:R-:W2:Y:S01]  /*4680*/  MUFU.EX2 R30, R164 ;  /* 0x000000a4001e7308 */ /* 0x000ea20000000800 */
[----:B---3--:R-:W-:Y:S01]  /*4690*/  @!P3 FMUL R129, R129, R129 ;  /* 0x000000818181b220 */ /* 0x008fe20000400000 */
[----:B------:R-:W-:Y:S01]  /*46a0*/  FSETP.GEU.AND P3, PT, R157, -126, PT ;  /* 0xc2fc00009d00780b */ /* 0x000fe20003f6e000 */
[--C-:B-1----:R-:W-:Y:S01]  /*46b0*/  FFMA R155, R31, UR24, -R154.reuse ;  /* 0x000000181f9b7c23 */ /* 0x102fe2000800089a */
[----:B------:R-:W-:Y:S01]  /*46c0*/  ULDC UR24, c[0x0][0x604] ;  /* 0x0001810000187ab9 */ /* 0x000fe20000000800 */
[--C-:B------:R-:W-:Y:S01]  /*46d0*/  FFMA R114, R114, UR23, -R154.reuse ;  /* 0x0000001772727c23 */ /* 0x100fe2000800089a */
[--C-:B------:R-:W-:Y:S01]  /*46e0*/  FFMA R111, R111, UR24, -R154.reuse ;  /* 0x000000186f6f7c23 */ /* 0x100fe2000800089a */
[----:B------:R-:W-:Y:S01]  /*46f0*/  @!P1 FMUL R136, R136, 0.5 ;  /* 0x3f00000088889820 */ /* 0x000fe20000400000 */
[----:B------:R1:W3:Y:S01]  /*4700*/  MUFU.EX2 R38, R137 ;  /* 0x0000008900267308 */ /* 0x0002e20000000800 */
[----:B----4-:R-:W-:Y:S01]  /*4710*/  @!P6 FMUL R113, R113, R113 ;  /* 0x000000717171e220 */ /* 0x010fe20000400000 */
        /* <DEDUP_REMOVED lines=9> */
[--C-:B-1----:R-:W-:Y:S01]  /*47b0*/  FFMA R137, R59, UR12, -R154.reuse ;  /* 0x0000000c3b897c23 */ /* 0x102fe2000800089a */
[--C-:B------:R-:W-:Y:S01]  /*47c0*/  FFMA R59, R71, UR6, -R154.reuse ;  /* 0x00000006473b7c23 */ /* 0x100fe2000800089a */
[----:B------:R-:W-:Y:S01]  /*47d0*/  ULDC UR12, c[0x0][0x604] ;  /* 0x00018100000c7ab9 */ /* 0x000fe20000000800 */
[----:B------:R-:W-:Y:S01]  /*47e0*/  ULDC UR6, c[0x0][0x604] ;  /* 0x0001810000067ab9 */ /* 0x000fe20000000800 */
[----:B------:R-:W-:Y:S01]  /*47f0*/  @!P6 FMUL R132, R132, 0.5 ;  /* 0x3f0000008484e820 */ /* 0x000fe20000400000 */
[----:B------:R1:W2:Y:S01]  /*4800*/  MUFU.EX2 R35, R136 ;  /* 0x0000008800237308 */ /* 0x0002a20000000800 */
[----:B---3--:R-:W-:Y:S01]  /*4810*/  @!P2 FMUL R38, R38, R38 ;  /* 0x000000262626a220 */ /* 0x008fe20000400000 */
[----:B------:R-:W-:Y:S01]  /*4820*/  FSETP.GEU.AND P2, PT, R149, -126, PT ;  /* 0xc2fc00009500780b */ /* 0x000fe20003f4e000 */
[--C-:B----4-:R-:W-:Y:S01]  /*4830*/  FFMA R133, R66, UR9, -R154.reuse ;  /* 0x0000000942857c23 */ /* 0x110fe2000800089a */
[--C-:B------:R-:W-:Y:S01]  /*4840*/  FFMA R66, R102, UR29, -R154.reuse ;  /* 0x0000001d66427c23 */ /* 0x100fe2000800089a */
[--C-:B------:R-:W-:Y:S01]  /*4850*/  FFMA R102, R122, UR19, -R154.reuse ;  /* 0x000000137a667c23 */ /* 0x100fe2000800089a */
[----:B------:R-:W-:Y:S01]  /*4860*/  ULDC UR9, c[0x0][0x604] ;  /* 0x0001810000097ab9 */ /* 0x000fe20000000800 */
[----:B------:R-:W-:Y:S01]  /*4870*/  @!P4 FMUL R165, R165, 0.5 ;  /* 0x3f000000a5a5c820 */ /* 0x000fe20000400000 */
[----:B------:R-:W3:Y:S01]  /*4880*/  MUFU.EX2 R39, R157 ;  /* 0x0000009d00277308 */ /* 0x000ee20000000800 */
[----:B-----5:R-:W-:Y:S01]  /*4890*/  @!P5 FMUL R34, R34, R34 ;  /* 0x000000222222d220 */ /* 0x020fe20000400000 */
[----:B------:R-:W-:Y:S01]  /*48a0*/  FSETP.GEU.AND P5, PT, R145, -126, PT ;  /* 0xc2fc00009100780b */ /* 0x000fe20003fae000 */
[--C-:B-1----:R-:W-:Y:S01]  /*48b0*/  FFMA R136, R67, UR8, -R154.reuse ;  /* 0x0000000843887c23 */ /* 0x102fe2000800089a */
[--C-:B------:R-:W-:Y:S01]  /*48c0*/  FFMA R67, R74, UR4, -R154.reuse ;  /* 0x000000044a437c23 */ /* 0x100fe2000800089a */
[----:B------:R-:W-:Y:S01]  /*48d0*/  ULDC UR8, c[0x0][0x604] ;  /* 0x0001810000087ab9 */ /* 0x000fe20000000800 */
[--C-:B------:R-:W-:Y:S01]  /*48e0*/  FFMA R126, R126, UR17, -R154.reuse ;  /* 0x000000117e7e7c23 */ /* 0x100fe2000800089a */
[----:B------:R-:W-:Y:S01]  /*48f0*/  @!P2 FMUL R149, R149, 0.5 ;  /* 0x3f0000009595a820 */ /* 0x000fe20000400000 */
[----:B------:R1:W4:Y:S01]  /*4900*/  MUFU.EX2 R31, R132 ;  /* 0x00000084001f7308 */ /* 0x0003220000000800 */
[----:B--2---:R-:W-:Y:S01]  /*4910*/  @!P1 FMUL R35, R35, R35 ;  /* 0x0000002323239220 */ /* 0x004fe20000400000 */
[----:B------:R-:W-:Y:S01]  /*4920*/  FSETP.GEU.AND P1, PT, R166, -126, PT ;  /* 0xc2fc0000a600780b */ /* 0x000fe20003f2e000 */
[--C-:B------:R-:W-:Y:S01]  /*4930*/  FFMA R127, R127, UR44, -R154.reuse ;  /* 0x0000002c7f7f7c23 */ /* 0x100fe2000800089a */
[--C-:B------:R-:W-:Y:S01]  /*4940*/  FFMA R130, R130, UR43, -R154.reuse ;  /* 0x0000002b82827c23 */ /* 0x100fe2000800089a */
[--C-:B------:R-:W-:Y:S01]  /*4950*/  FFMA R131, R131, UR16, -R154.reuse ;  /* 0x0000001083837c23 */ /* 0x100fe2000800089a */
[--C-:B------:R-:W-:Y:S01]  /*4960*/  FFMA R134, R134, UR15, -R154.reuse ;  /* 0x0000000f86867c23 */ /* 0x100fe2000800089a */
[----:B------:R-:W-:Y:S01]  /*4970*/  @!P5 FMUL R145, R145, 0.5 ;  /* 0x3f0000009191d820 */ /* 0x000fe20000400000 */
[----:B------:R-:W2:Y:S01]  /*4980*/  MUFU.EX2 R42, R165 ;  /* 0x000000a5002a7308 */ /* 0x000ea20000000800 */
[----:B---3--:R-:W-:Y:S01]  /*4990*/  @!P3 FMUL R39, R39, R39 ;  /* 0x000000272727b220 */ /* 0x008fe20000400000 */
[----:B------:R-:W-:Y:S01]  /*49a0*/  FSETP.GEU.AND P3, PT, R68, -126, PT ;  /* 0xc2fc00004400780b */ /* 0x000fe20003f6e000 */
[--C-:B-1----:R-:W-:Y:S01]  /*49b0*/  FFMA R132, R58, UR13, -R154.reuse ;  /* 0x0000000d3a847c23 */ /* 0x102fe2000800089a */
[--C-:B------:R-:W-:Y:S01]  /*49c0*/  FFMA R58, R63, UR10, -R154.reuse ;  /* 0x0000000a3f3a7c23 */ /* 0x100fe2000800089a */
[----:B------:R-:W-:Y:S01]  /*49d0*/  ULDC UR13, c[0x0][0x604] ;  /* 0x00018100000d7ab9 */ /* 0x000fe20000000800 */
[----:B------:R-:W-:Y:S01]  /*49e0*/  ULDC UR10, c[0x0][0x604] ;  /* 0x00018100000a7ab9 */ /* 0x000fe20000000800 */
[----:B------:R-:W-:Y:S01]  /*49f0*/  @!P1 FMUL R166, R166, 0.5 ;  /* 0x3f000000a6a69820 */ /* 0x000fe20000400000 */
[----:B------:R-:W1:Y:S01]  /*4a00*/  MUFU.EX2 R50, R149 ;  /* 0x0000009500327308 */ /* 0x000e620000000800 */
[----:B----4-:R-:W-:Y:S01]  /*4a10*/  @!P6 FMUL R31, R31, R31 ;  /* 0x0000001f1f1fe220 */ /* 0x010fe20000400000 */
[----:B------:R-:W-:Y:S01]  /*4a20*/  FSETP.GEU.AND P6, PT, R158, -126, PT ;  /* 0xc2fc00009e00780b */ /* 0x000fe20003fce000 */
[--C-:B------:R-:W-:Y:S01]  /*4a30*/  FFMA R135, R135, UR14, -R154.reuse ;  /* 0x0000000e87877c23 */ /* 0x100fe2000800089a */
[--C-:B------:R-:W-:Y:S01]  /*4a40*/  FFMA R138, R138, UR13, -R154.reuse ;  /* 0x0000000d8a8a7c23 */ /* 0x100fe2000800089a */
[--C-:B------:R-:W-:Y:S01]  /*4a50*/  FFMA R139, R139, UR12, -R154.reuse ;  /* 0x0000000c8b8b7c23 */ /* 0x100fe2000800089a */
[--C-:B------:R-:W-:Y:S01]  /*4a60*/  FFMA R142, R142, UR11, -R154.reuse ;  /* 0x0000000b8e8e7c23 */ /* 0x100fe2000800089a */
[----:B------:R-:W-:Y:S01]  /*4a70*/  @!P3 FMUL R68, R68, 0.5 ;  /* 0x3f0000004444b820 */ /* 0x000fe20000400000 */
[----:B------:R-:W3:Y:S01]  /*4a80*/  MUFU.EX2 R46, R145 ;  /* 0x00000091002e7308 */ /* 0x000ee20000000800 */
        /* <DEDUP_REMOVED lines=8> */
[----:B-1----:R-:W-:Y:S01]  /*4b10*/  @!P2 FMUL R50, R50, R50 ;  /* 0x000000323232a220 */ /* 0x002fe20000400000 */
[----:B------:R-:W-:Y:S01]  /*4b20*/  FSETP.GEU.AND P2, PT, R159, -126, PT ;  /* 0xc2fc00009f00780b */ /* 0x000fe20003f4e000 */
[----:B------:R-:W-:-:S04]  /*4b30*/  FFMA R151, R151, UR6, -R154 ;  /* 0x0000000697977c23 */ /* 0x000fc8000800089a */
[----:B------:R-:W-:Y:S01]  /*4b40*/  @!P4 FMUL R69, R69, 0.5 ;  /* 0x3f0000004545c820 */ /* 0x000fe20000400000 */
[----:B------:R-:W1:Y:S01]  /*4b50*/  MUFU.EX2 R54, R68 ;  /* 0x0000004400367308 */ /* 0x000e620000000800 */
[----:B---3--:R-:W-:Y:S01]  /*4b60*/  @!P5 FMUL R46, R46, R46 ;  /* 0x0000002e2e2ed220 */ /* 0x008fe20000400000 */
[----:B------:R-:W-:-:S05]  /*4b70*/  FSETP.GEU.AND P5, PT, R152, -126, PT ;  /* 0xc2fc00009800780b */ /* 0x000fca0003fae000 */
[----:B------:R-:W-:Y:S01]  /*4b80*/  @!P2 FMUL R159, R159, 0.5 ;  /* 0x3f0000009f9fa820 */ /* 0x000fe20000400000 */
[----:B------:R-:W3:Y:S01]  /*4b90*/  MUFU.EX2 R43, R158 ;  /* 0x0000009e002b7308 */ /* 0x000ee20000000800 */
[----:B--2---:R-:W-:Y:S01]  /*4ba0*/  @!P1 FMUL R47, R47, R47 ;  /* 0x0000002f2f2f9220 */ /* 0x004fe20000400000 */
[----:B------:R-:W-:-:S05]  /*4bb0*/  FSETP.GEU.AND P1, PT, R155, -126, PT ;  /* 0xc2fc00009b00780b */ /* 0x000fca0003f2e000 */
[----:B------:R-:W-:Y:S01]  /*4bc0*/  @!P5 FMUL R152, R152, 0.5 ;  /* 0x3f0000009898d820 */ /* 0x000fe20000400000 */
[----:B------:R-:W2:Y:S01]  /*4bd0*/  MUFU.EX2 R51, R69 ;  /* 0x0000004500337308 */ /* 0x000ea20000000800 */
[----:B-1----:R-:W-:Y:S01]  /*4be0*/  @!P3 FMUL R54, R54, R54 ;  /* 0x000000363636b220 */ /* 0x002fe20000400000 */
[----:B------:R-:W-:-:S05]  /*4bf0*/  FSETP.GEU.AND P3, PT, R156, -126, PT ;  /* 0xc2fc00009c00780b */ /* 0x000fca0003f6e000 */
[----:B------:R-:W-:Y:S01]  /*4c00*/  @!P1 FMUL R155, R155, 0.5 ;  /* 0x3f0000009b9b9820 */ /* 0x000fe20000400000 */
[----:B------:R-:W1:Y:S01]  /*4c10*/  MUFU.EX2 R63, R159 ;  /* 0x0000009f003f7308 */ /* 0x000e620000000800 */
[----:B---3--:R-:W-:Y:S01]  /*4c20*/  @!P6 FMUL R43, R43, R43 ;  /* 0x0000002b2b2be220 */ /* 0x008fe20000400000 */
[----:B------:R-:W3:Y:S05]  /*4c30*/  SYNCS.PHASECHK.TRANS64.TRYWAIT P6, [R2+URZ+0x3b808], R153 ;  /* 0x03b80899020075a7 */ /* 0x000eea00080c017f */
[----:B------:R-:W-:Y:S01]  /*4c40*/  @!P3 FMUL R156, R156, 0.5 ;  /* 0x3f0000009c9cb820 */ /* 0x000fe20000400000 */
[----:B------:R-:W4:Y:S01]  /*4c50*/  MUFU.EX2 R55, R152 ;  /* 0x0000009800377308 */ /* 0x000f220000000800 */
[----:B--2---:R-:W-:Y:S01]  /*4c60*/  @!P4 FMUL R51, R51, R51 ;  /* 0x000000333333c220 */ /* 0x004fe20000400000 */
[----:B------:R-:W-:-:S06]  /*4c70*/  FSETP.GEU.AND P4, PT, R160, -126, PT ;  /* 0xc2fc0000a000780b */ /* 0x000fcc0003f8e000 */
[----:B------:R-:W2:Y:S01]  /*4c80*/  MUFU.EX2 R62, R155 ;  /* 0x0000009b003e7308 */ /* 0x000ea20000000800 */
[----:B-1----:R-:W-:Y:S01]  /*4c90*/  @!P2 FMUL R63, R63, R63 ;  /* 0x0000003f3f3fa220 */ /* 0x002fe20000400000 */
[----:B------:R-:W-:-:S05]  /*4ca0*/  FSETP.GEU.AND P2, PT, R214, -126, PT ;  /* 0xc2fc0000d600780b */ /* 0x000fca0003f4e000 */
[----:B------:R-:W-:Y:S01]  /*4cb0*/  @!P4 FMUL R160, R160, 0.5 ;  /* 0x3f000000a0a0c820 */ /* 0x000fe20000400000 */
[----:B------:R-:W1:Y:S01]  /*4cc0*/  MUFU.EX2 R74, R156 ;  /* 0x0000009c004a7308 */ /* 0x000e620000000800 */
[----:B----4-:R-:W-:Y:S01]  /*4cd0*/  @!P5 FMUL R55, R55, R55 ;  /* 0x000000373737d220 */ /* 0x010fe20000400000 */
[----:B------:R-:W-:-:S04]  /*4ce0*/  FSETP.GEU.AND P5, PT, R161, -126, PT ;  /* 0xc2fc0000a100780b */ /* 0x000fc80003fae000 */
[----:B------:R-:W-:Y:S01]  /*4cf0*/  P2R R68, PR, RZ, 0x20 ;  /* 0x00000020ff447803 */ /* 0x000fe20000000000 */
[----:B------:R-:W-:Y:S01]  /*4d00*/  @!P2 FMUL R214, R214, 0.5 ;  /* 0x3f000000d6d6a820 */ /* 0x000fe20000400000 */
[----:B------:R-:W4:Y:S01]  /*4d10*/  MUFU.EX2 R122, R160 ;  /* 0x000000a0007a7308 */ /* 0x000f220000000800 */
[----:B--2---:R-:W-:Y:S01]  /*4d20*/  @!P1 FMUL R62, R62, R62 ;  /* 0x0000003e3e3e9220 */ /* 0x004fe20000400000 */
[----:B------:R-:W-:-:S05]  /*4d30*/  FSETP.GEU.AND P1, PT, R162, -126, PT ;  /* 0xc2fc0000a200780b */ /* 0x000fca0003f2e000 */
[----:B------:R-:W-:Y:S01]  /*4d40*/  @!P5 FMUL R161, R161, 0.5 ;  /* 0x3f000000a1a1d820 */ /* 0x000fe20000400000 */
[----:B------:R-:W2:Y:S01]  /*4d50*/  MUFU.EX2 R214, R214 ;  /* 0x000000d600d67308 */ /* 0x000ea20000000800 */
[----:B-1----:R-:W-:Y:S01]  /*4d60*/  @!P3 FMUL R74, R74, R74 ;  /* 0x0000004a4a4ab220 */ /* 0x002fe20000400000 */
[----:B------:R-:W-:Y:S02]  /*4d70*/  FSETP.GEU.AND P3, PT, R211, -126, PT ;  /* 0xc2fc0000d300780b */ /* 0x000fe40003f6e000 */
[----:B------:R-:W-:-:S03]  /*4d80*/  FSETP.GEU.AND P5, PT, R148, -126, PT ;  /* 0xc2fc00009400780b */ /* 0x000fc60003fae000 */
[----:B------:R-:W-:Y:S01]  /*4d90*/  @!P1 FMUL R162, R162, 0.5 ;  /* 0x3f000000a2a29820 */ /* 0x000fe20000400000 */
[----:B------:R1:W1:Y:S01]  /*4da0*/  MUFU.EX2 R149, R161 ;  /* 0x000000a100957308 */ /* 0x0002620000000800 */
[----:B----4-:R-:W-:Y:S01]  /*4db0*/  @!P4 FMUL R122, R122, R122 ;  /* 0x0000007a7a7ac220 */ /* 0x010fe20000400000 */
[----:B------:R-:W-:-:S05]  /*4dc0*/  FSETP.GEU.AND P4, PT, R212, -126, PT ;  /* 0xc2fc0000d400780b */ /* 0x000fca0003f8e000 */
[----:B------:R-:W-:Y:S01]  /*4dd0*/  @!P3 FMUL R211, R211, 0.5 ;  /* 0x3f000000d3d3b820 */ /* 0x000fe20000400000 */
[----:B------:R4:W1:Y:S01]  /*4de0*/  MUFU.EX2 R145, R162 ;  /* 0x000000a200917308 */ /* 0x0008620000000800 */
[----:B--23--:R-:W-:Y:S06]  /*4df0*/  @!P6 BRA `(.L_x_23) ;  /* 0x000000e800d8e947 */ /* 0x00cfec0003800000 */
.L_x_76:
[----:B------:R-:W-:Y:S01]  /*4e00*/  ISETP.NE.AND P6, PT, R68, RZ, PT ;  /* 0x000000ff4400720c */ /* 0x000fe20003fc5270 */
[----:B------:R-:W-:Y:S01]  /*4e10*/  UIADD3 UR4, UR5, 0xe00, URZ ;  /* 0x00000e0005047890 */ /* 0x000fe2000fffe03f */
[----:B------:R-:W-:Y:S01]  /*4e20*/  F2FP.BF16.F32.PACK_AB R68, R25, R24 ;  /* 0x000000181944723e */ /* 0x000fe200000010ff */
[----:B------:R-:W-:Y:S01]  /*4e30*/  UMOV UR11, 0xc0000010 ;  /* 0xc0000010000b7882 */ /* 0x000fe20000000000 */
[----:B------:R-:W-:Y:S01]  /*4e40*/  F2FP.BF16.F32.PACK_AB R70, R29, R28 ;  /* 0x0000001c1d46723e */ /* 0x000fe200000010ff */
[----:B------:R-:W-:Y:S01]  /*4e50*/  UIADD3 UR6, UR5, 0x1000, URZ ;  /* 0x0000100005067890 */ /* 0x000fe2000fffe03f */
[----:B------:R-:W-:Y:S01]  /*4e60*/  F2FP.BF16.F32.PACK_AB R69, R51, R54 ;  /* 0x000000363345723e */ /* 0x000fe200000010ff */
[----:B------:R-:W-:Y:S01]  /*4e70*/  UMOV UR7, 0xc0000010 ;  /* 0xc000001000077882 */ /* 0x000fe20000000000 */
[----:B------:R-:W-:Y:S01]  /*4e80*/  F2FP.BF16.F32.PACK_AB R71, R62, R55 ;  /* 0x000000373e47723e */ /* 0x000fe200000010ff */
[----:B------:R-:W-:Y:S01]  /*4e90*/  UMOV UR10, UR4 ;  /* 0x00000004000a7c82 */ /* 0x000fe20008000000 */
[----:B------:R-:W-:Y:S01]  /*4ea0*/  UIADD3 UR8, UR5, 0x1200, URZ ;  /* 0x0000120005087890 */ /* 0x000fe2000fffe03f */
[----:B------:R-:W-:Y:S01]  /*4eb0*/  @!P4 FMUL R212, R212, 0.5 ;  /* 0x3f000000d4d4c820 */ /* 0x000fe20000400000 */
[----:B------:R-:W-:Y:S01]  /*4ec0*/  WARPGROUP.ARRIVE ;  /* 0x00000000000079c5 */ /* 0x000fe20000000000 */
[----:B------:R-:W-:Y:S01]  /*4ed0*/  UIADD3 UR4, UR5, 0x1400, URZ ;  /* 0x0000140005047890 */ /* 0x000fe2000fffe03f */
[----:B-1----:R-:W-:Y:S01]  /*4ee0*/  @!P6 FMUL R149, R149, R149 ;  /* 0x000000959595e220 */ /* 0x002fe20000400000 */
[----:B------:R-:W1:Y:S01]  /*4ef0*/  MUFU.EX2 R211, R211 ;  /* 0x000000d300d37308 */ /* 0x000e620000000800 */
[----:B------:R-:W-:Y:S01]  /*4f00*/  @!P1 FMUL R145, R145, R145 ;  /* 0x0000009191919220 */ /* 0x000fe20000400000 */
[----:B------:R-:W-:-:S02]  /*4f10*/  @!P2 FMUL R214, R214, R214 ;  /* 0x000000d6d6d6a220 */ /* 0x000fc40000400000 */
[----:B------:R-:W-:Y:S01]  /*4f20*/  HGMMA.64x16x16.F32.BF16 R200, R68, gdesc[UR8].tnspB, RZ, !UPT, gsb0 ;  /* 0x4020000844c87df0 */ /* 0x000fe2000c0018ff */
[----:B------:R-:W-:Y:S01]  /*4f30*/  UMOV UR10, UR8 ;  /* 0x00000008000a7c82 */ /* 0x000fe20008000000 */
[----:B------:R-:W-:Y:S01]  /*4f40*/  UMOV UR11, 0xc0000010 ;  /* 0xc0000010000b7882 */ /* 0x000fe20000000000 */
[----:B------:R-:W-:Y:S01]  /*4f50*/  UIADD3 UR8, UR5, 0x1800, URZ ;  /* 0x0000180005087890 */ /* 0x000fe2000fffe03f */
[----:B------:R-:W-:Y:S01]  /*4f60*/  FSETP.GEU.AND P1, PT, R144, -126, PT ;  /* 0xc2fc00009000780b */ /* 0x000fe20003f2e000 */
[----:B------:R-:W3:Y:S01]  /*4f70*/  MUFU.EX2 R212, R212 ;  /* 0x000000d400d47308 */ /* 0x000ee20000000800 */
[----:B------:R-:W-:Y:S01]  /*4f80*/  FSETP.GEU.AND P6, PT, R140, -126, PT ;  /* 0xc2fc00008c00780b */ /* 0x000fe20003fce000 */
[----:B------:R-:W-:Y:S01]  /*4f90*/  @!P5 FMUL R148, R148, 0.5 ;  /* 0x3f0000009494d820 */ /* 0x000fe20000400000 */
[----:B------:R-:W-:Y:S01]  /*4fa0*/  FSETP.GEU.AND P2, PT, R27, -126, PT ;  /* 0xc2fc00001b00780b */ /* 0x000fe20003f4e000 */
[----:B------:R-:W-:Y:S01]  /*4fb0*/  UMOV UR15, 0xc0000010 ;  /* 0xc0000010000f7882 */ /* 0x000fe20000000000 */
[----:B------:R-:W-:Y:S01]  /*4fc0*/  UIADD3 UR12, UR5, 0x1660, URZ ;  /* 0x00001660050c7890 */ /* 0x000fe2000fffe03f */
[----:B------:R-:W-:Y:S01]  /*4fd0*/  FADD R217, R24, R209 ;  /* 0x000000d118d97221 */ /* 0x000fe20000000000 */
[----:B------:R-:W-:Y:S01]  /*4fe0*/  FADD R24, R56, R113 ;  /* 0x0000007138187221 */ /* 0x000fe20000000000 */
[----:B------:R-:W5:Y:S01]  /*4ff0*/  MUFU.EX2 R148, R148 ;  /* 0x0000009400947308 */ /* 0x000f620000000800 */
[----:B-1----:R-:W-:Y:S01]  /*5000*/  @!P3 FMUL R211, R211, R211 ;  /* 0x000000d3d3d3b220 */ /* 0x002fe20000400000 */
[----:B------:R-:W-:Y:S01]  /*5010*/  FSETP.GEU.AND P3, PT, R132, -126, PT ;  /* 0xc2fc00008400780b */ /* 0x000fe20003f6e000 */
[----:B------:R-:W-:Y:S01]  /*5020*/  FADD R217, R217, R24 ;  /* 0x00000018d9d97221 */ /* 0x000fe20000000000 */
[----:B------:R-:W-:Y:S01]  /*5030*/  @!P1 FMUL R144, R144, 0.5 ;  /* 0x3f00000090909820 */ /* 0x000fe20000400000 */
[C---:B------:R-:W-:Y:S01]  /*5040*/  FADD R24, R57.reuse, R112 ;  /* 0x0000007039187221 */ /* 0x040fe20000000000 */
[----:B------:R-:W-:Y:S01]  /*5050*/  @!P6 FMUL R140, R140, 0.5 ;  /* 0x3f0000008c8ce820 */ /* 0x000fe20000400000 */
[----:B------:R-:W-:Y:S01]  /*5060*/  F2FP.BF16.F32.PACK_AB R56, R57, R56 ;  /* 0x000000383938723e */ /* 0x000fe200000010ff */
[----:B------:R-:W-:Y:S01]  /*5070*/  @!P2 FMUL R27, R27, 0.5 ;  /* 0x3f0000001b1ba820 */ /* 0x000fe20000400000 */
[----:B---3--:R-:W-:Y:S01]  /*5080*/  @!P4 FMUL R212, R212, R212 ;  /* 0x000000d4d4d4c220 */ /* 0x008fe20000400000 */
[----:B------:R-:W1:Y:S01]  /*5090*/  MUFU.EX2 R213, R140 ;  /* 0x0000008c00d57308 */ /* 0x000e620000000800 */
[----:B------:R-:W-:Y:S01]  /*50a0*/  FSETP.GEU.AND P4, PT, R137, -126, PT ;  /* 0xc2fc00008900780b */ /* 0x000fe20003f8e000 */
[----:B------:R-:W-:Y:S01]  /*50b0*/  FADD R28, R28, R93 ;  /* 0x0000005d1c1c7221 */ /* 0x000fe20000000000 */
[----:B------:R-:W-:Y:S01]  /*50c0*/  FADD R29, R29, R96 ;  /* 0x000000601d1d7221 */ /* 0x000fe20000000000 */
[----:B------:R-:W-:Y:S01]  /*50d0*/  F2FP.BF16.F32.PACK_AB R112, R112, R113 ;  /* 0x000000717070723e */ /* 0x000fe200000010ff */
[----:B------:R-:W-:Y:S01]  /*50e0*/  @!P3 FMUL R132, R132, 0.5 ;  /* 0x3f0000008484b820 */ /* 0x000fe20000400000 */
[----:B-----5:R-:W-:-:S02]  /*50f0*/  @!P5 FMUL R148, R148, R148 ;  /* 0x000000949494d220 */ /* 0x020fc40000400000 */
[----:B------:R-:W3:Y:S01]  /*5100*/  MUFU.EX2 R144, R144 ;  /* 0x0000009000907308 */ /* 0x000ee20000000800 */
[----:B------:R-:W-:-:S05]  /*5110*/  FSETP.GEU.AND P5, PT, R141, -126, PT ;  /* 0xc2fc00008d00780b */ /* 0x000fca0003fae000 */
[----:B------:R-:W-:Y:S02]  /*5120*/  @!P4 FMUL R137, R137, 0.5 ;  /* 0x3f0000008989c820 */ /* 0x000fe40000400000 */
[----:B------:R5:W2:Y:S01]  /*5130*/  MUFU.EX2 R215, R27 ;  /* 0x0000001b00d77308 */ /* 0x000aa20000000800 */
[----:B-1----:R-:W-:Y:S01]  /*5140*/  @!P6 FMUL R213, R213, R213 ;  /* 0x000000d5d5d5e220 */ /* 0x002fe20000400000 */
[----:B------:R-:W-:Y:S01]  /*5150*/  FSETP.GEU.AND P6, PT, R58, -126, PT ;  /* 0xc2fc00003a00780b */ /* 0x000fe20003fce000 */
[----:B------:R-:W-:Y:S02]  /*5160*/  WARPGROUP.DEPBAR.LE gsb0, 0x0 ;  /* 0x00008000000079c5 */ /* 0x000fe40000010000 */
[----:B------:R-:W-:Y:S01]  /*5170*/  WARPGROUP.ARRIVE ;  /* 0x00000000000079c5 */ /* 0x000fe20000000000 */
[----:B------:R-:W-:Y:S02]  /*5180*/  @!P5 FMUL R141, R141, 0.5 ;  /* 0x3f0000008d8dd820 */ /* 0x000fe40000400000 */
[----:B------:R-:W1:Y:S01]  /*5190*/  MUFU.EX2 R216, R132 ;  /* 0x0000008400d87308 */ /* 0x000e620000000800 */
[----:B---3--:R-:W-:Y:S01]  /*51a0*/  @!P1 FMUL R144, R144, R144 ;  /* 0x0000009090909220 */ /* 0x008fe20000400000 */
[----:B-----5:R-:W-:Y:S01]  /*51b0*/  FADD R27, R76, R35 ;  /* 0x000000234c1b7221 */ /* 0x020fe20000000000 */
[----:B------:R-:W-:Y:S01]  /*51c0*/  HGMMA.64x16x16.F32.BF16 R192, R68, gdesc[UR4].tnspB, RZ, !UPT, gsb0 ;  /* 0x4020000444c07df0 */ /* 0x000fe2000c0018ff */
[----:B------:R-:W-:Y:S01]  /*51d0*/  UIADD3 UR6, UR5, 0x1600, URZ ;  /* 0x0000160005067890 */ /* 0x000fe2000fffe03f */
[----:B------:R-:W-:Y:S01]  /*51e0*/  F2FP.BF16.F32.PACK_AB R76, R77, R76 ;  /* 0x0000004c4d4c723e */ /* 0x000fe200000010ff */
[----:B------:R-:W-:Y:S01]  /*51f0*/  UMOV UR7, 0xc0000010 ;  /* 0xc000001000077882 */ /* 0x000fe20000000000 */
[----:B------:R-:W-:Y:S01]  /*5200*/  @!P6 FMUL R58, R58, 0.5 ;  /* 0x3f0000003a3ae820 */ /* 0x000fe20000400000 */
[----:B------:R-:W3:Y:S01]  /*5210*/  MUFU.EX2 R141, R141 ;  /* 0x0000008d008d7308 */ /* 0x000ee20000000800 */
[----:B--2---:R-:W-:Y:S01]  /*5220*/  @!P2 FMUL R215, R215, R215 ;  /* 0x000000d7d7d7a220 */ /* 0x004fe20000400000 */
[----:B------:R-:W-:-:S02]  /*5230*/  FSETP.GEU.AND P2, PT, R133, -126, PT ;  /* 0xc2fc00008500780b */ /* 0x000fc40003f4e000 */
[----:B------:R-:W-:-:S04]  /*5240*/  ISETP.GE.AND P1, PT, R208, 0x101, PT ;  /* 0x00000101d000780c */ /* 0x000fc80003f26270 */
[----:B------:R-:W2:Y:S01]  /*5250*/  MUFU.EX2 R137, R137 ;  /* 0x0000008900897308 */ /* 0x000ea20000000800 */
[----:B-1----:R-:W-:Y:S01]  /*5260*/  @!P3 FMUL R216, R216, R216 ;  /* 0x000000d8d8d8b220 */ /* 0x002fe20000400000 */
[----:B------:R-:W-:-:S05]  /*5270*/  FSETP.GEU.AND P3, PT, R136, -126, PT ;  /* 0xc2fc00008800780b */ /* 0x000fca0003f6e000 */
[----:B------:R-:W-:Y:S01]  /*5280*/  @!P2 FMUL R133, R133, 0.5 ;  /* 0x3f0000008585a820 */ /* 0x000fe20000400000 */
[----:B------:R1:W5:Y:S01]  /*5290*/  MUFU.EX2 R132, R58 ;  /* 0x0000003a00847308 */ /* 0x0003620000000800 */
[----:B---3--:R-:W-:Y:S01]  /*52a0*/  @!P5 FMUL R141, R141, R141 ;  /* 0x0000008d8d8dd220 */ /* 0x008fe20000400000 */
[----:B------:R-:W-:-:S05]  /*52b0*/  FSETP.GEU.AND P5, PT, R59, -126, PT ;  /* 0xc2fc00003b00780b */ /* 0x000fca0003fae000 */
[----:B------:R-:W-:Y:S01]  /*52c0*/  @!P3 FMUL R136, R136, 0.5 ;  /* 0x3f0000008888b820 */ /* 0x000fe20000400000 */
[----:B------:R3:W4:Y:S01]  /*52d0*/  MUFU.EX2 R140, R133 ;  /* 0x00000085008c7308 */ /* 0x0007220000000800 */
[----:B--2---:R-:W-:Y:S01]  /*52e0*/  @!P4 FMUL R137, R137, R137 ;  /* 0x000000898989c220 */ /* 0x004fe20000400000 */
[----:B-1----:R-:W-:Y:S02]  /*52f0*/  F2FP.BF16.F32.PACK_AB R58, R61, R60 ;  /* 0x0000003c3d3a723e */ /* 0x002fe400000010ff */
[----:B------:R-:W-:Y:S02]  /*5300*/  FSETP.GEU.AND P4, PT, R26, -126, PT ;  /* 0xc2fc00001a00780b */ /* 0x000fe40003f8e000 */
[----:B------:R-:W-:Y:S01]  /*5310*/  F2FP.BF16.F32.PACK_AB R57, R137, R216 ;  /* 0x000000d88939723e */ /* 0x000fe200000010ff */
[----:B------:R-:W-:Y:S01]  /*5320*/  @!P5 FMUL R59, R59, 0.5 ;  /* 0x3f0000003b3bd820 */ /* 0x000fe20000400000 */
[----:B------:R-:W1:Y:S01]  /*5330*/  MUFU.EX2 R219, R136 ;  /* 0x0000008800db7308 */ /* 0x000e620000000800 */
[----:B-----5:R-:W-:Y:S01]  /*5340*/  @!P6 FMUL R132, R132, R132 ;  /* 0x000000848484e220 */ /* 0x020fe20000400000 */
[----:B---3--:R-:W-:Y:S01]  /*5350*/  FADD R133, R25, R92 ;  /* 0x0000005c19857221 */ /* 0x008fe20000000000 */
[----:B------:R-:W-:Y:S01]  /*5360*/  FADD R25, R60, R109 ;  /* 0x0000006d3c197221 */ /* 0x000fe20000000000 */
[----:B------:R-:W-:Y:S01]  /*5370*/  FSETP.GEU.AND P6, PT, R67, -126, PT ;  /* 0xc2fc00004300780b */ /* 0x000fe20003fce000 */
[----:B------:R-:W-:-:S02]  /*5380*/  WARPGROUP.DEPBAR.LE gsb0, 0x0 ;  /* 0x00008000000079c5 */ /* 0x000fc40000010000 */
[----:B------:R-:W-:Y:S01]  /*5390*/  WARPGROUP.ARRIVE ;  /* 0x00000000000079c5 */ /* 0x000fe20000000000 */
[----:B------:R-:W-:Y:S01]  /*53a0*/  FADD R133, R133, R24 ;  /* 0x0000001885857221 */ /* 0x000fe20000000000 */
[----:B------:R-:W-:Y:S01]  /*53b0*/  @!P4 FMUL R26, R26, 0.5 ;  /* 0x3f0000001a1ac820 */ /* 0x000fe20000400000 */
[----:B------:R-:W-:Y:S01]  /*53c0*/  FADD R24, R44, R125 ;  /* 0x0000007d2c187221 */ /* 0x000fe20000000000 */
[----:B------:R-:W-:Y:S01]  /*53d0*/  FADD R28, R28, R25 ;  /* 0x000000191c1c7221 */ /* 0x000fe20000000000 */
[----:B----4-:R-:W-:Y:S01]  /*53e0*/  @!P2 FMUL R140, R140, R140 ;  /* 0x0000008c8c8ca220 */ /* 0x010fe20000400000 */
[----:B------:R-:W-:Y:S01]  /*53f0*/  HGMMA.64x16x16.F32.BF16 R184, R68, gdesc[UR8].tnspB, RZ, !UPT, gsb0 ;  /* 0x4020000844b87df0 */ /* 0x000fe2000c0018ff */
[----:B------:R-:W-:Y:S01]  /*5400*/  UMOV UR10, UR4 ;  /* 0x00000004000a7c82 */ /* 0x000fe20008000000 */
[----:B------:R-:W-:Y:S01]  /*5410*/  UMOV UR11, 0xc0000010 ;  /* 0xc0000010000b7882 */ /* 0x000fe20000000000 */
[----:B------:R-:W-:Y:S01]  /*5420*/  UIADD3 UR4, UR5, 0x1a00, URZ ;  /* 0x00001a0005047890 */ /* 0x000fe2000fffe03f */
[----:B------:R2:W3:Y:S01]  /*5430*/  MUFU.EX2 R136, R26 ;  /* 0x0000001a00887308 */ /* 0x0004e20000000800 */
[----:B-1----:R-:W-:Y:S01]  /*5440*/  @!P3 FMUL R219, R219, R219 ;  /* 0x000000dbdbdbb220 */ /* 0x002fe20000400000 */
[----:B------:R-:W-:Y:S01]  /*5450*/  FADD R25, R81, R42 ;  /* 0x0000002a51197221 */ /* 0x000fe20000000000 */
[----:B------:R-:W-:Y:S01]  /*5460*/  FSETP.GEU.AND P2, PT, R75, -126, PT ;  /* 0xc2fc00004b00780b */ /* 0x000fe20003f4e000 */
[----:B------:R-:W-:Y:S01]  /*5470*/  @!P6 FMUL R67, R67, 0.5 ;  /* 0x3f0000004343e820 */ /* 0x000fe20000400000 */
[----:B------:R-:W-:-:S02]  /*5480*/  FSETP.GEU.AND P3, PT, R78, -126, PT ;  /* 0xc2fc00004e00780b */ /* 0x000fc40003f6e000 */
[----:B------:R-:W-:Y:S02]  /*5490*/  F2FP.BF16.F32.PACK_AB R92, R92, R209 ;  /* 0x000000d15c5c723e */ /* 0x000fe400000010ff */
[C---:B--2---:R-:W-:Y:S01]  /*54a0*/  F2FP.BF16.F32.PACK_AB R26, R73.reuse, R72 ;  /* 0x00000048491a723e */ /* 0x044fe200000010ff */
[----:B------:R-:W1:Y:S01]  /*54b0*/  MUFU.EX2 R67, R67 ;  /* 0x0000004300437308 */ /* 0x000e620000000800 */
[----:B------:R-:W-:Y:S01]  /*54c0*/  FADD R73, R73, R34 ;  /* 0x0000002249497221 */ /* 0x000fe20000000000 */
[----:B------:R-:W-:-:S04]  /*54d0*/  IADD3 R209, R2, 0x3b820, RZ ;  /* 0x0003b82002d17810 */ /* 0x000fc80007ffe0ff */
[----:B------:R-:W-:Y:S01]  /*54e0*/  @!P2 FMUL R75, R75, 0.5 ;  /* 0x3f0000004b4ba820 */ /* 0x000fe20000400000 */
[----:B---3--:R-:W-:Y:S01]  /*54f0*/  @!P4 FMUL R136, R136, R136 ;  /* 0x000000888888c220 */ /* 0x008fe20000400000 */
[----:B------:R-:W-:Y:S01]  /*5500*/  FSETP.GEU.AND P4, PT, R79, -126, PT ;  /* 0xc2fc00004f00780b */ /* 0x000fe20003f8e000 */
[----:B------:R-:W-:-:S04]  /*5510*/  @!P3 FMUL R78, R78, 0.5 ;  /* 0x3f0000004e4eb820 */ /* 0x000fc80000400000 */
[----:B------:R2:W3:Y:S01]  /*5520*/  MUFU.EX2 R60, R78 ;  /* 0x0000004e003c7308 */ /* 0x0004e20000000800 */
[----:B-1----:R-:W-:Y:S01]  /*5530*/  @!P6 FMUL R67, R67, R67 ;  /* 0x000000434343e220 */ /* 0x002fe20000400000 */
[----:B------:R-:W-:-:S06]  /*5540*/  FSETP.GEU.AND P6, PT, R83, -126, PT ;  /* 0xc2fc00005300780b */ /* 0x000fcc0003fce000 */
[----:B------:R-:W-:Y:S01]  /*5550*/  @!P4 FMUL R79, R79, 0.5 ;  /* 0x3f0000004f4fc820 */ /* 0x000fe20000400000 */
[----:B--2---:R-:W-:Y:S01]  /*5560*/  F2FP.BF16.F32.PACK_AB R78, R81, R80 ;  /* 0x00000050514e723e */ /* 0x004fe200000010ff */
[----:B------:R-:W-:Y:S02]  /*5570*/  WARPGROUP.DEPBAR.LE gsb0, 0x0 ;  /* 0x00008000000079c5 */ /* 0x000fe40000010000 */
[----:B------:R-:W-:Y:S01]  /*5580*/  WARPGROUP.ARRIVE ;  /* 0x00000000000079c5 */ /* 0x000fe20000000000 */
[----:B---3--:R-:W-:Y:S01]  /*5590*/  @!P3 FMUL R60, R60, R60 ;  /* 0x0000003c3c3cb220 */ /* 0x008fe20000400000 */
[----:B------:R-:W-:Y:S01]  /*55a0*/  FSETP.GEU.AND P3, PT, R87, -126, PT ;  /* 0xc2fc00005700780b */ /* 0x000fe20003f6e000 */
[----:B------:R-:W-:-:S03]  /*55b0*/  @!P6 FMUL R83, R83, 0.5 ;  /* 0x3f0000005353e820 */ /* 0x000fc60000400000 */
[----:B------:R-:W-:Y:S01]  /*55c0*/  HGMMA.64x16x16.F32.BF16 R176, R68, gdesc[UR8].tnspB, RZ, !UPT, gsb0 ;  /* 0x4020000844b07df0 */ /* 0x000fe2000c0018ff */
[----:B------:R-:W-:Y:S02]  /*55d0*/  UMOV UR11, 0xc0000010 ;  /* 0xc0000010000b7882 */ /* 0x000fe40000000000 */
[----:B------:R-:W1:Y:S06]  /*55e0*/  MUFU.EX2 R83, R83 ;  /* 0x0000005300537308 */ /* 0x000e6c0000000800 */
[----:B------:R-:W-:Y:S01]  /*55f0*/  @!P3 FMUL R87, R87, 0.5 ;  /* 0x3f0000005757b820 */ /* 0x000fe20000400000 */
[----:B-1----:R-:W-:Y:S01]  /*5600*/  @!P6 FMUL R83, R83, R83 ;  /* 0x000000535353e220 */ /* 0x002fe20000400000 */
[----:B------:R-:W-:-:S13]  /*5610*/  FSETP.GEU.AND P6, PT, R94, -126, PT ;  /* 0xc2fc00005e00780b */ /* 0x000fda0003fce000 */
[----:B------:R-:W-:Y:S01]  /*5620*/  @!P6 FMUL R94, R94, 0.5 ;  /* 0x3f0000005e5ee820 */ /* 0x000fe20000400000 */
[----:B------:R-:W-:Y:S02]  /*5630*/  WARPGROUP.DEPBAR.LE gsb0, 0x0 ;  /* 0x00008000000079c5 */ /* 0x000fe40000010000 */
[----:B------:R-:W-:-:S06]  /*5640*/  WARPGROUP.ARRIVE ;  /* 0x00000000000079c5 */ /* 0x000fcc0000000000 */
[----:B------:R-:W-:Y:S01]  /*5650*/  HGMMA.64x16x16.F32.BF16 R168, R68, gdesc[UR4].tnspB, RZ, !UPT, gsb0 ;  /* 0x4020000444a87df0 */ /* 0x000fe2000c0018ff */
[----:B------:R-:W-:Y:S01]  /*5660*/  UMOV UR6, UR8 ;  /* 0x0000000800067c82 */ /* 0x000fe20008000000 */
[----:B------:R-:W-:Y:S01]  /*5670*/  UMOV UR7, 0xc0000010 ;  /* 0xc000001000077882 */ /* 0x000fe20000000000 */
[----:B------:R-:W-:Y:S01]  /*5680*/  UIADD3 UR8, UR5, 0x1220, URZ ;  /* 0x0000122005087890 */ /* 0x000fe2000fffe03f */
[----:B------:R-:W-:Y:S02]  /*5690*/  WARPGROUP.DEPBAR.LE gsb0, 0x0 ;  /* 0x00008000000079c5 */ /* 0x000fe40000010000 */
[----:B------:R-:W-:-:S06]  /*56a0*/  WARPGROUP.ARRIVE ;  /* 0x00000000000079c5 */ /* 0x000fcc0000000000 */
[----:B------:R-:W-:Y:S01]  /*56b0*/  HGMMA.64x16x16.F32.BF16 R160, R68, gdesc[UR4].tnspB, RZ, !UPT, gsb0 ;  /* 0x4020000444a07df0 */ /* 0x000fe2000c0018ff */
[----:B------:R-:W-:Y:S01]  /*56c0*/  UMOV UR6, UR4 ;  /* 0x0000000400067c82 */ /* 0x000fe20008000000 */
[----:B------:R-:W-:Y:S01]  /*56d0*/  UMOV UR7, 0xc0000010 ;  /* 0xc000001000077882 */ /* 0x000fe20000000000 */
[----:B------:R-:W-:-:S07]  /*56e0*/  UIADD3 UR4, UR5, 0xe20, URZ ;  /* 0x00000e2005047890 */ /* 0x000fce000fffe03f */
[----:B------:R-:W-:Y:S01]  /*56f0*/  UMOV UR10, UR4 ;  /* 0x00000004000a7c82 */ /* 0x000fe20008000000 */
[----:B------:R-:W-:Y:S01]  /*5700*/  UIADD3 UR4, UR5, 0x1420, URZ ;  /* 0x0000142005047890 */ /* 0x000fe2000fffe03f */
[----:B------:R-:W-:Y:S02]  /*5710*/  WARPGROUP.DEPBAR.LE gsb0, 0x0 ;  /* 0x00008000000079c5 */ /* 0x000fe40000010000 */
[----:B------:R-:W-:-:S06]  /*5720*/  WARPGROUP.ARRIVE ;  /* 0x00000000000079c5 */ /* 0x000fcc0000000000 */
[----:B------:R-:W-:Y:S01]  /*5730*/  HGMMA.64x16x16.F32.BF16 R152, R68, gdesc[UR4].tnspB, RZ, !UPT, gsb0 ;  /* 0x4020000444987df0 */ /* 0x000fe2000c0018ff */
[----:B------:R-:W-:Y:S01]  /*5740*/  UIADD3 UR6, UR5, 0x1020, URZ ;  /* 0x0000102005067890 */ /* 0x000fe2000fffe03f */
[----:B------:R-:W-:Y:S01]  /*5750*/  UMOV UR7, 0xc0000010 ;  /* 0xc000001000077882 */ /* 0x000fe20000000000 */
[----:B------:R-:W-:Y:S02]  /*5760*/  WARPGROUP.DEPBAR.LE gsb0, 0x0 ;  /* 0x00008000000079c5 */ /* 0x000fe40000010000 */
[----:B------:R-:W-:Y:S01]  /*5770*/  F2FP.BF16.F32.PACK_AB R68, R33, R32 ;  /* 0x000000202144723e */ /* 0x000fe200000010ff */
[----:B------:R-:W-:Y:S01]  /*5780*/  FADD R32, R32, R97 ;  /* 0x0000006120207221 */ /* 0x000fe20000000000 */
[----:B------:R-:W-:Y:S01]  /*5790*/  F2FP.BF16.F32.PACK_AB R70, R37, R36 ;  /* 0x000000242546723e */ /* 0x000fe200000010ff */
[----:B------:R-:W-:Y:S01]  /*57a0*/  FADD R36, R36, R101 ;  /* 0x0000006524247221 */ /* 0x000fe20000000000 */
[----:B------:R-:W-:Y:S02]  /*57b0*/  F2FP.BF16.F32.PACK_AB R69, R74, R63 ;  /* 0x0000003f4a45723e */ /* 0x000fe400000010ff */
[----:B------:R-:W-:-:S04]  /*57c0*/  F2FP.BF16.F32.PACK_AB R71, R149, R122 ;  /* 0x0000007a9547723e */ /* 0x000fc800000010ff */
[----:B------:R-:W-:-:S06]  /*57d0*/  WARPGROUP.ARRIVE ;  /* 0x00000000000079c5 */ /* 0x000fcc0000000000 */
[----:B------:R-:W-:Y:S01]  /*57e0*/  HGMMA.64x16x16.F32.BF16 R200, R68, gdesc[UR8].tnspB, R200, gsb0 ;  /* 0x4020000844c87df0 */ /* 0x000fe200080018c8 */
[----:B------:R-:W-:Y:S01]  /*57f0*/  UMOV UR10, UR8 ;  /* 0x00000008000a7c82 */ /* 0x000fe20008000000 */
[----:B------:R-:W-:Y:S01]  /*5800*/  UMOV UR11, 0xc0000010 ;  /* 0xc0000010000b7882 */ /* 0x000fe20000000000 */
[----:B------:R-:W-:Y:S01]  /*5810*/  UIADD3 UR8, UR5, 0x1820, URZ ;  /* 0x0000182005087890 */ /* 0x000fe2000fffe03f */
[----:B------:R-:W-:Y:S02]  /*5820*/  WARPGROUP.DEPBAR.LE gsb0, 0x0 ;  /* 0x00008000000079c5 */ /* 0x000fe40000010000 */
[----:B------:R-:W-:-:S06]  /*5830*/  WARPGROUP.ARRIVE ;  /* 0x00000000000079c5 */ /* 0x000fcc0000000000 */
[----:B------:R-:W-:Y:S01]  /*5840*/  HGMMA.64x16x16.F32.BF16 R192, R68, gdesc[UR4].tnspB, R192, gsb0 ;  /* 0x4020000444c07df0 */ /* 0x000fe200080018c0 */
[----:B------:R-:W-:Y:S01]  /*5850*/  UIADD3 UR6, UR5, 0x1620, URZ ;  /* 0x0000162005067890 */ /* 0x000fe2000fffe03f */
[----:B------:R-:W-:Y:S01]  /*5860*/  UMOV UR7, 0xc0000010 ;  /* 0xc000001000077882 */ /* 0x000fe20000000000 */
[----:B------:R-:W-:Y:S02]  /*5870*/  WARPGROUP.DEPBAR.LE gsb0, 0x0 ;  /* 0x00008000000079c5 */ /* 0x000fe40000010000 */
        /* <DEDUP_REMOVED lines=8> */
[----:B------:R-:W-:Y:S02]  /*5900*/  UMOV UR11, 0xc0000010 ;  /* 0xc0000010000b7882 */ /* 0x000fe40000000000 */
        /* <DEDUP_REMOVED lines=9> */
[----:B------:R-:W-:Y:S01]  /*59a0*/  UMOV UR6, UR4 ;  /* 0x0000000400067c82 */ /* 0x000fe20008000000 */
[----:B------:R-:W-:Y:S01]  /*59b0*/  UMOV UR7, 0xc0000010 ;  /* 0xc000001000077882 */ /* 0x000fe20000000000 */
[----:B------:R-:W-:-:S07]  /*59c0*/  UIADD3 UR4, UR5, 0xe40, URZ ;  /* 0x00000e4005047890 */ /* 0x000fce000fffe03f */
[----:B------:R-:W-:Y:S01]  /*59d0*/  UMOV UR10, UR4 ;  /* 0x00000004000a7c82 */ /* 0x000fe20008000000 */
[----:B------:R-:W-:Y:S01]  /*59e0*/  UIADD3 UR4, UR5, 0x1440, URZ ;  /* 0x0000144005047890 */ /* 0x000fe2000fffe03f */
[----:B------:R-:W-:Y:S02]  /*59f0*/  WARPGROUP.DEPBAR.LE gsb0, 0x0 ;  /* 0x00008000000079c5 */ /* 0x000fe40000010000 */
[----:B------:R-:W-:-:S06]  /*5a00*/  WARPGROUP.ARRIVE ;  /* 0x00000000000079c5 */ /* 0x000fcc0000000000 */
[----:B------:R-:W-:Y:S01]  /*5a10*/  HGMMA.64x16x16.F32.BF16 R152, R68, gdesc[UR4].tnspB, R152, gsb0 ;  /* 0x4020000444987df0 */ /* 0x000fe20008001898 */
[----:B------:R-:W-:Y:S01]  /*5a20*/  UIADD3 UR6, UR5, 0x1040, URZ ;  /* 0x0000104005067890 */ /* 0x000fe2000fffe03f */
[----:B------:R-:W-:Y:S01]  /*5a30*/  UMOV UR7, 0xc0000010 ;  /* 0xc000001000077882 */ /* 0x000fe20000000000 */
[----:B------:R-:W-:Y:S02]  /*5a40*/  WARPGROUP.DEPBAR.LE gsb0, 0x0 ;  /* 0x00008000000079c5 */ /* 0x000fe40000010000 */
[----:B------:R-:W-:Y:S01]  /*5a50*/  F2FP.BF16.F32.PACK_AB R68, R41, R40 ;  /* 0x000000282944723e */ /* 0x000fe200000010ff */
[----:B------:R-:W-:Y:S01]  /*5a60*/  FADD R40, R40, R105 ;  /* 0x0000006928287221 */ /* 0x000fe20000000000 */
[----:B------:R-:W-:Y:S01]  /*5a70*/  F2FP.BF16.F32.PACK_AB R70, R45, R44 ;  /* 0x0000002c2d46723e */ /* 0x000fe200000010ff */
[----:B------:R-:W-:Y:S01]  /*5a80*/  FADD R41, R41, R128 ;  /* 0x0000008029297221 */ /* 0x000fe20000000000 */
[----:B------:R-:W-:Y:S01]  /*5a90*/  F2FP.BF16.F32.PACK_AB R69, R214, R145 ;  /* 0x00000091d645723e */ /* 0x000fe200000010ff */
[----:B------:R-:W-:Y:S01]  /*5aa0*/  FADD R40, R40, R27 ;  /* 0x0000001b28287221 */ /* 0x000fe20000000000 */
[----:B------:R-:W-:Y:S01]  /*5ab0*/  F2FP.BF16.F32.PACK_AB R71, R212, R211 ;  /* 0x000000d3d447723e */ /* 0x000fe200000010ff */
[----:B------:R-:W-:Y:S01]  /*5ac0*/  FADD R44, R77, R38 ;  /* 0x000000264d2c7221 */ /* 0x000fe20000000000 */
[----:B------:R-:W-:Y:S01]  /*5ad0*/  FADD R27, R80, R39 ;  /* 0x00000027501b7221 */ /* 0x000fe20000000000 */
[----:B------:R-:W-:Y:S01]  /*5ae0*/  FADD R40, R217, R40 ;  /* 0x00000028d9287221 */ /* 0x000fe20000000000 */
[----:B------:R-:W-:Y:S01]  /*5af0*/  WARPGROUP.ARRIVE ;  /* 0x00000000000079c5 */ /* 0x000fe20000000000 */
[----:B------:R-:W-:Y:S01]  /*5b00*/  FADD R44, R41, R44 ;  /* 0x0000002c292c7221 */ /* 0x000fe20000000000 */
[----:B------:R-:W-:Y:S01]  /*5b10*/  FADD R41, R24, R27 ;  /* 0x0000001b18297221 */ /* 0x000fe20000000000 */
[----:B------:R-:W-:-:S02]  /*5b20*/  FADD R24, R61, R108 ;  /* 0x0000006c3d187221 */ /* 0x000fc40000000000 */
[----:B------:R-:W-:Y:S01]  /*5b30*/  FADD R44, R133, R44 ;  /* 0x0000002c852c7221 */ /* 0x000fe20000000000 */
[----:B------:R-:W-:Y:S01]  /*5b40*/  HGMMA.64x16x16.F32.BF16 R200, R68, gdesc[UR8].tnspB, R200, gsb0 ;  /* 0x4020000844c87df0 */ /* 0x000fe200080018c8 */
[----:B------:R-:W-:Y:S01]  /*5b50*/  UMOV UR10, UR8 ;  /* 0x00000008000a7c82 */ /* 0x000fe20008000000 */
[----:B------:R-:W-:Y:S01]  /*5b60*/  UMOV UR11, 0xc0000010 ;  /* 0xc0000010000b7882 */ /* 0x000fe20000000000 */
[----:B------:R-:W-:Y:S01]  /*5b70*/  UIADD3 UR8, UR5, 0x1840, URZ ;  /* 0x0000184005087890 */ /* 0x000fe2000fffe03f */
[----:B------:R-:W-:Y:S01]  /*5b80*/  FADD R29, R29, R24 ;  /* 0x000000181d1d7221 */ /* 0x000fe20000000000 */
[C---:B------:R-:W-:Y:S01]  /*5b90*/  F2FP.BF16.F32.PACK_AB R24, R65.reuse, R64 ;  /* 0x000000404118723e */ /* 0x040fe200000010ff */
[----:B------:R-:W-:Y:S01]  /*5ba0*/  FADD R65, R65, R30 ;  /* 0x0000001e41417221 */ /* 0x000fe20000000000 */
[----:B------:R-:W-:Y:S01]  /*5bb0*/  FADD R28, R28, R41 ;  /* 0x000000291c1c7221 */ /* 0x000fe20000000000 */
        /* <DEDUP_REMOVED lines=36> */
[C---:B------:R-:W-:Y:S01]  /*5e00*/  F2FP.BF16.F32.PACK_AB R68, R49.reuse, R48 ;  /* 0x000000303144723e */ /* 0x040fe200000010ff */
[----:B------:R-:W-:Y:S01]  /*5e10*/  FADD R49, R49, R120 ;  /* 0x0000007831317221 */ /* 0x000fe20000000000 */
[----:B------:R-:W-:Y:S02]  /*5e20*/  F2FP.BF16.F32.PACK_AB R70, R53, R52 ;  /* 0x000000343546723e */ /* 0x000fe400000010ff */
[----:B------:R-:W-:Y:S02]  /*5e30*/  F2FP.BF16.F32.PACK_AB R69, R213, R148 ;  /* 0x00000094d545723e */ /* 0x000fe400000010ff */
[----:B------:R-:W-:-:S02]  /*5e40*/  F2FP.BF16.F32.PACK_AB R71, R215, R144 ;  /* 0x00000090d747723e */ /* 0x000fc400000010ff */
[----:B------:R-:W-:Y:S02]  /*5e50*/  F2FP.BF16.F32.PACK_AB R120, R120, R121 ;  /* 0x000000797878723e */ /* 0x000fe400000010ff */
        /* <DEDUP_REMOVED lines=38> */
[----:B------:R1:W2:Y:S01]  /*60c0*/  MUFU.EX2 R69, R59 ;  /* 0x0000003b00457308 */ /* 0x0002a20000000800 */
[----:B------:R-:W-:-:S07]  /*60d0*/  FADD R70, R89, R50 ;  /* 0x0000003259467221 */ /* 0x000fce0000000000 */
[----:B------:R-:W3:Y:S01]  /*60e0*/  MUFU.EX2 R68, R75 ;  /* 0x0000004b00447308 */ /* 0x000ee20000000800 */
[----:B-1----:R-:W-:-:S04]  /*60f0*/  F2FP.BF16.F32.PACK_AB R59, R132, R141 ;  /* 0x0000008d843b723e */ /* 0x002fc800000010ff */
[----:B------:R-:W-:Y:S01]  /*6100*/  WARPGROUP.ARRIVE ;  /* 0x00000000000079c5 */ /* 0x000fe20000000000 */
[----:B--2---:R-:W-:Y:S01]  /*6110*/  @!P5 FMUL R69, R69, R69 ;  /* 0x000000454545d220 */ /* 0x004fe20000400000 */
[----:B------:R-:W-:-:S04]  /*6120*/  FSETP.GEU.AND P5, PT, R82, -126, PT ;  /* 0xc2fc00005200780b */ /* 0x000fc80003fae000 */
[----:B------:R-:W-:Y:S01]  /*6130*/  HGMMA.64x16x16.F32.BF16 R200, R56, gdesc[UR8].tnspB, R200, gsb0 ;  /* 0x4020000838c87df0 */ /* 0x000fe200080018c8 */
[----:B------:R-:W-:Y:S01]  /*6140*/  UMOV UR10, UR8 ;  /* 0x00000008000a7c82 */ /* 0x000fe20008000000 */
[----:B------:R-:W-:Y:S01]  /*6150*/  UMOV UR11, 0xc0000010 ;  /* 0xc0000010000b7882 */ /* 0x000fe20000000000 */
[----:B------:R-:W-:Y:S01]  /*6160*/  UIADD3 UR8, UR5, 0x1880, URZ ;  /* 0x0000188005087890 */ /* 0x000fe2000fffe03f */
[----:B------:R-:W-:Y:S01]  /*6170*/  F2FP.BF16.F32.PACK_AB R27, R69, R136 ;  /* 0x00000088451b723e */ /* 0x000fe200000010ff */
[----:B---3--:R-:W-:Y:S01]  /*6180*/  @!P2 FMUL R68, R68, R68 ;  /* 0x000000444444a220 */ /* 0x008fe20000400000 */
[----:B------:R-:W-:-:S04]  /*6190*/  FSETP.GEU.AND P2, PT, R86, -126, PT ;  /* 0xc2fc00005600780b */ /* 0x000fc80003f4e000 */
[----:B------:R-:W-:Y:S01]  /*61a0*/  F2FP.BF16.F32.PACK_AB R77, R68, R67 ;  /* 0x00000043444d723e */ /* 0x000fe200000010ff */
[----:B------:R-:W-:-:S06]  /*61b0*/  @!P5 FMUL R82, R82, 0.5 ;  /* 0x3f0000005252d820 */ /* 0x000fcc0000400000 */
[----:B------:R-:W1:Y:S02]  /*61c0*/  MUFU.EX2 R82, R82 ;  /* 0x0000005200527308 */ /* 0x000e640000000800 */
[----:B------:R-:W-:Y:S01]  /*61d0*/  @!P2 FMUL R86, R86, 0.5 ;  /* 0x3f0000005656a820 */ /* 0x000fe20000400000 */
[----:B-1----:R-:W-:Y:S01]  /*61e0*/  @!P5 FMUL R82, R82, R82 ;  /* 0x000000525252d220 */ /* 0x002fe20000400000 */
[----:B------:R-:W-:Y:S01]  /*61f0*/  FSETP.GEU.AND P5, PT, R91, -126, PT ;  /* 0xc2fc00005b00780b */ /* 0x000fe20003fae000 */
[----:B------:R-:W-:Y:S02]  /*6200*/  WARPGROUP.DEPBAR.LE gsb0, 0x0 ;  /* 0x00008000000079c5 */ /* 0x000fe40000010000 */
[----:B------:R-:W-:-:S10]  /*6210*/  WARPGROUP.ARRIVE ;  /* 0x00000000000079c5 */ /* 0x000fd40000000000 */
[----:B------:R-:W-:Y:S01]  /*6220*/  @!P5 FMUL R91, R91, 0.5 ;  /* 0x3f0000005b5bd820 */ /* 0x000fe20000400000 */
        /* <DEDUP_REMOVED lines=34> */
[----:B------:R-:W-:Y:S01]  /*6450*/  FADD R56, R45, R124 ;  /* 0x0000007c2d387221 */ /* 0x000fe20000000000 */
[----:B------:R-:W-:Y:S01]  /*6460*/  FADD R57, R64, R129 ;  /* 0x0000008140397221 */ /* 0x000fe20000000000 */
[----:B------:R-:W1:Y:S01]  /*6470*/  MUFU.EX2 R45, R79 ;  /* 0x0000004f002d7308 */ /* 0x000e620000000800 */
[----:B------:R-:W-:Y:S01]  /*6480*/  FADD R64, R88, R47 ;  /* 0x0000002f58407221 */ /* 0x000fe20000000000 */
[----:B------:R-:W-:Y:S01]  /*6490*/  FADD R56, R56, R25 ;  /* 0x0000001938387221 */ /* 0x000fe20000000000 */
[----:B------:R-:W-:Y:S01]  /*64a0*/  F2FP.BF16.F32.PACK_AB R25, R219, R140 ;  /* 0x0000008cdb19723e */ /* 0x000fe200000010ff */
[----:B------:R-:W-:-:S02]  /*64b0*/  FADD R32, R32, R57 ;  /* 0x0000003920207221 */ /* 0x000fc40000000000 */
[----:B------:R-:W-:Y:S01]  /*64c0*/  FADD R29, R29, R56 ;  /* 0x000000381d1d7221 */ /* 0x000fe20000000000 */
[----:B------:R-:W-:Y:S01]  /*64d0*/  WARPGROUP.ARRIVE ;  /* 0x00000000000079c5 */ /* 0x000fe20000000000 */
[----:B------:R2:W3:Y:S05]  /*64e0*/  MUFU.EX2 R57, R86 ;  /* 0x0000005600397308 */ /* 0x0004ea0000000800 */
[----:B------:R-:W-:Y:S01]  /*64f0*/  HGMMA.64x16x16.F32.BF16 R200, R24, gdesc[UR12].tnspB, R200, gsb0 ;  /* 0x4020000c18c87df0 */ /* 0x000fe200080018c8 */
[----:B------:R-:W-:Y:S02]  /*6500*/  UMOV UR15, 0xc0000010 ;  /* 0xc0000010000f7882 */ /* 0x000fe40000000000 */
[----:B------:R-:W4:Y:S01]  /*6510*/  MUFU.EX2 R58, R87 ;  /* 0x00000057003a7308 */ /* 0x000f220000000800 */
[----:B-1----:R-:W-:Y:S01]  /*6520*/  @!P4 FMUL R45, R45, R45 ;  /* 0x0000002d2d2dc220 */ /* 0x002fe20000400000 */
[----:B--2---:R-:W-:-:S02]  /*6530*/  F2FP.BF16.F32.PACK_AB R86, R89, R88 ;  /* 0x000000585956723e */ /* 0x004fc400000010ff */
[----:B------:R-:W-:Y:S02]  /*6540*/  FSETP.GEU.AND P4, PT, R90, -126, PT ;  /* 0xc2fc00005a00780b */ /* 0x000fe40003f8e000 */
[----:B------:R-:W-:Y:S01]  /*6550*/  F2FP.BF16.F32.PACK_AB R79, R45, R60 ;  /* 0x0000003c2d4f723e */ /* 0x000fe200000010ff */
[----:B---3--:R-:W-:Y:S01]  /*6560*/  @!P2 FMUL R57, R57, R57 ;  /* 0x000000393939a220 */ /* 0x008fe20000400000 */
[----:B------:R-:W-:Y:S01]  /*6570*/  FSETP.GEU.AND P2, PT, R102, -126, PT ;  /* 0xc2fc00006600780b */ /* 0x000fe20003f4e000 */
[----:B----4-:R-:W-:Y:S01]  /*6580*/  @!P3 FMUL R58, R58, R58 ;  /* 0x0000003a3a3ab220 */ /* 0x010fe20000400000 */
[----:B------:R-:W-:-:S07]  /*6590*/  FSETP.GEU.AND P3, PT, R95, -126, PT ;  /* 0xc2fc00005f00780b */ /* 0x000fce0003f6e000 */
[----:B------:R-:W-:Y:S01]  /*65a0*/  @!P4 FMUL R90, R90, 0.5 ;  /* 0x3f0000005a5ac820 */ /* 0x000fe20000400000 */
[----:B------:R-:W-:-:S03]  /*65b0*/  F2FP.BF16.F32.PACK_AB R87, R58, R57 ;  /* 0x000000393a57723e */ /* 0x000fc600000010ff */
[----:B------:R-:W-:-:S04]  /*65c0*/  @!P2 FMUL R102, R102, 0.5 ;  /* 0x3f0000006666a820 */ /* 0x000fc80000400000 */
[----:B------:R1:W2:Y:S01]  /*65d0*/  MUFU.EX2 R59, R102 ;  /* 0x00000066003b7308 */ /* 0x0002a20000000800 */
[----:B------:R-:W-:Y:S01]  /*65e0*/  @!P3 FMUL R95, R95, 0.5 ;  /* 0x3f0000005f5fb820 */ /* 0x000fe20000400000 */
[----:B-1----:R-:W-:-:S06]  /*65f0*/  F2FP.BF16.F32.PACK_AB R102, R104, R101 ;  /* 0x000000656866723e */ /* 0x002fcc00000010ff */
[----:B------:R-:W1:Y:S01]  /*6600*/  MUFU.EX2 R95, R95 ;  /* 0x0000005f005f7308 */ /* 0x000e620000000800 */
[----:B------:R-:W-:Y:S02]  /*6610*/  WARPGROUP.DEPBAR.LE gsb0, 0x0 ;  /* 0x00008000000079c5 */ /* 0x000fe40000010000 */
[----:B------:R-:W-:Y:S01]  /*6620*/  WARPGROUP.ARRIVE ;  /* 0x00000000000079c5 */ /* 0x000fe20000000000 */
[----:B--2---:R-:W-:Y:S01]  /*6630*/  @!P2 FMUL R59, R59, R59 ;  /* 0x0000003b3b3ba220 */ /* 0x004fe20000400000 */
[----:B------:R-:W-:-:S04]  /*6640*/  FSETP.GEU.AND P2, PT, R103, -126, PT ;  /* 0xc2fc00006700780b */ /* 0x000fc80003f4e000 */
[----:B------:R-:W-:Y:S01]  /*6650*/  HGMMA.64x16x16.F32.BF16 R192, R24, gdesc[UR4].tnspB, R192, gsb0 ;  /* 0x4020000418c07df0 */ /* 0x000fe200080018c0 */
[----:B------:R-:W-:Y:S01]  /*6660*/  UMOV UR6, UR8 ;  /* 0x0000000800067c82 */ /* 0x000fe20008000000 */
[----:B------:R-:W-:Y:S01]  /*6670*/  UMOV UR7, 0xc0000010 ;  /* 0xc000001000077882 */ /* 0x000fe20000000000 */
[----:B------:R-:W-:Y:S01]  /*6680*/  UIADD3 UR8, UR5, 0x12c0, URZ ;  /* 0x000012c005087890 */ /* 0x000fe2000fffe03f */
[----:B-1----:R-:W-:Y:S01]  /*6690*/  @!P3 FMUL R95, R95, R95 ;  /* 0x0000005f5f5fb220 */ /* 0x002fe20000400000 */
[----:B------:R-:W-:-:S03]  /*66a0*/  FSETP.GEU.AND P3, PT, R106, -126, PT ;  /* 0xc2fc00006a00780b */ /* 0x000fc60003f6e000 */
[----:B------:R-:W-:Y:S01]  /*66b0*/  FADD R62, R62, R95 ;  /* 0x0000005f3e3e7221 */ /* 0x000fe20000000000 */
[----:B------:R-:W-:-:S09]  /*66c0*/  @!P2 FMUL R103, R103, 0.5 ;  /* 0x3f0000006767a820 */ /* 0x000fd20000400000 */
[----:B------:R-:W-:-:S06]  /*66d0*/  @!P3 FMUL R106, R106, 0.5 ;  /* 0x3f0000006a6ab820 */ /* 0x000fcc0000400000 */
[----:B------:R-:W1:Y:S01]  /*66e0*/  MUFU.EX2 R106, R106 ;  /* 0x0000006a006a7308 */ /* 0x000e620000000800 */
[----:B------:R-:W-:Y:S02]  /*66f0*/  WARPGROUP.DEPBAR.LE gsb0, 0x0 ;  /* 0x00008000000079c5 */ /* 0x000fe40000010000 */
[----:B------:R-:W-:Y:S01]  /*6700*/  WARPGROUP.ARRIVE ;  /* 0x00000000000079c5 */ /* 0x000fe20000000000 */
[----:B-1----:R-:W-:Y:S01]  /*6710*/  @!P3 FMUL R106, R106, R106 ;  /* 0x0000006a6a6ab220 */ /* 0x002fe20000400000 */
[----:B------:R-:W-:-:S03]  /*6720*/  FSETP.GEU.AND P3, PT, R115, -126, PT ;  /* 0xc2fc00007300780b */ /* 0x000fc60003f6e000 */
[----:B------:R-:W-:Y:S01]  /*6730*/  FADD R145, R145, R106 ;  /* 0x0000006a91917221 */ /* 0x000fe20000000000 */
[----:B------:R-:W-:Y:S01]  /*6740*/  HGMMA.64x16x16.F32.BF16 R184, R24, gdesc[UR4].tnspB, R184, gsb0 ;  /* 0x4020000418b87df0 */ /* 0x000fe200080018b8 */
[----:B------:R-:W-:Y:S01]  /*6750*/  UIADD3 UR6, UR5, 0x1aa0, URZ ;  /* 0x00001aa005067890 */ /* 0x000fe2000fffe03f */
[----:B------:R-:W-:-:S07]  /*6760*/  UMOV UR7, 0xc0000010 ;  /* 0xc000001000077882 */ /* 0x000fce0000000000 */
[----:B------:R-:W-:Y:S01]  /*6770*/  @!P3 FMUL R115, R115, 0.5 ;  /* 0x3f0000007373b820 */ /* 0x000fe20000400000 */
        /* <DEDUP_REMOVED lines=22> */
[----:B------:R-:W-:Y:S01]  /*68e0*/  UIADD3 UR6, UR5, 0x10c0, URZ ;  /* 0x000010c005067890 */ /* 0x000fe2000fffe03f */
[----:B------:R-:W-:Y:S01]  /*68f0*/  UMOV UR7, 0xc0000010 ;  /* 0xc000001000077882 */ /* 0x000fe20000000000 */
[----:B------:R-:W-:Y:S02]  /*6900*/  WARPGROUP.DEPBAR.LE gsb0, 0x0 ;  /* 0x00008000000079c5 */ /* 0x000fe40000010000 */
[----:B------:R-:W-:Y:S01]  /*6910*/  WARPGROUP.ARRIVE ;  /* 0x00000000000079c5 */ /* 0x000fe20000000000 */
[----:B------:R-:W-:Y:S01]  /*6920*/  FADD R24, R48, R121 ;  /* 0x0000007930187221 */ /* 0x000fe20000000000 */
[----:B------:R-:W-:Y:S01]  /*6930*/  FADD R48, R33, R100 ;  /* 0x0000006421307221 */ /* 0x000fe20000000000 */
[----:B------:R-:W-:Y:S01]  /*6940*/  FADD R33, R84, R43 ;  /* 0x0000002b54217221 */ /* 0x000fe20000000000 */
[C---:B------:R-:W-:Y:S01]  /*6950*/  FADD R26, R85.reuse, R46 ;  /* 0x0000002e551a7221 */ /* 0x040fe20000000000 */
[----:B------:R-:W-:Y:S01]  /*6960*/  F2FP.BF16.F32.PACK_AB R84, R85, R84 ;  /* 0x000000545554723e */ /* 0x000fe200000010ff */
[----:B------:R-:W-:Y:S01]  /*6970*/  HGMMA.64x16x16.F32.BF16 R200, R76, gdesc[UR12].tnspB, R200, gsb0 ;  /* 0x4020000c4cc87df0 */ /* 0x000fe200080018c8 */
[----:B------:R-:W-:Y:S01]  /*6980*/  UMOV UR14, UR8 ;  /* 0x00000008000e7c82 */ /* 0x000fe20008000000 */
[----:B------:R-:W-:Y:S01]  /*6990*/  UMOV UR15, 0xc0000010 ;  /* 0xc0000010000f7882 */ /* 0x000fe20000000000 */
[----:B------:R-:W-:Y:S01]  /*69a0*/  F2FP.BF16.F32.PACK_AB R85, R83, R82 ;  /* 0x000000525355723e */ /* 0x000fe200000010ff */
[----:B------:R-:W-:Y:S01]  /*69b0*/  UIADD3 UR8, UR5, 0x12e0, URZ ;  /* 0x000012e005087890 */ /* 0x000fe2000fffe03f */
[----:B------:R-:W-:Y:S01]  /*69c0*/  FADD R33, R24, R33 ;  /* 0x0000002118217221 */ /* 0x000fe20000000000 */
[----:B------:R-:W-:Y:S01]  /*69d0*/  FADD R49, R49, R26 ;  /* 0x0000001a31317221 */ /* 0x000fe20000000000 */
[----:B------:R-:W1:Y:S01]  /*69e0*/  MUFU.EX2 R25, R90 ;  /* 0x0000005a00197308 */ /* 0x000e620000000800 */
[----:B------:R-:W-:Y:S01]  /*69f0*/  FADD R27, R72, R31 ;  /* 0x0000001f481b7221 */ /* 0x000fe20000000000 */
[----:B------:R-:W-:Y:S01]  /*6a00*/  F2FP.BF16.F32.PACK_AB R100, R100, R97 ;  /* 0x000000616464723e */ /* 0x000fe200000010ff */
[----:B------:R-:W-:Y:S01]  /*6a10*/  FADD R48, R48, R65 ;  /* 0x0000004130307221 */ /* 0x000fe20000000000 */
[----:B------:R-:W-:Y:S01]  /*6a20*/  FADD R33, R32, R33 ;  /* 0x0000002120217221 */ /* 0x000fe20000000000 */
[----:B------:R-:W-:Y:S01]  /*6a30*/  FADD R36, R36, R27 ;  /* 0x0000001b24247221 */ /* 0x000fe20000000000 */
[----:B------:R-:W-:Y:S01]  /*6a40*/  FADD R27, R52, R117 ;  /* 0x00000075341b7221 */ /* 0x000fe20000000000 */
[----:B------:R-:W-:Y:S01]  /*6a50*/  FADD R52, R37, R104 ;  /* 0x0000006825347221 */ /* 0x000fe20000000000 */
[----:B------:R-:W2:Y:S01]  /*6a60*/  MUFU.EX2 R24, R91 ;  /* 0x0000005b00187308 */ /* 0x000ea20000000800 */
[----:B------:R-:W-:Y:S01]  /*6a70*/  FADD R37, R53, R116 ;  /* 0x0000007435257221 */ /* 0x000fe20000000000 */
[----:B------:R-:W-:Y:S01]  /*6a80*/  FADD R53, R27, R64 ;  /* 0x000000401b357221 */ /* 0x000fe20000000000 */
[----:B------:R-:W-:Y:S01]  /*6a90*/  FADD R27, R216, R59 ;  /* 0x0000003bd81b7221 */ /* 0x000fe20000000000 */
[----:B------:R-:W-:Y:S01]  /*6aa0*/  FADD R52, R52, R73 ;  /* 0x0000004934347221 */ /* 0x000fe20000000000 */
[----:B------:R-:W-:Y:S01]  /*6ab0*/  FADD R37, R37, R70 ;  /* 0x0000004625257221 */ /* 0x000fe20000000000 */
[----:B------:R-:W-:Y:S01]  /*6ac0*/  FADD R49, R48, R49 ;  /* 0x0000003130317221 */ /* 0x000fe20000000000 */
[----:B------:R-:W-:Y:S01]  /*6ad0*/  FADD R53, R36, R53 ;  /* 0x0000003524357221 */ /* 0x000fe20000000000 */
[----:B------:R3:W4:Y:S01]  /*6ae0*/  MUFU.EX2 R26, R94 ;  /* 0x0000005e001a7308 */ /* 0x0007220000000800 */
[----:B-1----:R-:W-:Y:S01]  /*6af0*/  @!P4 FMUL R25, R25, R25 ;  /* 0x000000191919c220 */ /* 0x002fe20000400000 */
[----:B------:R-:W-:Y:S01]  /*6b00*/  FSETP.GEU.AND P4, PT, R98, -126, PT ;  /* 0xc2fc00006200780b */ /* 0x000fe20003f8e000 */
[----:B------:R-:W-:Y:S01]  /*6b10*/  FADD R52, R52, R37 ;  /* 0x0000002534347221 */ /* 0x000fe20000000000 */
[----:B------:R-:W-:Y:S01]  /*6b20*/  FADD R33, R40, R33 ;  /* 0x0000002128217221 */ /* 0x000fe20000000000 */
[----:B------:R-:W-:Y:S01]  /*6b30*/  FADD R54, R54, R25 ;  /* 0x0000001936367221 */ /* 0x000fe20000000000 */
[----:B------:R-:W-:Y:S01]  /*6b40*/  FADD R44, R44, R49 ;  /* 0x000000312c2c7221 */ /* 0x000fe20000000000 */
[----:B------:R-:W-:Y:S01]  /*6b50*/  FADD R28, R28, R53 ;  /* 0x000000351c1c7221 */ /* 0x000fe20000000000 */
[----:B------:R-:W1:Y:S01]  /*6b60*/  MUFU.EX2 R64, R103 ;  /* 0x0000006700407308 */ /* 0x000e620000000800 */
[----:B--2---:R-:W-:Y:S01]  /*6b70*/  @!P5 FMUL R24, R24, R24 ;  /* 0x000000181818d220 */ /* 0x004fe20000400000 */
[----:B---3--:R-:W-:Y:S01]  /*6b80*/  F2FP.BF16.F32.PACK_AB R94, R96, R93 ;  /* 0x0000005d605e723e */ /* 0x008fe200000010ff */
[----:B------:R-:W-:Y:S01]  /*6b90*/  FADD R54, R54, R27 ;  /* 0x0000001b36367221 */ /* 0x000fe20000000000 */
[----:B------:R-:W-:Y:S01]  /*6ba0*/  FSETP.GEU.AND P5, PT, R99, -126, PT ;  /* 0xc2fc00006300780b */ /* 0x000fe20003fae000 */
[----:B------:R-:W-:Y:S01]  /*6bb0*/  FADD R65, R51, R24 ;  /* 0x0000001833417221 */ /* 0x000fe20000000000 */
[----:B------:R-:W-:Y:S01]  /*6bc0*/  F2FP.BF16.F32.PACK_AB R93, R24, R25 ;  /* 0x00000019185d723e */ /* 0x000fe200000010ff */
[----:B------:R-:W-:Y:S01]  /*6bd0*/  @!P4 FMUL R98, R98, 0.5 ;  /* 0x3f0000006262c820 */ /* 0x000fe20000400000 */
[----:B------:R-:W-:Y:S01]  /*6be0*/  F2FP.BF16.F32.PACK_AB R24, R128, R105 ;  /* 0x000000698018723e */ /* 0x000fe200000010ff */
[----:B----4-:R-:W-:Y:S01]  /*6bf0*/  @!P6 FMUL R26, R26, R26 ;  /* 0x0000001a1a1ae220 */ /* 0x010fe20000400000 */
[----:B------:R-:W-:Y:S01]  /*6c00*/  FSETP.GEU.AND P6, PT, R66, -126, PT ;  /* 0xc2fc00004200780b */ /* 0x000fe20003fce000 */
[----:B------:R-:W-:-:S02]  /*6c10*/  WARPGROUP.DEPBAR.LE gsb0, 0x0 ;  /* 0x00008000000079c5 */ /* 0x000fc40000010000 */
[----:B------:R-:W-:Y:S01]  /*6c20*/  WARPGROUP.ARRIVE ;  /* 0x00000000000079c5 */ /* 0x000fe20000000000 */
[----:B------:R-:W-:Y:S01]  /*6c30*/  F2FP.BF16.F32.PACK_AB R95, R95, R26 ;  /* 0x0000001a5f5f723e */ /* 0x000fe200000010ff */
[----:B------:R-:W2:Y:S01]  /*6c40*/  MUFU.EX2 R98, R98 ;  /* 0x0000006200627308 */ /* 0x000ea20000000800 */
[----:B------:R-:W-:Y:S01]  /*6c50*/  FADD R71, R55, R26 ;  /* 0x0000001a37477221 */ /* 0x000fe20000000000 */
[----:B------:R-:W-:Y:S01]  /*6c60*/  @!P5 FMUL R99, R99, 0.5 ;  /* 0x3f0000006363d820 */ /* 0x000fe20000400000 */
[----:B-1----:R-:W-:Y:S01]  /*6c70*/  @!P2 FMUL R64, R64, R64 ;  /* 0x000000404040a220 */ /* 0x002fe20000400000 */
[----:B------:R-:W-:Y:S01]  /*6c80*/  HGMMA.64x16x16.F32.BF16 R192, R76, gdesc[UR4].tnspB, R192, gsb0 ;  /* 0x402000044cc07df0 */ /* 0x000fe200080018c0 */
[----:B------:R-:W-:Y:S01]  /*6c90*/  UIADD3 UR6, UR5, 0x1ac0, URZ ;  /* 0x00001ac005067890 */ /* 0x000fe2000fffe03f */
[----:B------:R-:W-:Y:S01]  /*6ca0*/  F2FP.BF16.F32.PACK_AB R26, R124, R125 ;  /* 0x0000007d7c1a723e */ /* 0x000fe200000010ff */
[----:B------:R-:W-:Y:S01]  /*6cb0*/  UMOV UR7, 0xc0000010 ;  /* 0xc000001000077882 */ /* 0x000fe20000000000 */
[----:B------:R-:W-:Y:S01]  /*6cc0*/  @!P6 FMUL R66, R66, 0.5 ;  /* 0x3f0000004242e820 */ /* 0x000fe20000400000 */
[----:B------:R-:W1:Y:S01]  /*6cd0*/  MUFU.EX2 R99, R99 ;  /* 0x0000006300637308 */ /* 0x000e620000000800 */
[----:B------:R-:W-:Y:S01]  /*6ce0*/  FSETP.GEU.AND P2, PT, R114, -126, PT ;  /* 0xc2fc00007200780b */ /* 0x000fe20003f4e000 */
[----:B------:R-:W-:Y:S01]  /*6cf0*/  FADD R149, R149, R64 ;  /* 0x0000004095957221 */ /* 0x000fe20000000000 */
[----:B------:R-:W-:Y:S01]  /*6d00*/  FADD R29, R29, R52 ;  /* 0x000000341d1d7221 */ /* 0x000fe20000000000 */
[----:B------:R-:W-:-:S03]  /*6d10*/  FADD R28, R33, R28 ;  /* 0x0000001c211c7221 */ /* 0x000fc60000000000 */
[----:B------:R-:W-:Y:S01]  /*6d20*/  FADD R29, R44, R29 ;  /* 0x0000001d2c1d7221 */ /* 0x000fe20000000000 */
[----:B------:R-:W3:Y:S01]  /*6d30*/  MUFU.EX2 R27, R66 ;  /* 0x00000042001b7308 */ /* 0x000ee20000000800 */
[----:B--2---:R-:W-:Y:S01]  /*6d40*/  @!P4 FMUL R98, R98, R98 ;  /* 0x000000626262c220 */ /* 0x004fe20000400000 */
[----:B------:R-:W-:-:S03]  /*6d50*/  FSETP.GEU.AND P4, PT, R107, -126, PT ;  /* 0xc2fc00006b00780b */ /* 0x000fc60003f8e000 */
[----:B------:R-:W-:Y:S01]  /*6d60*/  FADD R63, R63, R98 ;  /* 0x000000623f3f7221 */ /* 0x000fe20000000000 */
[----:B------:R-:W-:Y:S01]  /*6d70*/  @!P2 FMUL R114, R114, 0.5 ;  /* 0x3f0000007272a820 */ /* 0x000fe20000400000 */
[----:B-1----:R-:W-:Y:S01]  /*6d80*/  @!P5 FMUL R99, R99, R99 ;  /* 0x000000636363d220 */ /* 0x002fe20000400000 */
[----:B------:R-:W-:Y:S02]  /*6d90*/  FSETP.GEU.AND P5, PT, R110, -126, PT ;  /* 0xc2fc00006e00780b */ /* 0x000fe40003fae000 */
[----:B------:R1:W2:Y:S01]  /*6da0*/  MUFU.EX2 R55, R114 ;  /* 0x0000007200377308 */ /* 0x0002a20000000800 */
[----:B------:R-:W-:Y:S01]  /*6db0*/  FADD R74, R74, R99 ;  /* 0x000000634a4a7221 */ /* 0x000fe20000000000 */
[----:B------:R-:W-:-:S03]  /*6dc0*/  F2FP.BF16.F32.PACK_AB R101, R99, R98 ;  /* 0x000000626365723e */ /* 0x000fc600000010ff */
[----:B------:R-:W-:Y:S01]  /*6dd0*/  @!P4 FMUL R107, R107, 0.5 ;  /* 0x3f0000006b6bc820 */ /* 0x000fe20000400000 */
[----:B---3--:R-:W-:Y:S01]  /*6de0*/  @!P6 FMUL R27, R27, R27 ;  /* 0x0000001b1b1be220 */ /* 0x008fe20000400000 */
[----:B------:R-:W-:Y:S02]  /*6df0*/  FSETP.GEU.AND P6, PT, R111, -126, PT ;  /* 0xc2fc00006f00780b */ /* 0x000fe40003fce000 */
[----:B------:R-:W3:Y:S01]  /*6e00*/  MUFU.EX2 R25, R107 ;  /* 0x0000006b00197308 */ /* 0x000ee20000000800 */
[----:B-1----:R-:W-:Y:S01]  /*6e10*/  F2FP.BF16.F32.PACK_AB R114, R108, R109 ;  /* 0x0000006d6c72723e */ /* 0x002fe200000010ff */
[----:B------:R-:W-:Y:S01]  /*6e20*/  FADD R51, R122, R27 ;  /* 0x0000001b7a337221 */ /* 0x000fe20000000000 */
[----:B------:R-:W-:Y:S01]  /*6e30*/  F2FP.BF16.F32.PACK_AB R103, R64, R27 ;  /* 0x0000001b4067723e */ /* 0x000fe200000010ff */
[----:B------:R-:W-:Y:S01]  /*6e40*/  @!P5 FMUL R110, R110, 0.5 ;  /* 0x3f0000006e6ed820 */ /* 0x000fe20000400000 */
[----:B------:R-:W-:-:S03]  /*6e50*/  F2FP.BF16.F32.PACK_AB R122, R116, R117 ;  /* 0x00000075747a723e */ /* 0x000fc600000010ff */
[----:B------:R-:W1:Y:S01]  /*6e60*/  MUFU.EX2 R64, R115 ;  /* 0x0000007300407308 */ /* 0x000e620000000800 */
[----:B--2---:R-:W-:Y:S01]  /*6e70*/  @!P2 FMUL R55, R55, R55 ;  /* 0x000000373737a220 */ /* 0x004fe20000400000 */
[----:B------:R-:W-:Y:S02]  /*6e80*/  WARPGROUP.DEPBAR.LE gsb0, 0x0 ;  /* 0x00008000000079c5 */ /* 0x000fe40000010000 */
[----:B------:R-:W-:Y:S01]  /*6e90*/  WARPGROUP.ARRIVE ;  /* 0x00000000000079c5 */ /* 0x000fe20000000000 */
[----:B------:R-:W-:Y:S01]  /*6ea0*/  @!P6 FMUL R111, R111, 0.5 ;  /* 0x3f0000006f6fe820 */ /* 0x000fe20000400000 */
[----:B------:R-:W-:Y:S01]  /*6eb0*/  FSETP.GEU.AND P2, PT, R126, -126, PT ;  /* 0xc2fc00007e00780b */ /* 0x000fe20003f4e000 */
[----:B------:R-:W-:Y:S01]  /*6ec0*/  FADD R148, R148, R55 ;  /* 0x0000003794947221 */ /* 0x000fe20000000000 */
[----:B------:R-:W2:Y:S01]  /*6ed0*/  MUFU.EX2 R110, R110 ;  /* 0x0000006e006e7308 */ /* 0x000ea20000000800 */
[----:B---3--:R-:W-:Y:S01]  /*6ee0*/  @!P4 FMUL R25, R25, R25 ;  /* 0x000000191919c220 */ /* 0x008fe20000400000 */
[----:B------:R-:W-:Y:S01]  /*6ef0*/  HGMMA.64x16x16.F32.BF16 R184, R76, gdesc[UR12].tnspB, R184, gsb0 ;  /* 0x4020000c4cb87df0 */ /* 0x000fe200080018b8 */
[----:B------:R-:W-:-:S02]  /*6f00*/  FSETP.GEU.AND P4, PT, R118, -126, PT ;  /* 0xc2fc00007600780b */ /* 0x000fc40003f8e000 */
[----:B------:R-:W-:Y:S01]  /*6f10*/  FADD R214, R214, R25 ;  /* 0x00000019d6d67221 */ /* 0x000fe20000000000 */
[----:B------:R-:W-:Y:S02]  /*6f20*/  F2FP.BF16.F32.PACK_AB R25, R25, R106 ;  /* 0x0000006a1919723e */ /* 0x000fe400000010ff */
[----:B------:R-:W3:Y:S01]  /*6f30*/  MUFU.EX2 R27, R111 ;  /* 0x0000006f001b7308 */ /* 0x000ee20000000800 */
[----:B-1----:R-:W-:Y:S01]  /*6f40*/  @!P3 FMUL R64, R64, R64 ;  /* 0x000000404040b220 */ /* 0x002fe20000400000 */
[----:B------:R-:W-:Y:S01]  /*6f50*/  FSETP.GEU.AND P3, PT, R127, -126, PT ;  /* 0xc2fc00007f00780b */ /* 0x000fe20003f6e000 */
[----:B------:R-:W-:Y:S02]  /*6f60*/  @!P2 FMUL R126, R126, 0.5 ;  /* 0x3f0000007e7ea820 */ /* 0x000fe40000400000 */
[----:B------:R-:W-:Y:S01]  /*6f70*/  FADD R213, R213, R64 ;  /* 0x00000040d5d57221 */ /* 0x000fe20000000000 */
[----:B------:R-:W-:Y:S02]  /*6f80*/  F2FP.BF16.F32.PACK_AB R121, R64, R55 ;  /* 0x000000374079723e */ /* 0x000fe400000010ff */
[----:B------:R-:W-:Y:S01]  /*6f90*/  @!P4 FMUL R118, R118, 0.5 ;  /* 0x3f0000007676c820 */ /* 0x000fe20000400000 */
[----:B--2---:R-:W-:Y:S01]  /*6fa0*/  @!P5 FMUL R110, R110, R110 ;  /* 0x0000006e6e6ed220 */ /* 0x004fe20000400000 */
[----:B------:R-:W-:Y:S01]  /*6fb0*/  FSETP.GEU.AND P5, PT, R119, -126, PT ;  /* 0xc2fc00007700780b */ /* 0x000fe20003fae000 */
[----:B------:R-:W1:Y:S02]  /*6fc0*/  MUFU.EX2 R126, R126 ;  /* 0x0000007e007e7308 */ /* 0x000e640000000800 */
[----:B------:R-:W-:-:S02]  /*6fd0*/  FADD R211, R211, R110 ;  /* 0x0000006ed3d37221 */ /* 0x000fc40000000000 */
[----:B------:R-:W-:Y:S01]  /*6fe0*/  @!P3 FMUL R127, R127, 0.5 ;  /* 0x3f0000007f7fb820 */ /* 0x000fe20000400000 */
[----:B---3--:R-:W-:Y:S01]  /*6ff0*/  @!P6 FMUL R27, R27, R27 ;  /* 0x0000001b1b1be220 */ /* 0x008fe20000400000 */
[----:B------:R-:W-:Y:S02]  /*7000*/  FSETP.GEU.AND P6, PT, R123, -126, PT ;  /* 0xc2fc00007b00780b */ /* 0x000fe40003fce000 */
[----:B------:R-:W2:Y:S01]  /*7010*/  MUFU.EX2 R61, R118 ;  /* 0x00000076003d7308 */ /* 0x000ea20000000800 */
[----:B------:R-:W-:Y:S01]  /*7020*/  FADD R212, R212, R27 ;  /* 0x0000001bd4d47221 */ /* 0x000fe20000000000 */
[----:B------:R-:W-:Y:S02]  /*7030*/  F2FP.BF16.F32.PACK_AB R27, R27, R110 ;  /* 0x0000006e1b1b723e */ /* 0x000fe400000010ff */
[----:B------:R-:W-:-:S04]  /*7040*/  @!P5 FMUL R119, R119, 0.5 ;  /* 0x3f0000007777d820 */ /* 0x000fc80000400000 */
[----:B------:R-:W3:Y:S01]  /*7050*/  MUFU.EX2 R66, R119 ;  /* 0x0000007700427308 */ /* 0x000ee20000000800 */
[----:B-1----:R-:W-:Y:S01]  /*7060*/  @!P2 FMUL R126, R126, R126 ;  /* 0x0000007e7e7ea220 */ /* 0x002fe20000400000 */
[----:B------:R-:W-:Y:S01]  /*7070*/  FSETP.GEU.AND P2, PT, R135, -126, PT ;  /* 0xc2fc00008700780b */ /* 0x000fe20003f4e000 */
[----:B------:R-:W-:-:S05]  /*7080*/  @!P6 FMUL R123, R123, 0.5 ;  /* 0x3f0000007b7be820 */ /* 0x000fca0000400000 */
[----:B------:R1:W4:Y:S01]  /*7090*/  MUFU.EX2 R70, R123 ;  /* 0x0000007b00467308 */ /* 0x0003220000000800 */
[----:B------:R-:W-:Y:S02]  /*70a0*/  WARPGROUP.DEPBAR.LE gsb0, 0x0 ;  /* 0x00008000000079c5 */ /* 0x000fe40000010000 */
[----:B------:R-:W-:Y:S01]  /*70b0*/  WARPGROUP.ARRIVE ;  /* 0x00000000000079c5 */ /* 0x000fe20000000000 */
[----:B--2---:R-:W-:Y:S01]  /*70c0*/  @!P4 FMUL R61, R61, R61 ;  /* 0x0000003d3d3dc220 */ /* 0x004fe20000400000 */
[----:B------:R-:W-:Y:S02]  /*70d0*/  FSETP.GEU.AND P4, PT, R130, -126, PT ;  /* 0xc2fc00008200780b */ /* 0x000fe40003f8e000 */
[----:B------:R-:W-:Y:S01]  /*70e0*/  @!P2 FMUL R135, R135, 0.5 ;  /* 0x3f0000008787a820 */ /* 0x000fe20000400000 */
[----:B------:R-:W2:Y:S01]  /*70f0*/  MUFU.EX2 R115, R127 ;  /* 0x0000007f00737308 */ /* 0x000ea20000000800 */
[----:B------:R-:W-:Y:S01]  /*7100*/  HGMMA.64x16x16.F32.BF16 R176, R76, gdesc[UR8].tnspB, R176, gsb0 ;  /* 0x402000084cb07df0 */ /* 0x000fe200080018b0 */
[----:B------:R-:W-:Y:S01]  /*7110*/  UMOV UR10, UR12 ;  /* 0x0000000c000a7c82 */ /* 0x000fe20008000000 */
[----:B------:R-:W-:Y:S01]  /*7120*/  UMOV UR11, 0xc0000010 ;  /* 0xc0000010000b7882 */ /* 0x000fe20000000000 */
[----:B---3--:R-:W-:Y:S01]  /*7130*/  @!P5 FMUL R66, R66, R66 ;  /* 0x000000424242d220 */ /* 0x008fe20000400000 */
[----:B------:R-:W-:Y:S01]  /*7140*/  FSETP.GEU.AND P5, PT, R131, -126, PT ;  /* 0xc2fc00008300780b */ /* 0x000fe20003fae000 */
[----:B------:R-:W-:-:S02]  /*7150*/  FADD R144, R144, R61 ;  /* 0x0000003d90907221 */ /* 0x000fc40000000000 */
[----:B------:R-:W-:Y:S01]  /*7160*/  FADD R215, R215, R66 ;  /* 0x00000042d7d77221 */ /* 0x000fe20000000000 */
[----:B-1----:R-:W-:Y:S01]  /*7170*/  F2FP.BF16.F32.PACK_AB R123, R66, R61 ;  /* 0x0000003d427b723e */ /* 0x002fe200000010ff */
[----:B----4-:R-:W-:Y:S01]  /*7180*/  @!P6 FMUL R70, R70, R70 ;  /* 0x000000464646e220 */ /* 0x010fe20000400000 */
[----:B------:R-:W-:Y:S01]  /*7190*/  FSETP.GEU.AND P6, PT, R134, -126, PT ;  /* 0xc2fc00008600780b */ /* 0x000fe20003fce000 */
[----:B------:R-:W-:Y:S02]  /*71a0*/  @!P4 FMUL R130, R130, 0.5 ;  /* 0x3f0000008282c820 */ /* 0x000fe40000400000 */
[----:B------:R-:W-:Y:S01]  /*71b0*/  FADD R66, R137, R70 ;  /* 0x0000004689427221 */ /* 0x000fe20000000000 */
[----:B------:R-:W-:Y:S01]  /*71c0*/  F2FP.BF16.F32.PACK_AB R113, R70, R59 ;  /* 0x0000003b4671723e */ /* 0x000fe200000010ff */
[----:B------:R-:W-:Y:S01]  /*71d0*/  FADD R70, R141, R126 ;  /* 0x0000007e8d467221 */ /* 0x000fe20000000000 */
[----:B--2---:R-:W-:Y:S01]  /*71e0*/  @!P3 FMUL R115, R115, R115 ;  /* 0x000000737373b220 */ /* 0x004fe20000400000 */
[----:B------:R-:W-:Y:S01]  /*71f0*/  @!P5 FMUL R131, R131, 0.5 ;  /* 0x3f0000008383d820 */ /* 0x000fe20000400000 */
[----:B------:R-:W-:Y:S01]  /*7200*/  FSETP.GEU.AND P3, PT, R138, -126, PT ;  /* 0xc2fc00008a00780b */ /* 0x000fe20003f6e000 */
[----:B------:R-:W-:Y:S01]  /*7210*/  FADD R65, R65, R66 ;  /* 0x0000004241417221 */ /* 0x000fe20000000000 */
[----:B------:R-:W-:Y:S01]  /*7220*/  FADD R59, R132, R115 ;  /* 0x00000073843b7221 */ /* 0x000fe20000000000 */
[----:B------:R-:W-:Y:S01]  /*7230*/  F2FP.BF16.F32.PACK_AB R115, R115, R126 ;  /* 0x0000007e7373723e */ /* 0x000fe200000010ff */
[----:B------:R-:W1:Y:S01]  /*7240*/  MUFU.EX2 R64, R131 ;  /* 0x0000008300407308 */ /* 0x000e620000000800 */
[----:B------:R-:W-:Y:S01]  /*7250*/  @!P6 FMUL R134, R134, 0.5 ;  /* 0x3f0000008686e820 */ /* 0x000fe20000400000 */
[----:B------:R-:W-:Y:S01]  /*7260*/  FADD R70, R71, R70 ;  /* 0x0000004647467221 */ /* 0x000fe20000000000 */
[----:B------:R-:W-:-:S06]  /*7270*/  FADD R59, R62, R59 ;  /* 0x0000003b3e3b7221 */ /* 0x000fcc0000000000 */
[----:B------:R-:W-:-:S06]  /*7280*/  @!P3 FMUL R138, R138, 0.5 ;  /* 0x3f0000008a8ab820 */ /* 0x000fcc0000400000 */
[----:B------:R-:W2:Y:S01]  /*7290*/  MUFU.EX2 R138, R138 ;  /* 0x0000008a008a7308 */ /* 0x000ea20000000800 */
[----:B-1----:R-:W-:Y:S01]  /*72a0*/  @!P5 FMUL R64, R64, R64 ;  /* 0x000000404040d220 */ /* 0x002fe20000400000 */
[----:B------:R-:W-:Y:S01]  /*72b0*/  FSETP.GEU.AND P5, PT, R142, -126, PT ;  /* 0xc2fc00008e00780b */ /* 0x000fe20003fae000 */
[----:B------:R-:W-:Y:S02]  /*72c0*/  WARPGROUP.DEPBAR.LE gsb0, 0x0 ;  /* 0x00008000000079c5 */ /* 0x000fe40000010000 */
[----:B------:R-:W-:Y:S01]  /*72d0*/  WARPGROUP.ARRIVE ;  /* 0x00000000000079c5 */ /* 0x000fe20000000000 */
[----:B------:R-:W-:-:S04]  /*72e0*/  FADD R219, R219, R64 ;  /* 0x00000040dbdb7221 */ /* 0x000fc80000000000 */
[----:B------:R-:W-:Y:S01]  /*72f0*/  FADD R74, R74, R219 ;  /* 0x000000db4a4a7221 */ /* 0x000fe20000000000 */
[----:B------:R-:W-:Y:S01]  /*7300*/  HGMMA.64x16x16.F32.BF16 R168, R76, gdesc[UR8].tnspB, R168, gsb0 ;  /* 0x402000084ca87df0 */ /* 0x000fe200080018a8 */
[----:B------:R-:W-:Y:S01]  /*7310*/  UMOV UR10, UR4 ;  /* 0x00000004000a7c82 */ /* 0x000fe20008000000 */
[----:B------:R-:W-:Y:S01]  /*7320*/  UMOV UR11, 0xc0000010 ;  /* 0xc0000010000b7882 */ /* 0x000fe20000000000 */
[----:B------:R-:W-:Y:S01]  /*7330*/  UIADD3 UR4, UR5, 0xee0, URZ ;  /* 0x00000ee005047890 */ /* 0x000fe2000fffe03f */
[----:B------:R-:W-:Y:S01]  /*7340*/  @!P5 FMUL R142, R142, 0.5 ;  /* 0x3f0000008e8ed820 */ /* 0x000fe20000400000 */
[----:B--2---:R-:W-:Y:S01]  /*7350*/  @!P3 FMUL R138, R138, R138 ;  /* 0x0000008a8a8ab220 */ /* 0x004fe20000400000 */
[----:B------:R-:W-:-:S13]  /*7360*/  FSETP.GEU.AND P3, PT, R147, -126, PT ;  /* 0xc2fc00009300780b */ /* 0x000fda0003f6e000 */
        /* <DEDUP_REMOVED lines=173> */
[----:B------:R-:W-:Y:S01]  /*7e40*/  WARPGROUP.ARRIVE ;  /* 0x00000000000079c5 */ /* 0x000fe20000000000 */
[----:B------:R-:W-:Y:S01]  /*7e50*/  F2FP.BF16.F32.PACK_AB R24, R30, R129 ;  /* 0x000000811e18723e */ /* 0x000fe200000010ff */
[----:B------:R-:W1:Y:S01]  /*7e60*/  MUFU.EX2 R25, R130 ;  /* 0x0000008200197308 */ /* 0x000e620000000800 */
[----:B------:R-:W-:-:S03]  /*7e70*/  F2FP.BF16.F32.PACK_AB R26, R34, R31 ;  /* 0x0000001f221a723e */ /* 0x000fc600000010ff */
[----:B------:R-:W-:Y:S01]  /*7e80*/  HGMMA.64x16x16.F32.BF16 R200, R120, gdesc[UR8].tnspB, R200, gsb0 ;  /* 0x4020000878c87df0 */ /* 0x000fe200080018c8 */
[----:B------:R-:W-:Y:S01]  /*7e90*/  UMOV UR10, UR8 ;  /* 0x00000008000a7c82 */ /* 0x000fe20008000000 */
[----:B------:R-:W-:Y:S01]  /*7ea0*/  UMOV UR11, 0xc0000010 ;  /* 0xc0000010000b7882 */ /* 0x000fe20000000000 */
[----:B------:R-:W-:Y:S01]  /*7eb0*/  UIADD3 UR8, UR5, 0x1960, URZ ;  /* 0x0000196005087890 */ /* 0x000fe2000fffe03f */
[----:B------:R-:W2:Y:S08]  /*7ec0*/  MUFU.EX2 R27, R134 ;  /* 0x00000086001b7308 */ /* 0x000eb00000000800 */
[----:B------:R-:W3:Y:S01]  /*7ed0*/  MUFU.EX2 R30, R135 ;  /* 0x00000087001e7308 */ /* 0x000ee20000000800 */
[----:B-1----:R-:W-:Y:S01]  /*7ee0*/  @!P4 FMUL R25, R25, R25 ;  /* 0x000000191919c220 */ /* 0x002fe20000400000 */
[----:B------:R-:W-:-:S03]  /*7ef0*/  FSETP.GEU.AND P4, PT, R139, -126, PT ;  /* 0xc2fc00008b00780b */ /* 0x000fc60003f8e000 */
[----:B------:R-:W-:Y:S01]  /*7f00*/  FADD R140, R140, R25 ;  /* 0x000000198c8c7221 */ /* 0x000fe20000000000 */
[----:B------:R-:W-:Y:S02]  /*7f10*/  F2FP.BF16.F32.PACK_AB R25, R64, R25 ;  /* 0x000000194019723e */ /* 0x000fe400000010ff */
[----:B------:R-:W1:Y:S01]  /*7f20*/  MUFU.EX2 R31, R142 ;  /* 0x0000008e001f7308 */ /* 0x000e620000000800 */
[----:B--2---:R-:W-:Y:S01]  /*7f30*/  @!P6 FMUL R27, R27, R27 ;  /* 0x0000001b1b1be220 */ /* 0x004fe20000400000 */
[----:B------:R-:W-:Y:S01]  /*7f40*/  FSETP.GEU.AND P6, PT, R143, -126, PT ;  /* 0xc2fc00008f00780b */ /* 0x000fe20003fce000 */
[----:B------:R-:W-:Y:S02]  /*7f50*/  FADD R63, R63, R140 ;  /* 0x0000008c3f3f7221 */ /* 0x000fe40000000000 */
[----:B------:R-:W-:Y:S02]  /*7f60*/  FADD R136, R136, R27 ;  /* 0x0000001b88887221 */ /* 0x000fe40000000000 */
[----:B------:R-:W-:Y:S01]  /*7f70*/  @!P4 FMUL R139, R139, 0.5 ;  /* 0x3f0000008b8bc820 */ /* 0x000fe20000400000 */
[----:B------:R-:W2:Y:S01]  /*7f80*/  MUFU.EX2 R34, R147 ;  /* 0x0000009300227308 */ /* 0x000ea20000000800 */
[----:B---3--:R-:W-:Y:S01]  /*7f90*/  @!P2 FMUL R30, R30, R30 ;  /* 0x0000001e1e1ea220 */ /* 0x008fe20000400000 */
[----:B------:R-:W-:Y:S01]  /*7fa0*/  FSETP.GEU.AND P2, PT, R146, -126, PT ;  /* 0xc2fc00009200780b */ /* 0x000fe20003f4e000 */
[----:B------:R-:W-:-:S02]  /*7fb0*/  FADD R51, R51, R136 ;  /* 0x0000008833337221 */ /* 0x000fc40000000000 */
[----:B------:R-:W-:Y:S01]  /*7fc0*/  FADD R64, R69, R30 ;  /* 0x0000001e45407221 */ /* 0x000fe20000000000 */
[----:B------:R-:W-:Y:S01]  /*7fd0*/  F2FP.BF16.F32.PACK_AB R27, R30, R27 ;  /* 0x0000001b1e1b723e */ /* 0x000fe200000010ff */
[----:B------:R-:W-:Y:S01]  /*7fe0*/  @!P6 FMUL R143, R143, 0.5 ;  /* 0x3f0000008f8fe820 */ /* 0x000fe20000400000 */
[----:B------:R-:W3:Y:S01]  /*7ff0*/  MUFU.EX2 R139, R139 ;  /* 0x0000008b008b7308 */ /* 0x000ee20000000800 */
[----:B-1----:R-:W-:Y:S01]  /*8000*/  @!P5 FMUL R31, R31, R31 ;  /* 0x0000001f1f1fd220 */ /* 0x002fe20000400000 */
[----:B------:R-:W-:Y:S01]  /*8010*/  FSETP.GEU.AND P5, PT, R151, -126, PT ;  /* 0xc2fc00009700780b */ /* 0x000fe20003fae000 */
[----:B------:R-:W-:Y:S02]  /*8020*/  FADD R64, R149, R64 ;  /* 0x0000004095407221 */ /* 0x000fe40000000000 */
[----:B------:R-:W-:Y:S01]  /*8030*/  FADD R60, R60, R31 ;  /* 0x0000001f3c3c7221 */ /* 0x000fe20000000000 */
[----:B------:R-:W-:Y:S02]  /*8040*/  WARPGROUP.DEPBAR.LE gsb0, 0x0 ;  /* 0x00008000000079c5 */ /* 0x000fe40000010000 */
[----:B------:R-:W-:Y:S01]  /*8050*/  WARPGROUP.ARRIVE ;  /* 0x00000000000079c5 */ /* 0x000fe20000000000 */
[----:B------:R-:W1:Y:S01]  /*8060*/  MUFU.EX2 R30, R143 ;  /* 0x0000008f001e7308 */ /* 0x000e620000000800 */
[----:B------:R-:W-:Y:S01]  /*8070*/  @!P2 FMUL R146, R146, 0.5 ;  /* 0x3f0000009292a820 */ /* 0x000fe20000400000 */
[----:B--2---:R-:W-:Y:S01]  /*8080*/  @!P3 FMUL R34, R34, R34 ;  /* 0x000000222222b220 */ /* 0x004fe20000400000 */
[----:B------:R-:W-:-:S02]  /*8090*/  FADD R211, R211, R60 ;  /* 0x0000003cd3d37221 */ /* 0x000fc40000000000 */
[----:B------:R-:W-:Y:S01]  /*80a0*/  HGMMA.64x16x16.F32.BF16 R192, R120, gdesc[UR4].tnspB, R192, gsb0 ;  /* 0x4020000478c07df0 */ /* 0x000fe200080018c0 */
[----:B------:R-:W-:Y:S01]  /*80b0*/  UIADD3 UR6, UR5, 0x1760, URZ ;  /* 0x0000176005067890 */ /* 0x000fe2000fffe03f */
[----:B------:R-:W-:Y:S01]  /*80c0*/  @!P5 FMUL R151, R151, 0.5 ;  /* 0x3f0000009797d820 */ /* 0x000fe20000400000 */
[----:B------:R-:W-:Y:S01]  /*80d0*/  UMOV UR7, 0xc0000010 ;  /* 0xc000001000077882 */ /* 0x000fe20000000000 */
[----:B---3--:R-:W-:Y:S01]  /*80e0*/  @!P4 FMUL R139, R139, R139 ;  /* 0x0000008b8b8bc220 */ /* 0x008fe20000400000 */
[----:B------:R-:W-:Y:S01]  /*80f0*/  FSETP.GEU.AND P4, PT, R150, -126, PT ;  /* 0xc2fc00009600780b */ /* 0x000fe20003f8e000 */
[----:B------:R-:W2:Y:S01]  /*8100*/  MUFU.EX2 R55, R146 ;  /* 0x0000009200377308 */ /* 0x000ea20000000800 */
[----:B------:R-:W-:Y:S01]  /*8110*/  FADD R70, R70, R211 ;  /* 0x000000d346467221 */ /* 0x000fe20000000000 */
[----:B-1----:R-:W-:-:S04]  /*8120*/  @!P6 FMUL R30, R30, R30 ;  /* 0x0000001e1e1ee220 */ /* 0x002fc80000400000 */
[----:B------:R-:W-:-:S06]  /*8130*/  FADD R45, R45, R30 ;  /* 0x0000001e2d2d7221 */ /* 0x000fcc0000000000 */
[----:B------:R-:W-:Y:S01]  /*8140*/  @!P4 FMUL R150, R150, 0.5 ;  /* 0x3f0000009696c820 */ /* 0x000fe20000400000 */
[----:B------:R-:W-:Y:S01]  /*8150*/  FADD R212, R212, R45 ;  /* 0x0000002dd4d47221 */ /* 0x000fe20000000000 */
[----:B--2---:R-:W-:-:S04]  /*8160*/  @!P2 FMUL R55, R55, R55 ;  /* 0x000000373737a220 */ /* 0x004fc80000400000 */
[----:B------:R-:W1:Y:S01]  /*8170*/  MUFU.EX2 R150, R150 ;  /* 0x0000009600967308 */ /* 0x000e620000000800 */
[----:B------:R-:W-:Y:S01]  /*8180*/  FADD R59, R59, R212 ;  /* 0x000000d43b3b7221 */ /* 0x000fe20000000000 */
[----:B------:R-:W-:Y:S01]  /*8190*/  FADD R212, R28, R29 ;  /* 0x0000001d1cd47221 */ /* 0x000fe20000000000 */
[----:B-1----:R-:W-:Y:S01]  /*81a0*/  @!P4 FMUL R150, R150, R150 ;  /* 0x000000969696c220 */ /* 0x002fe20000400000 */
        /* <DEDUP_REMOVED lines=8> */
[----:B------:R-:W-:-:S04]  /*8230*/  FADD R51, R51, R144 ;  /* 0x0000009033337221 */ /* 0x000fc80000000000 */
[----:B------:R-:W-:Y:S01]  /*8240*/  FADD R51, R70, R51 ;  /* 0x0000003346337221 */ /* 0x000fe20000000000 */
        /* <DEDUP_REMOVED lines=106> */
[----:B------:R-:W-:Y:S02]  /*88f0*/  F2FP.BF16.F32.PACK_AB R26, R42, R39 ;  /* 0x000000272a1a723e */ /* 0x000fe400000010ff */
[----:B------:R-:W-:Y:S01]  /*8900*/  FADD R145, R145, R24 ;  /* 0x0000001891917221 */ /* 0x000fe20000000000 */
[----:B------:R-:W-:Y:S01]  /*8910*/  FADD R214, R214, R25 ;  /* 0x00000019d6d67221 */ /* 0x000fe20000000000 */
[----:B------:R-:W-:-:S02]  /*8920*/  F2FP.BF16.F32.PACK_AB R24, R38, R35 ;  /* 0x000000232618723e */ /* 0x000fc400000010ff */
[----:B------:R-:W-:Y:S01]  /*8930*/  F2FP.BF16.F32.PACK_AB R25, R139, R138 ;  /* 0x0000008a8b19723e */ /* 0x000fe200000010ff */
[----:B------:R-:W-:Y:S01]  /*8940*/  FADD R54, R54, R145 ;  /* 0x0000009136367221 */ /* 0x000fe20000000000 */
[----:B------:R-:W-:Y:S01]  /*8950*/  F2FP.BF16.F32.PACK_AB R27, R30, R31 ;  /* 0x0000001f1e1b723e */ /* 0x000fe200000010ff */
[----:B------:R-:W-:-:S03]  /*8960*/  FADD R65, R65, R214 ;  /* 0x000000d641417221 */ /* 0x000fc60000000000 */
        /* <DEDUP_REMOVED lines=40> */
[----:B------:R-:W1:Y:S01]  /*8bf0*/  MUFU.EX2 R27, R151 ;  /* 0x00000097001b7308 */ /* 0x000e620000000800 */
        /* <DEDUP_REMOVED lines=8> */
[----:B------:R-:W-:-:S03]  /*8c80*/  FADD R74, R74, R213 ;  /* 0x000000d54a4a7221 */ /* 0x000fc60000000000 */
[----:B------:R-:W-:Y:S01]  /*8c90*/  FADD R54, R54, R63 ;  /* 0x0000003f36367221 */ /* 0x000fe20000000000 */
[----:B------:R-:W-:Y:S01]  /*8ca0*/  FADD R65, R65, R74 ;  /* 0x0000004a41417221 */ /* 0x000fe20000000000 */
[----:B-1----:R-:W-:Y:S02]  /*8cb0*/  @!P5 FMUL R27, R27, R27 ;  /* 0x0000001b1b1bd220 */ /* 0x002fe40000400000 */
[----:B------:R-:W-:Y:S02]  /*8cc0*/  FADD R51, R54, R51 ;  /* 0x0000003336337221 */ /* 0x000fe40000000000 */
[----:B------:R-:W-:Y:S01]  /*8cd0*/  FADD R58, R58, R27 ;  /* 0x0000001b3a3a7221 */ /* 0x000fe20000000000 */
[----:B------:R-:W-:-:S03]  /*8ce0*/  F2FP.BF16.F32.PACK_AB R27, R27, R150 ;  /* 0x000000961b1b723e */ /* 0x000fc600000010ff */
[----:B------:R-:W-:Y:S01]  /*8cf0*/  FADD R215, R215, R58 ;  /* 0x0000003ad7d77221 */ /* 0x000fe20000000000 */
[----:B------:R-:W-:-:S03]  /*8d00*/  WARPGROUP.ARRIVE ;  /* 0x00000000000079c5 */ /* 0x000fc60000000000 */
[----:B------:R-:W-:-:S03]  /*8d10*/  FADD R64, R64, R215 ;  /* 0x000000d740407221 */ /* 0x000fc60000000000 */
[----:B------:R-:W-:Y:S01]  /*8d20*/  HGMMA.64x16x16.F32.BF16 R200, R24, gdesc[UR8].tnspB, R200, gsb0 ;  /* 0x4020000818c87df0 */ /* 0x000fe200080018c8 */
[----:B------:R-:W-:Y:S01]  /*8d30*/  UMOV UR10, UR8 ;  /* 0x00000008000a7c82 */ /* 0x000fe20008000000 */
[----:B------:R-:W-:Y:S01]  /*8d40*/  UMOV UR11, 0xc0000010 ;  /* 0xc0000010000b7882 */ /* 0x000fe20000000000 */
[----:B------:R-:W-:Y:S01]  /*8d50*/  UIADD3 UR8, UR5, 0x19e0, URZ ;  /* 0x000019e005087890 */ /* 0x000fe2000fffe03f */
[----:B------:R-:W-:-:S04]  /*8d60*/  FADD R64, R59, R64 ;  /* 0x000000403b407221 */ /* 0x000fc80000000000 */
[----:B------:R-:W-:-:S04]  /*8d70*/  FADD R64, R65, R64 ;  /* 0x0000004041407221 */ /* 0x000fc80000000000 */
        /* <DEDUP_REMOVED lines=14> */
[----:B------:R-:W-:Y:S03]  /*8e60*/  HGMMA.64x16x16.F32.BF16 R176, R24, gdesc[UR8].tnspB, R176, gsb0 ;  /* 0x4020000818b07df0 */ /* 0x000fe600080018b0 */
[----:B------:R-:W-:Y:S02]  /*8e70*/  WARPGROUP.DEPBAR.LE gsb0, 0x0 ;  /* 0x00008000000079c5 */ /* 0x000fe40000010000 */
[----:B------:R-:W-:-:S06]  /*8e80*/  WARPGROUP.ARRIVE ;  /* 0x00000000000079c5 */ /* 0x000fcc0000000000 */
[----:B------:R-:W-:Y:S01]  /*8e90*/  HGMMA.64x16x16.F32.BF16 R168, R24, gdesc[UR4].tnspB, R168, gsb0 ;  /* 0x4020000418a87df0 */ /* 0x000fe200080018a8 */
[----:B------:R-:W-:Y:S01]  /*8ea0*/  UMOV UR6, UR8 ;  /* 0x0000000800067c82 */ /* 0x000fe20008000000 */
[----:B------:R-:W-:Y:S01]  /*8eb0*/  UMOV UR7, 0xc0000010 ;  /* 0xc000001000077882 */ /* 0x000fe20000000000 */
[----:B------:R-:W-:Y:S02]  /*8ec0*/  WARPGROUP.DEPBAR.LE gsb0, 0x0 ;  /* 0x00008000000079c5 */ /* 0x000fe40000010000 */
[----:B------:R-:W-:-:S06]  /*8ed0*/  WARPGROUP.ARRIVE ;  /* 0x00000000000079c5 */ /* 0x000fcc0000000000 */
[----:B------:R-:W-:Y:S01]  /*8ee0*/  HGMMA.64x16x16.F32.BF16 R160, R24, gdesc[UR4].tnspB, R160, gsb0 ;  /* 0x4020000418a07df0 */ /* 0x000fe200080018a0 */
[----:B------:R-:W-:Y:S01]  /*8ef0*/  UMOV UR6, UR4 ;  /* 0x0000000400067c82 */ /* 0x000fe20008000000 */
[----:B------:R-:W-:Y:S01]  /*8f00*/  UMOV UR7, 0xc0000010 ;  /* 0xc000001000077882 */ /* 0x000fe20000000000 */
[----:B------:R-:W-:Y:S02]  /*8f10*/  WARPGROUP.DEPBAR.LE gsb0, 0x0 ;  /* 0x00008000000079c5 */ /* 0x000fe40000010000 */
[----:B------:R-:W-:-:S06]  /*8f20*/  WARPGROUP.ARRIVE ;  /* 0x00000000000079c5 */ /* 0x000fcc0000000000 */
[----:B------:R-:W-:Y:S03]  /*8f30*/  HGMMA.64x16x16.F32.BF16 R152, R24, gdesc[UR4].tnspB, R152, gsb0 ;  /* 0x4020000418987df0 */ /* 0x000fe60008001898 */
[----:B------:R-:W-:Y:S02]  /*8f40*/  WARPGROUP.DEPBAR.LE gsb0, 0x0 ;  /* 0x00008000000079c5 */ /* 0x000fe40000010000 */
[----:B------:R-:W-:-:S04]  /*8f50*/  PRMT R24, RZ, 0x654, R209 ;  /* 0x00000654ff187816 */ /* 0x000fc800000000d1 */
[----:B------:R1:W-:Y:S01]  /*8f60*/  SYNCS.ARRIVE.TRANS64.RED.A1T0 RZ, [R24+URZ], RZ ;  /* 0x000000ff18ff79a7 */ /* 0x0003e2000810043f */
[----:B------:R-:W-:Y:S05]  /*8f70*/  @!P1 BRA `(.L_x_24) ;  /* 0x0000008800709947 */ /* 0x000fea0003800000 */
[----:B------:R-:W-:Y:S01]  /*8f80*/  IMAD.MOV.U32 R215, RZ, RZ, R0 ;  /* 0x000000ffffd77224 */ /* 0x000fe200078e0000 */
[----:B------:R-:W-:Y:S01]  /*8f90*/  MOV R217, R9 ;  /* 0x0000000900d97202 */ /* 0x000fe20000000f00 */
[----:B------:R-:W-:Y:S01]  /*8fa0*/  IMAD.MOV.U32 R208, RZ, RZ, 0x1 ;  /* 0x00000001ffd07424 */ /* 0x000fe200078e00ff */
[----:B------:R-:W-:Y:S01]  /*8fb0*/  MOV R211, 0x2 ;  /* 0x0000000200d37802 */ /* 0x000fe20000000f00 */
[----:B------:R-:W-:-:S06]  /*8fc0*/  ULDC UR4, c[0x0][0x604] ;  /* 0x0001810000047ab9 */ /* 0x000fcc0000000800 */
.L_x_37:
[----:B------:R-:W-:Y:S01]  /*8fd0*/  IMAD R9, R211, 0x8, R2 ;  /* 0x00000008d3097824 */ /* 0x000fe200078e0202 */
[----:B------:R-:W-:-:S07]  /*8fe0*/  SHF.L.U32 R0, R3, 0x1f, RZ ;  /* 0x0000001f03007819 */ /* 0x000fce00000006ff */
[----:B------:R-:W-:Y:S05]  /*8ff0*/  YIELD ;  /* 0x0000000000007946 */ /* 0x000fea0003800000 */
[----:B------:R-:W2:Y:S02]  /*9000*/  SYNCS.PHASECHK.TRANS64.TRYWAIT P1, [R9+URZ+0x3b800], R0 ;  /* 0x03b80000090075a7 */ /* 0x000ea4000802017f */
[----:B--2---:R-:W-:Y:S05]  /*9010*/  @!P1 BRA `(.L_x_25) ;  /* 0x000000a800649947 */ /* 0x004fea0003800000 */
.L_x_77:
[----:B------:R-:W-:Y:S05]  /*9020*/  WARPSYNC.ALL ;  /* 0x0000000000007948 */ /* 0x000fea0003800000 */
[----:B------:R-:W-:Y:S01]  /*9030*/  MOV R218, UR60 ;  /* 0x0000003c00da7c02 */ /* 0x000fe20008000f00 */
[----:B------:R-:W-:Y:S01]  /*9040*/  IMAD.MOV.U32 R219, RZ, RZ, -0x3ffffff0 ;  /* 0xc0000010ffdb7424 */ /* 0x000fe200078e00ff */
[----:B------:R-:W-:Y:S01]  /*9050*/  R2UR UR28, R22 ;  /* 0x00000000161c72ca */ /* 0x000fe200000e0000 */
[----:B-1----:R-:W-:Y:S01]  /*9060*/  WARPGROUP.ARRIVE ;  /* 0x00000000000079c5 */ /* 0x002fe20000000000 */
[----:B------:R-:W-:Y:S01]  /*9070*/  R2UR UR29, R23 ;  /* 0x00000000171d72ca */ /* 0x000fe200000e0000 */
[----:B------:R-:W-:Y:S01]  /*9080*/  IMAD R218, R211, 0xe00, R218 ;  /* 0x00000e00d3da7824 */ /* 0x000fe200078e02da */
[----:B------:R-:W-:Y:S01]  /*9090*/  R2UR UR31, R219 ;  /* 0x00000000db1f72ca */ /* 0x000fe200000e0000 */
[----:B------:R-:W-:Y:S01]  /*90a0*/  IMAD.MOV.U32 R221, RZ, RZ, -0x3ffffff0 ;  /* 0xc0000010ffdd7424 */ /* 0x000fe200078e00ff */
[----:B------:R-:W-:Y:S01]  /*90b0*/  R2UR UR24, R20 ;  /* 0x00000000141872ca */ /* 0x000fe200000e0000 */
[----:B------:R-:W-:Y:S01]  /*90c0*/  IMAD.MOV.U32 R219, RZ, RZ, -0x3ffffff0 ;  /* 0xc0000010ffdb7424 */ /* 0x000fe200078e00ff */
[----:B------:R-:W-:-:S02]  /*90d0*/  R2UR UR30, R218 ;  /* 0x00000000da1e72ca */ /* 0x000fc400000e0000 */
[----:B------:R-:W-:Y:S02]  /*90e0*/  IADD3 R220, R218, 0x200, RZ ;  /* 0x00000200dadc7810 */ /* 0x000fe40007ffe0ff */
[----:B------:R-:W-:Y:S02]  /*90f0*/  R2UR UR25, R21 ;  /* 0x00000000151972ca */ /* 0x000fe400000e0000 */
[----:B------:R-:W-:Y:S02]  /*9100*/  R2UR UR26, R220 ;  /* 0x00000000dc1a72ca */ /* 0x000fe400000e0000 */
[----:B------:R-:W-:Y:S01]  /*9110*/  R2UR UR27, R221 ;  /* 0x00000000dd1b72ca */ /* 0x000fe200000e0000 */
[----:B------:R-:W-:Y:S01]  /*9120*/  IMAD.MOV.U32 R221, RZ, RZ, -0x3ffffff0 ;  /* 0xc0000010ffdd7424 */ /* 0x000fe200078e00ff */
[----:B------:R-:W-:Y:S02]  /*9130*/  IADD3 R220, R218, 0x400, RZ ;  /* 0x00000400dadc7810 */ /* 0x000fe40007ffe0ff */
[----:B------:R-:W-:Y:S01]  /*9140*/  R2UR UR20, R18 ;  /* 0x00000000121472ca */ /* 0x000fe200000e0000 */
[----:B------:R-:W-:Y:S01]  /*9150*/  HGMMA.64x256x16.F32.BF16 R24, gdesc[UR28], RZ, !UPT, gsb0 ;  /* 0x03e000001c1879f0 */ /* 0x000fe2000c0018ff */
[----:B------:R-:W-:-:S02]  /*9160*/  R2UR UR21, R19 ;  /* 0x00000000131572ca */ /* 0x000fc400000e0000 */
[----:B------:R-:W-:Y:S02]  /*9170*/  R2UR UR22, R220 ;  /* 0x00000000dc1672ca */ /* 0x000fe400000e0000 */
[----:B------:R-:W-:Y:S01]  /*9180*/  R2UR UR23, R221 ;  /* 0x00000000dd1772ca */ /* 0x000fe200000e0000 */
[----:B------:R-:W-:Y:S01]  /*9190*/  IMAD.MOV.U32 R221, RZ, RZ, -0x3ffffff0 ;  /* 0xc0000010ffdd7424 */ /* 0x000fe200078e00ff */
[----:B------:R-:W-:Y:S02]  /*91a0*/  IADD3 R220, R218, 0x600, RZ ;  /* 0x00000600dadc7810 */ /* 0x000fe40007ffe0ff */
[----:B------:R-:W-:Y:S02]  /*91b0*/  R2UR UR16, R14 ;  /* 0x000000000e1072ca */ /* 0x000fe400000e0000 */
[----:B------:R-:W-:Y:S02]  /*91c0*/  R2UR UR17, R15 ;  /* 0x000000000f1172ca */ /* 0x000fe400000e0000 */
[----:B------:R-:W-:-:S02]  /*91d0*/  R2UR UR18, R220 ;  /* 0x00000000dc1272ca */ /* 0x000fc400000e0000 */
[----:B------:R-:W-:Y:S01]  /*91e0*/  R2UR UR19, R221 ;  /* 0x00000000dd1372ca */ /* 0x000fe200000e0000 */
[----:B------:R-:W-:Y:S01]  /*91f0*/  IMAD.MOV.U32 R221, RZ, RZ, -0x3ffffff0 ;  /* 0xc0000010ffdd7424 */ /* 0x000fe200078e00ff */
[----:B------:R-:W-:Y:S02]  /*9200*/  IADD3 R220, R218, 0x800, RZ ;  /* 0x00000800dadc7810 */ /* 0x000fe40007ffe0ff */
[----:B------:R-:W-:Y:S02]  /*9210*/  R2UR UR12, R12 ;  /* 0x000000000c0c72ca */ /* 0x000fe400000e0000 */
[----:B------:R-:W-:Y:S02]  /*9220*/  R2UR UR13, R13 ;  /* 0x000000000d0d72ca */ /* 0x000fe400000e0000 */
[----:B------:R-:W-:Y:S02]  /*9230*/  R2UR UR14, R220 ;  /* 0x00000000dc0e72ca */ /* 0x000fe400000e0000 */
[----:B------:R-:W-:Y:S01]  /*9240*/  R2UR UR15, R221 ;  /* 0x00000000dd0f72ca */ /* 0x000fe200000e0000 */
[----:B------:R-:W-:Y:S01]  /*9250*/  IMAD.MOV.U32 R221, RZ, RZ, -0x3ffffff0 ;  /* 0xc0000010ffdd7424 */ /* 0x000fe200078e00ff */
[----:B------:R-:W-:-:S02]  /*9260*/  IADD3 R220, R218, 0xa00, RZ ;  /* 0x00000a00dadc7810 */ /* 0x000fc40007ffe0ff */
[----:B------:R-:W-:Y:S02]  /*9270*/  R2UR UR8, R10 ;  /* 0x000000000a0872ca */ /* 0x000fe400000e0000 */
[----:B------:R-:W-:Y:S02]  /*9280*/  R2UR UR9, R11 ;  /* 0x000000000b0972ca */ /* 0x000fe400000e0000 */
[----:B------:R-:W-:Y:S02]  /*9290*/  R2UR UR10, R220 ;  /* 0x00000000dc0a72ca */ /* 0x000fe400000e0000 */
[----:B------:R-:W-:Y:S02]  /*92a0*/  R2UR UR11, R221 ;  /* 0x00000000dd0b72ca */ /* 0x000fe400000e0000 */
[----:B------:R-:W-:Y:S02]  /*92b0*/  IADD3 R218, R218, 0xc00, RZ ;  /* 0x00000c00dada7810 */ /* 0x000fe40007ffe0ff */
[----:B------:R-:W-:-:S02]  /*92c0*/  R2UR UR59, R219 ;  /* 0x00000000db3b72ca */ /* 0x000fc400000e0000 */
[----:B------:R-:W-:Y:S02]  /*92d0*/  R2UR UR58, R218 ;  /* 0x00000000da3a72ca */ /* 0x000fe400000e0000 */
[----:B------:R-:W-:Y:S01]  /*92e0*/  ISETP.NE.AND P1, PT, R8, RZ, PT ;  /* 0x000000ff0800720c */ /* 0x000fe20003f25270 */
[----:B------:R-:W-:Y:S02]  /*92f0*/  WARPGROUP.DEPBAR.LE gsb0, 0x0 ;  /* 0x00008000000079c5 */ /* 0x000fe40000010000 */
[----:B------:R-:W-:-:S06]  /*9300*/  WARPGROUP.ARRIVE ;  /* 0x00000000000079c5 */ /* 0x000fcc0000000000 */
[----:B------:R-:W-:Y:S03]  /*9310*/  HGMMA.64x256x16.F32.BF16 R24, gdesc[UR24], R24, gsb0 ;  /* 0x03e00000181879f0 */ /* 0x000fe60008001818 */
[----:B------:R-:W-:Y:S02]  /*9320*/  WARPGROUP.DEPBAR.LE gsb0, 0x0 ;  /* 0x00008000000079c5 */ /* 0x000fe40000010000 */
[----:B------:R-:W-:-:S15]  /*9330*/  WARPGROUP.ARRIVE ;  /* 0x00000000000079c5 */ /* 0x000fde0000000000 */
[----:B------:R-:W-:-:S08]  /*9340*/  NOP ;  /* 0x0000000000007918 */ /* 0x000fd00000000000 */
        /* <DEDUP_REMOVED lines=18> */
[----:B------:R-:W-:Y:S05]  /*9470*/  @P1 BRA `(.L_x_26) ;  /* 0x0000000400201947 */ /* 0x000fea0003800000 */
[----:B------:R-:W-:-:S13]  /*9480*/  ISETP.LT.OR P2, PT, R6, 0x1, !P0 ;  /* 0x000000010600780c */ /* 0x000fda0004741670 */
[----:B------:R-:W-:Y:S05]  /*9490*/  @P2 BRA `(.L_x_27) ;  /* 0x0000000400142947 */ /* 0x000fea0003800000 */
[----:B--2---:R-:W-:Y:S02]  /*94a0*/  LEA R0, R5, R2, 0x3 ;  /* 0x0000000205007211 */ /* 0x004fe400078e18ff */
[----:B------:R-:W-:Y:S02]  /*94b0*/  SHF.L.U32 R9, R4, 0x1f, RZ ;  /* 0x0000001f04097819 */ /* 0x000fe400000006ff */
[----:B------:R-:W-:Y:S02]  /*94c0*/  ISETP.NE.AND P3, PT, R16, RZ, PT ;  /* 0x000000ff1000720c */ /* 0x000fe40003f65270 */
[----:B------:R-:W1:Y:S02]  /*94d0*/  SYNCS.PHASECHK.TRANS64.TRYWAIT P2, [R0+URZ+0x3b820], R9 ;  /* 0x03b82009000075a7 */ /* 0x000e64000804017f */
[----:B-1----:R-:W-:Y:S09]  /*94e0*/  @!P2 BRA `(.L_x_28) ;  /* 0x000000a40044a947 */ /* 0x002ff20003800000 */
.L_x_78:
[----:B------:R-:W-:Y:S05]  /*94f0*/  @P3 BRA `(.L_x_29) ;  /* 0x0000000000143947 */ /* 0x000fea0003800000 */
[----:B------:R-:W-:Y:S01]  /*9500*/  LOP3.LUT P2, RZ, R17, 0x1f, RZ, 0xc0, !PT ;  /* 0x0000001f11ff7812 */ /* 0x000fe2000784c0ff */
[----:B-1----:R-:W-:-:S04]  /*9510*/  IMAD.MOV.U32 R9, RZ, RZ, 0xe000 ;  /* 0x0000e000ff097424 */ /* 0x002fc800078e00ff */
[----:B------:R2:W-:Y:S08]  /*9520*/  SYNCS.ARRIVE.TRANS64 RZ, [R0+URZ+0x3b800], R9 ;  /* 0x03b8000900ff79a7 */ /* 0x0005f0000800003f */
[----:B------:R-:W-:Y:S05]  /*9530*/  @!P2 BRA `(.L_x_29) ;  /* 0x000000000004a947 */ /* 0x000fea0003800000 */
[----:B------:R-:W-:Y:S01]  /*9540*/  BPT.TRAP 0x1 ;  /* 0x000000040000795c */ /* 0x000fe20000300000 */
.L_x_29:
[----:B-12---:R-:W-:Y:S01]  /*9550*/  IMAD R9, R5, 0xe000, R2 ;  /* 0x0000e00005097824 */ /* 0x006fe200078e0202 */
        /* <DEDUP_REMOVED lines=10> */
[----:B------:R-:W-:Y:S01]  /*9600*/  UMOV UR42, 0x10 ;  /* 0x00000010002a7882 */ /* 0x000fe20000000000 */
[----:B------:R-:W-:Y:S01]  /*9610*/  UMOV UR44, UR52 ;  /* 0x00000034002c7c82 */ /* 0x000fe20008000000 */
[----:B------:R-:W-:Y:S01]  /*9620*/  UMOV UR45, UR53 ;  /* 0x00000035002d7c82 */ /* 0x000fe20008000000 */
[----:B------:R-:W-:Y:S01]  /*9630*/  UIADD3 UR49, UR49, 0x3b800, URZ ;  /* 0x0003b80031317890 */ /* 0x000fe2000fffe03f */
[----:B------:R-:W-:Y:S01]  /*9640*/  ISETP.NE.AND P2, PT, R5, 0x4, PT ;  /* 0x000000040500780c */ /* 0x000fe20003f45270 */
[----:B------:R-:W-:-:S02]  /*9650*/  USHF.L.U32 UR51, UR51, 0x8, URZ ;  /* 0x0000000833337899 */ /* 0x000fc4000800063f */
[----:B------:R-:W-:Y:S01]  /*9660*/  UIADD3 UR48, UR17, 0x3800, URZ ;  /* 0x0000380011307890 */ /* 0x000fe2000fffe03f */
[----:B------:R-:W-:Y:S01]  /*9670*/  SEL R9, RZ, 0x1, P2 ;  /* 0x00000001ff097807 */ /* 0x000fe20001000000 */
[----:B------:R-:W-:Y:S01]  /*9680*/  UIADD3 UR40, UR17, 0x5800, URZ ;  /* 0x0000580011287890 */ /* 0x000fe2000fffe03f */
[----:B------:R-:W-:Y:S01]  /*9690*/  SEL R5, R5, RZ, P2 ;  /* 0x000000ff05057207 */ /* 0x000fe20001000000 */
[----:B------:R-:W-:Y:S01]  /*96a0*/  UIADD3 UR8, UR17, 0x7800, URZ ;  /* 0x0000780011087890 */ /* 0x000fe2000fffe03f */
[----:B------:R-:W-:Y:S01]  /*96b0*/  LOP3.LUT R4, R4, R9, RZ, 0x3c, !PT ;  /* 0x0000000904047212 */ /* 0x000fe200078e3cff */
        /* <DEDUP_REMOVED lines=23> */
[----:B------:R-:W-:Y:S01]  /*9830*/  UMOV UR18, 0x50 ;  /* 0x0000005000127882 */ /* 0x000fe20000000000 */
[----:B------:R-:W-:Y:S01]  /*9840*/  UMOV UR20, UR52 ;  /* 0x0000003400147c82 */ /* 0x000fe20008000000 */
[----:B------:R-:W-:Y:S01]  /*9850*/  UMOV UR21, UR53 ;  /* 0x0000003500157c82 */ /* 0x000fe20008000000 */
[----:B------:R-:W-:Y:S01]  /*9860*/  UMOV UR19, UR51 ;  /* 0x0000003300137c82 */ /* 0x000fe20008000000 */
[----:B------:R3:W-:Y:S01]  /*9870*/  UTMALDG.4D [UR32], [UR6], desc[UR14] ;  /* 0x00000e20060075b4 */ /* 0x0007e20008019000 */
[----:B------:R3:W-:Y:S01]  /*9880*/  UTMALDG.4D [UR24], [UR6], desc[UR14] ;  /* 0x00000e18060075b4 */ /* 0x0007e20008019000 */
[----:B-1----:R-:W-:Y:S01]  /*9890*/  UIADD3 UR8, UR17, 0xf800, URZ ;  /* 0x0000f80011087890 */ /* 0x002fe2000fffe03f */
[----:B------:R-:W-:-:S02]  /*98a0*/  UMOV UR10, 0x60 ;  /* 0x00000060000a7882 */ /* 0x000fc40000000000 */
[----:B------:R-:W-:Y:S02]  /*98b0*/  UMOV UR17, UR49 ;  /* 0x0000003100117c82 */ /* 0x000fe40008000000 */
[----:B------:R3:W-:Y:S04]  /*98c0*/  UTMALDG.4D [UR16], [UR6], desc[UR14] ;  /* 0x00000e10060075b4 */ /* 0x0007e80008019000 */
[----:B------:R3:W-:Y:S02]  /*98d0*/  UTMALDG.4D [UR8], [UR6], desc[UR14] ;  /* 0x00000e08060075b4 */ /* 0x0007e40008019000 */
[----:B---3--:R-:W-:Y:S01]  /*98e0*/  NOP ;  /* 0x0000000000007918 */ /* 0x008fe20000000000 */
.L_x_27:
[----:B------:R-:W-:-:S07]  /*98f0*/  VIADD R6, R6, 0xffffffff ;  /* 0xffffffff06067836 */ /* 0x000fce0000000000 */
.L_x_26:
[----:B------:R-:W-:Y:S01]  /*9900*/  IADD3 R211, R211, 0x1, RZ ;  /* 0x00000001d3d37810 */ /* 0x000fe20007ffe0ff */
[----:B------:R-:W-:Y:S05]  /*9910*/  WARPSYNC.ALL ;  /* 0x0000000000007948 */ /* 0x000fea0003800000 */
[----:B------:R-:W-:-:S04]  /*9920*/  ISETP.NE.AND P2, PT, R211, 0x4, PT ;  /* 0x00000004d300780c */ /* 0x000fc80003f45270 */
[----:B--2---:R-:W-:Y:S02]  /*9930*/  SEL R0, RZ, 0x1, P2 ;  /* 0x00000001ff007807 */ /* 0x004fe40001000000 */
[----:B------:R-:W-:Y:S02]  /*9940*/  SEL R211, R211, RZ, P2 ;  /* 0x000000ffd3d37207 */ /* 0x000fe40001000000 */
[----:B------:R-:W-:Y:S02]  /*9950*/  LOP3.LUT R3, R3, R0, RZ, 0x3c, !PT ;  /* 0x0000000003037212 */ /* 0x000fe400078e3cff */
[----:B------:R-:W-:Y:S01]  /*9960*/  FMNMX R0, R24, R215, !PT ;  /* 0x000000d718007209 */ /* 0x000fe20007800000 */
[----:B------:R-:W-:Y:S01]  /*9970*/  IMAD R218, R208, 0x8, R209 ;  /* 0x00000008d0da7824 */ /* 0x000fe200078e02d1 */
[----:B------:R-:W-:Y:S01]  /*9980*/  FMNMX R214, R26, R217, !PT ;  /* 0x000000d91ad67209 */ /* 0x000fe20007800000 */
[----:B------:R-:W-:Y:S01]  /*9990*/  BSSY B0, `(.L_x_30) ;  /* 0x0000091000007945 */ /* 0x000fe20003800000 */
        /* <DEDUP_REMOVED lines=126> */
[----:B------:R-:W-:Y:S01]  /*a180*/  PRMT R218, RZ, 0x654, R218 ;  /* 0x00000654ffda7816 */ /* 0x000fe200000000da */
[----:B------:R-:W1:Y:S01]  /*a190*/  SHFL.BFLY PT, R9, R0, 0x1, 0x1f ;  /* 0x0c201f0000097f89 */ /* 0x000e6200000e0000 */
[----:B------:R-:W-:-:S02]  /*a1a0*/  LEA R221, R211, R2, 0x3 ;  /* 0x00000002d3dd7211 */ /* 0x000fc400078e18ff */
[----:B------:R-:W-:Y:S01]  /*a1b0*/  SHF.L.U32 R220, R3, 0x1f, RZ ;  /* 0x0000001f03dc7819 */ /* 0x000fe200000006ff */
[----:B------:R-:W2:Y:S01]  /*a1c0*/  SHFL.BFLY PT, R219, R214, 0x1, 0x1f ;  /* 0x0c201f00d6db7f89 */ /* 0x000ea200000e0000 */
[----:B------:R3:W-:Y:S02]  /*a1d0*/  SYNCS.ARRIVE.TRANS64.RED.A1T0 RZ, [R218+URZ], RZ ;  /* 0x000000ffdaff79a7 */ /* 0x0007e4000810043f */
[----:B------:R-:W4:Y:S01]  /*a1e0*/  SYNCS.PHASECHK.TRANS64.TRYWAIT P4, [R221+URZ+0x3b800], R220 ;  /* 0x03b800dcdd0075a7 */ /* 0x000f22000808017f */
[----:B-1----:R-:W-:Y:S02]  /*a1f0*/  FMNMX R216, R0, R9, !PT ;  /* 0x0000000900d87209 */ /* 0x002fe40007800000 */
[----:B--2---:R-:W-:-:S03]  /*a200*/  FMNMX R219, R214, R219, !PT ;  /* 0x000000dbd6db7209 */ /* 0x004fc60007800000 */
[----:B------:R-:W1:Y:S04]  /*a210*/  SHFL.BFLY PT, R9, R216, 0x2, 0x1f ;  /* 0x0c401f00d8097f89 */ /* 0x000e6800000e0000 */
[----:B---3--:R-:W2:Y:S01]  /*a220*/  SHFL.BFLY PT, R218, R219, 0x2, 0x1f ;  /* 0x0c401f00dbda7f89 */ /* 0x008ea200000e0000 */
[----:B-1----:R-:W-:Y:S02]  /*a230*/  FMNMX R0, R216, R9, !PT ;  /* 0x00000009d8007209 */ /* 0x002fe40007800000 */
[----:B--2---:R-:W-:Y:S02]  /*a240*/  FMNMX R9, R219, R218, !PT ;  /* 0x000000dadb097209 */ /* 0x004fe40007800000 */
[----:B------:R-:W-:Y:S02]  /*a250*/  FSETP.NEU.AND P2, PT, R0, -INF , PT ;  /* 0xff8000000000780b */ /* 0x000fe40003f4d000 */
[----:B------:R-:W-:-:S02]  /*a260*/  FSETP.NEU.AND P3, PT, R9, -INF , PT ;  /* 0xff8000000900780b */ /* 0x000fc40003f6d000 */
[----:B------:R-:W-:Y:S02]  /*a270*/  FSEL R218, R0, RZ, P2 ;  /* 0x000000ff00da7208 */ /* 0x000fe40001000000 */
[----:B------:R-:W-:Y:S01]  /*a280*/  FSEL R222, R9, RZ, P3 ;  /* 0x000000ff09de7208 */ /* 0x000fe20001800000 */
[----:B----4-:R-:W-:Y:S08]  /*a290*/  @!P4 BRA `(.L_x_31) ;  /* 0x0000009400ecc947 */ /* 0x010ff00003800000 */
.L_x_79:
[----:B------:R-:W-:Y:S05]  /*a2a0*/  BSYNC B0 ;  /* 0x0000000000007941 */ /* 0x000fea0003800000 */
.L_x_30:
[----:B------:R-:W-:Y:S01]  /*a2b0*/  FADD R216, -R222, R217 ;  /* 0x000000d9ded87221 */ /* 0x000fe20000000100 */
[----:B------:R-:W-:Y:S01]  /*a2c0*/  FADD R215, -R218, R215 ;  /* 0x000000d7dad77221 */ /* 0x000fe20000000100 */
[----:B------:R-:W-:Y:S01]  /*a2d0*/  FMUL R217, R222, UR4 ;  /* 0x00000004ded97c20 */ /* 0x000fe20008400000 */
[----:B------:R-:W-:Y:S05]  /*a2e0*/  WARPSYNC.ALL ;  /* 0x0000000000007948 */ /* 0x000fea0003800000 */
[--C-:B------:R-:W-:Y:S01]  /*a2f0*/  FFMA R30, R30, UR4, -R217.reuse ;  /* 0x000000041e1e7c23 */ /* 0x100fe200080008d9 */
[----:B-1----:R-:W-:Y:S01]  /*a300*/  FMUL R221, R215, UR4 ;  /* 0x00000004d7dd7c20 */ /* 0x002fe20008400000 */
[----:B------:R-:W-:Y:S01]  /*a310*/  FMUL R220, R216, UR4 ;  /* 0x00000004d8dc7c20 */ /* 0x000fe20008400000 */
[--C-:B------:R-:W-:Y:S01]  /*a320*/  FFMA R26, R26, UR4, -R217.reuse ;  /* 0x000000041a1a7c23 */ /* 0x100fe200080008d9 */
[--C-:B------:R-:W-:Y:S01]  /*a330*/  FFMA R27, R27, UR4, -R217.reuse ;  /* 0x000000041b1b7c23 */ /* 0x100fe200080008d9 */
[----:B------:R-:W-:Y:S01]  /*a340*/  FSETP.GEU.AND P3, PT, R30, -126, PT ;  /* 0xc2fc00001e00780b */ /* 0x000fe20003f6e000 */
[----:B------:R-:W-:Y:S01]  /*a350*/  IMAD.MOV.U32 R215, RZ, RZ, -0x3ffffff0 ;  /* 0xc0000010ffd77424 */ /* 0x000fe200078e00ff */
[----:B------:R-:W-:Y:S01]  /*a360*/  FSETP.GEU.AND P4, PT, R221, -126, PT ;  /* 0xc2fc0000dd00780b */ /* 0x000fe20003f8e000 */
[----:B------:R-:W-:Y:S01]  /*a370*/  IMAD.U32 R214, RZ, RZ, UR5 ;  /* 0x00000005ffd67e24 */ /* 0x000fe2000f8e00ff */
[----:B------:R-:W-:Y:S01]  /*a380*/  FSETP.GEU.AND P2, PT, R220, -126, PT ;  /* 0xc2fc0000dc00780b */ /* 0x000fe20003f4e000 */
[----:B------:R-:W-:Y:S01]  /*a390*/  FMUL R218, R218, UR4 ;  /* 0x00000004dada7c20 */ /* 0x000fe20008400000 */
[----:B------:R-:W-:Y:S01]  /*a3a0*/  FSETP.GEU.AND P6, PT, R26, -126, PT ;  /* 0xc2fc00001a00780b */ /* 0x000fe20003fce000 */
[----:B------:R-:W-:Y:S01]  /*a3b0*/  IMAD R214, R211, 0xe00, R214 ;  /* 0x00000e00d3d67824 */ /* 0x000fe200078e02d6 */
[----:B------:R-:W-:Y:S01]  /*a3c0*/  FSETP.GEU.AND P5, PT, R27, -126, PT ;  /* 0xc2fc00001b00780b */ /* 0x000fe20003fae000 */
[--C-:B------:R-:W-:Y:S01]  /*a3d0*/  FFMA R29, R29, UR4, -R218.reuse ;  /* 0x000000041d1d7c23 */ /* 0x100fe200080008da */
[----:B------:R-:W-:Y:S01]  /*a3e0*/  R2UR UR55, R215 ;  /* 0x00000000d73772ca */ /* 0x000fe200000e0000 */
[--C-:B------:R-:W-:Y:S01]  /*a3f0*/  FFMA R24, R24, UR4, -R218.reuse ;  /* 0x0000000418187c23 */ /* 0x100fe200080008da */
[--C-:B------:R-:W-:Y:S01]  /*a400*/  FFMA R25, R25, UR4, -R218.reuse ;  /* 0x0000000419197c23 */ /* 0x100fe200080008da */
[----:B------:R-:W-:Y:S01]  /*a410*/  @!P3 FMUL R30, R30, 0.5 ;  /* 0x3f0000001e1eb820 */ /* 0x000fe20000400000 */
[--C-:B------:R-:W-:Y:S01]  /*a420*/  FFMA R28, R28, UR4, -R218.reuse ;  /* 0x000000041c1c7c23 */ /* 0x100fe200080008da */
[----:B------:R-:W-:Y:S01]  /*a430*/  @!P4 FMUL R221, R221, 0.5 ;  /* 0x3f000000ddddc820 */ /* 0x000fe20000400000 */
[--C-:B------:R-:W-:Y:S01]  /*a440*/  FFMA R32, R32, UR4, -R218.reuse ;  /* 0x0000000420207c23 */ /* 0x100fe200080008da */
[----:B------:R-:W-:Y:S01]  /*a450*/  @!P2 FMUL R220, R220, 0.5 ;  /* 0x3f000000dcdca820 */ /* 0x000fe20000400000 */
[----:B------:R-:W1:Y:S01]  /*a460*/  MUFU.EX2 R224, R30 ;  /* 0x0000001e00e07308 */ /* 0x000e620000000800 */
[----:B------:R-:W-:Y:S01]  /*a470*/  @!P6 FMUL R26, R26, 0.5 ;  /* 0x3f0000001a1ae820 */ /* 0x000fe20000400000 */
[--C-:B------:R-:W-:Y:S01]  /*a480*/  FFMA R33, R33, UR4, -R218.reuse ;  /* 0x0000000421217c23 */ /* 0x100fe200080008da */
[----:B------:R-:W-:Y:S01]  /*a490*/  @!P5 FMUL R27, R27, 0.5 ;  /* 0x3f0000001b1bd820 */ /* 0x000fe20000400000 */
[--C-:B------:R-:W-:Y:S01]  /*a4a0*/  FFMA R36, R36, UR4, -R218.reuse ;  /* 0x0000000424247c23 */ /* 0x100fe200080008da */
[--C-:B------:R-:W-:Y:S01]  /*a4b0*/  FFMA R37, R37, UR4, -R218.reuse ;  /* 0x0000000425257c23 */ /* 0x100fe200080008da */
[--C-:B------:R-:W-:Y:S01]  /*a4c0*/  FFMA R40, R40, UR4, -R218.reuse ;  /* 0x0000000428287c23 */ /* 0x100fe200080008da */
[--C-:B------:R-:W-:Y:S01]  /*a4d0*/  FFMA R41, R41, UR4, -R218.reuse ;  /* 0x0000000429297c23 */ /* 0x100fe200080008da */
[----:B------:R-:W2:Y:S01]  /*a4e0*/  MUFU.EX2 R215, R221 ;  /* 0x000000dd00d77308 */ /* 0x000ea20000000800 */
[--C-:B------:R-:W-:Y:S01]  /*a4f0*/  FFMA R44, R44, UR4, -R218.reuse ;  /* 0x000000042c2c7c23 */ /* 0x100fe200080008da */
[--C-:B------:R-:W-:Y:S01]  /*a500*/  FFMA R45, R45, UR4, -R218.reuse ;  /* 0x000000042d2d7c23 */ /* 0x100fe200080008da */
[--C-:B------:R-:W-:Y:S01]  /*a510*/  FFMA R48, R48, UR4, -R218.reuse ;  /* 0x0000000430307c23 */ /* 0x100fe200080008da */
[--C-:B------:R-:W-:Y:S01]  /*a520*/  FFMA R49, R49, UR4, -R218.reuse ;  /* 0x0000000431317c23 */ /* 0x100fe200080008da */
[--C-:B------:R-:W-:Y:S01]  /*a530*/  FFMA R52, R52, UR4, -R218.reuse ;  /* 0x0000000434347c23 */ /* 0x100fe200080008da */
[--C-:B------:R-:W-:Y:S01]  /*a540*/  FFMA R53, R53, UR4, -R218.reuse ;  /* 0x0000000435357c23 */ /* 0x100fe200080008da */
[--C-:B------:R-:W-:Y:S01]  /*a550*/  FFMA R56, R56, UR4, -R218.reuse ;  /* 0x0000000438387c23 */ /* 0x100fe200080008da */
[----:B------:R-:W3:Y:S01]  /*a560*/  MUFU.EX2 R220, R220 ;  /* 0x000000dc00dc7308 */ /* 0x000ee20000000800 */
[--C-:B------:R-:W-:Y:S01]  /*a570*/  FFMA R57, R57, UR4, -R218.reuse ;  /* 0x0000000439397c23 */ /* 0x100fe200080008da */
[--C-:B------:R-:W-:Y:S01]  /*a580*/  FFMA R60, R60, UR4, -R218.reuse ;  /* 0x000000043c3c7c23 */ /* 0x100fe200080008da */
[--C-:B------:R-:W-:Y:S01]  /*a590*/  FFMA R61, R61, UR4, -R218.reuse ;  /* 0x000000043d3d7c23 */ /* 0x100fe200080008da */
[--C-:B------:R-:W-:Y:S01]  /*a5a0*/  FFMA R64, R64, UR4, -R218.reuse ;  /* 0x0000000440407c23 */ /* 0x100fe200080008da */
[--C-:B------:R-:W-:Y:S01]  /*a5b0*/  FFMA R65, R65, UR4, -R218.reuse ;  /* 0x0000000441417c23 */ /* 0x100fe200080008da */
[--C-:B------:R-:W-:Y:S01]  /*a5c0*/  FFMA R68, R68, UR4, -R218.reuse ;  /* 0x0000000444447c23 */ /* 0x100fe200080008da */
[--C-:B------:R-:W-:Y:S01]  /*a5d0*/  FFMA R69, R69, UR4, -R218.reuse ;  /* 0x0000000445457c23 */ /* 0x100fe200080008da */
[----:B------:R-:W4:Y:S01]  /*a5e0*/  MUFU.EX2 R221, R26 ;  /* 0x0000001a00dd7308 */ /* 0x000f220000000800 */
[--C-:B------:R-:W-:Y:S01]  /*a5f0*/  FFMA R72, R72, UR4, -R218.reuse ;  /* 0x0000000448487c23 */ /* 0x100fe200080008da */
[--C-:B------:R-:W-:Y:S01]  /*a600*/  FFMA R73, R73, UR4, -R218.reuse ;  /* 0x0000000449497c23 */ /* 0x100fe200080008da */
[--C-:B------:R-:W-:Y:S01]  /*a610*/  FFMA R76, R76, UR4, -R218.reuse ;  /* 0x000000044c4c7c23 */ /* 0x100fe200080008da */
[--C-:B------:R-:W-:Y:S01]  /*a620*/  FFMA R77, R77, UR4, -R218.reuse ;  /* 0x000000044d4d7c23 */ /* 0x100fe200080008da */
[--C-:B------:R-:W-:Y:S01]  /*a630*/  FFMA R80, R80, UR4, -R218.reuse ;  /* 0x0000000450507c23 */ /* 0x100fe200080008da */
[--C-:B------:R-:W-:Y:S01]  /*a640*/  FFMA R81, R81, UR4, -R218.reuse ;  /* 0x0000000451517c23 */ /* 0x100fe200080008da */
[--C-:B------:R-:W-:Y:S01]  /*a650*/  FFMA R84, R84, UR4, -R218.reuse ;  /* 0x0000000454547c23 */ /* 0x100fe200080008da */
[----:B------:R-:W5:Y:S01]  /*a660*/  MUFU.EX2 R222, R27 ;  /* 0x0000001b00de7308 */ /* 0x000f620000000800 */
[--C-:B------:R-:W-:Y:S01]  /*a670*/  FFMA R85, R85, UR4, -R218.reuse ;  /* 0x0000000455557c23 */ /* 0x100fe200080008da */
        /* <DEDUP_REMOVED lines=31> */
[----:B------:R-:W-:Y:S01]  /*a870*/  FFMA R149, R149, UR4, -R218 ;  /* 0x0000000495957c23 */ /* 0x000fe200080008da */
[--C-:B------:R-:W-:Y:S01]  /*a880*/  FFMA R31, R31, UR4, -R217.reuse ;  /* 0x000000041f1f7c23 */ /* 0x100fe200080008d9 */
[----:B------:R-:W-:Y:S01]  /*a890*/  IADD3 R218, R214, 0x400, RZ ;  /* 0x00000400d6da7810 */ /* 0x000fe20007ffe0ff */
[----:B-1----:R-:W-:Y:S01]  /*a8a0*/  @!P3 FMUL R224, R224, R224 ;  /* 0x000000e0e0e0b220 */ /* 0x002fe20000400000 */
[----:B------:R-:W-:Y:S01]  /*a8b0*/  FSETP.GEU.AND P3, PT, R29, -126, PT ;  /* 0xc2fc00001d00780b */ /* 0x000fe20003f6e000 */
[----:B--2---:R-:W-:Y:S01]  /*a8c0*/  @!P4 FMUL R215, R215, R215 ;  /* 0x000000d7d7d7c220 */ /* 0x004fe20000400000 */
[----:B---3--:R-:W-:Y:S01]  /*a8d0*/  @!P2 FMUL R220, R220, R220 ;  /* 0x000000dcdcdca220 */ /* 0x008fe20000400000 */
[----:B----4-:R-:W-:Y:S01]  /*a8e0*/  @!P6 FMUL R221, R221, R221 ;  /* 0x000000dddddde220 */ /* 0x010fe20000400000 */
[----:B-----5:R-:W-:Y:S01]  /*a8f0*/  @!P5 FMUL R222, R222, R222 ;  /* 0x000000dededed220 */ /* 0x020fe20000400000 */
[----:B------:R-:W-:Y:S01]  /*a900*/  R2UR UR46, R218 ;  /* 0x00000000da2e72ca */ /* 0x000fe200000e0000 */
[--C-:B------:R-:W-:Y:S01]  /*a910*/  FFMA R34, R34, UR4, -R217.reuse ;  /* 0x0000000422227c23 */ /* 0x100fe200080008d9 */
[----:B------:R-:W-:Y:S01]  /*a920*/  FSETP.GEU.AND P4, PT, R31, -126, PT ;  /* 0xc2fc00001f00780b */ /* 0x000fe20003f8e000 */
[--C-:B------:R-:W-:Y:S01]  /*a930*/  FFMA R35, R35, UR4, -R217.reuse ;  /* 0x0000000423237c23 */ /* 0x100fe200080008d9 */
[----:B------:R-:W-:Y:S01]  /*a940*/  FSETP.GEU.AND P2, PT, R24, -126, PT ;  /* 0xc2fc00001800780b */ /* 0x000fe20003f4e000 */
[--C-:B------:R-:W-:Y:S01]  /*a950*/  FFMA R38, R38, UR4, -R217.reuse ;  /* 0x0000000426267c23 */ /* 0x100fe200080008d9 */
[----:B------:R-:W-:Y:S01]  /*a960*/  FSETP.GEU.AND P6, PT, R25, -126, PT ;  /* 0xc2fc00001900780b */ /* 0x000fe20003fce000 */
[--C-:B------:R-:W-:Y:S01]  /*a970*/  FFMA R39, R39, UR4, -R217.reuse ;  /* 0x0000000427277c23 */ /* 0x100fe200080008d9 */
[----:B------:R-:W-:Y:S01]  /*a980*/  FSETP.GEU.AND P5, PT, R28, -126, PT ;  /* 0xc2fc00001c00780b */ /* 0x000fe20003fae000 */
[--C-:B------:R-:W-:Y:S01]  /*a990*/  FFMA R42, R42, UR4, -R217.reuse ;  /* 0x000000042a2a7c23 */ /* 0x100fe200080008d9 */
[----:B------:R-:W-:Y:S01]  /*a9a0*/  IADD3 R218, R214, 0x800, RZ ;  /* 0x00000800d6da7810 */ /* 0x000fe20007ffe0ff */
[--C-:B------:R-:W-:Y:S01]  /*a9b0*/  FFMA R43, R43, UR4, -R217.reuse ;  /* 0x000000042b2b7c23 */ /* 0x100fe200080008d9 */
[--C-:B------:R-:W-:Y:S01]  /*a9c0*/  FFMA R46, R46, UR4, -R217.reuse ;  /* 0x000000042e2e7c23 */ /* 0x100fe200080008d9 */
[--C-:B------:R-:W-:Y:S01]  /*a9d0*/  FFMA R47, R47, UR4, -R217.reuse ;  /* 0x000000042f2f7c23 */ /* 0x100fe200080008d9 */
[----:B------:R-:W-:Y:S01]  /*a9e0*/  R2UR UR42, R218 ;  /* 0x00000000da2a72ca */ /* 0x000fe200000e0000 */
[--C-:B------:R-:W-:Y:S01]  /*a9f0*/  FFMA R50, R50, UR4, -R217.reuse ;  /* 0x0000000432327c23 */ /* 0x100fe200080008d9 */
[----:B------:R-:W-:Y:S01]  /*aa00*/  IADD3 R218, R214, 0xc00, RZ ;  /* 0x00000c00d6da7810 */ /* 0x000fe20007ffe0ff */
        /* <DEDUP_REMOVED lines=51> */
[----:B------:R-:W-:Y:S01]  /*ad40*/  R2UR UR30, R218 ;  /* 0x00000000da1e72ca */ /* 0x000fe200000e0000 */
[----:B------:R-:W-:Y:S01]  /*ad50*/  IMAD.MOV.U32 R217, RZ, RZ, -0x3ffffff0 ;  /* 0xc0000010ffd97424 */ /* 0x000fe200078e00ff */
[----:B------:R-:W-:Y:S01]  /*ad60*/  IADD3 R218, R214, 0x220, RZ ;  /* 0x00000220d6da7810 */ /* 0x000fe20007ffe0ff */
[----:B------:R-:W-:-:S02]  /*ad70*/  IMAD.MOV.U32 R219, RZ, RZ, -0x3ffffff0 ;  /* 0xc0000010ffdb7424 */ /* 0x000fc400078e00ff */
[----:B------:R-:W-:Y:S01]  /*ad80*/  @!P3 FMUL R29, R29, 0.5 ;  /* 0x3f0000001d1db820 */ /* 0x000fe20000400000 */
[----:B------:R-:W-:Y:S01]  /*ad90*/  @!P4 FMUL R31, R31, 0.5 ;  /* 0x3f0000001f1fc820 */ /* 0x000fe20000400000 */
[----:B------:R-:W-:Y:S01]  /*ada0*/  @!P2 FMUL R24, R24, 0.5 ;  /* 0x3f0000001818a820 */ /* 0x000fe20000400000 */
[----:B------:R-:W-:Y:S01]  /*adb0*/  @!P6 FMUL R25, R25, 0.5 ;  /* 0x3f0000001919e820 */ /* 0x000fe20000400000 */
[----:B------:R-:W-:Y:S01]  /*adc0*/  @!P5 FMUL R28, R28, 0.5 ;  /* 0x3f0000001c1cd820 */ /* 0x000fe20000400000 */
[----:B------:R-:W-:Y:S01]  /*add0*/  R2UR UR51, R217 ;  /* 0x00000000d93372ca */ /* 0x000fe200000e0000 */
[----:B------:R-:W1:Y:S01]  /*ade0*/  MUFU.EX2 R223, R31 ;  /* 0x0000001f00df7308 */ /* 0x000e620000000800 */
[----:B------:R-:W-:Y:S01]  /*adf0*/  R2UR UR47, R219 ;  /* 0x00000000db2f72ca */ /* 0x000fe200000e0000 */
[----:B------:R-:W-:Y:S01]  /*ae00*/  VIADD R26, R214, 0x820 ;  /* 0x00000820d61a7836 */ /* 0x000fe20000000000 */
[----:B------:R-:W-:Y:S01]  /*ae10*/  R2UR UR39, R217 ;  /* 0x00000000d92772ca */ /* 0x000fe200000e0000 */
[----:B------:R-:W-:Y:S01]  /*ae20*/  IMAD.MOV.U32 R27, RZ, RZ, -0x3ffffff0 ;  /* 0xc0000010ff1b7424 */ /* 0x000fe200078e00ff */
[----:B------:R-:W-:Y:S01]  /*ae30*/  R2UR UR43, R219 ;  /* 0x00000000db2b72ca */ /* 0x000fe200000e0000 */
[-C--:B------:R-:W-:Y:S01]  /*ae40*/  FMUL R200, R200, R215.reuse ;  /* 0x000000d7c8c87220 */ /* 0x080fe20000400000 */
[----:B------:R-:W-:Y:S01]  /*ae50*/  R2UR UR35, R217 ;  /* 0x00000000d92372ca */ /* 0x000fe200000e0000 */
[----:B------:R-:W2:Y:S01]  /*ae60*/  MUFU.EX2 R29, R29 ;  /* 0x0000001d001d7308 */ /* 0x000ea20000000800 */
[----:B------:R-:W-:Y:S01]  /*ae70*/  R2UR UR31, R219 ;  /* 0x00000000db1f72ca */ /* 0x000fe200000e0000 */
[-C--:B------:R-:W-:Y:S01]  /*ae80*/  FMUL R201, R201, R215.reuse ;  /* 0x000000d7c9c97220 */ /* 0x080fe20000400000 */
[----:B------:R-:W-:Y:S01]  /*ae90*/  R2UR UR27, R217 ;  /* 0x00000000d91b72ca */ /* 0x000fe200000e0000 */
[-C--:B------:R-:W-:Y:S01]  /*aea0*/  FMUL R204, R204, R215.reuse ;  /* 0x000000d7cccc7220 */ /* 0x080fe20000400000 */
[----:B------:R-:W-:Y:S01]  /*aeb0*/  R2UR UR6, R218 ;  /* 0x00000000da0672ca */ /* 0x000fe200000e0000 */
[----:B------:R-:W-:Y:S01]  /*aec0*/  FMUL R205, R205, R215 ;  /* 0x000000d7cdcd7220 */ /* 0x000fe20000400000 */
[----:B------:R-:W-:Y:S01]  /*aed0*/  R2UR UR7, R219 ;  /* 0x00000000db0772ca */ /* 0x000fe200000e0000 */
[----:B------:R3:W4:Y:S01]  /*aee0*/  MUFU.EX2 R218, R24 ;  /* 0x0000001800da7308 */ /* 0x0007220000000800 */
[----:B------:R-:W-:Y:S01]  /*aef0*/  R2UR UR11, R217 ;  /* 0x00000000d90b72ca */ /* 0x000fe200000e0000 */
[----:B-1----:R-:W-:Y:S01]  /*af00*/  @!P4 FMUL R223, R223, R223 ;  /* 0x000000dfdfdfc220 */ /* 0x002fe20000400000 */
[----:B------:R-:W-:Y:S01]  /*af10*/  R2UR UR15, R217 ;  /* 0x00000000d90f72ca */ /* 0x000fe200000e0000 */
[-C--:B------:R-:W-:Y:S01]  /*af20*/  FMUL R202, R202, R220.reuse ;  /* 0x000000dccaca7220 */ /* 0x080fe20000400000 */
[----:B------:R-:W-:Y:S01]  /*af30*/  R2UR UR18, R26 ;  /* 0x000000001a1272ca */ /* 0x000fe200000e0000 */
[----:B------:R-:W-:Y:S01]  /*af40*/  FMUL R203, R203, R220 ;  /* 0x000000dccbcb7220 */ /* 0x000fe20000400000 */
[C---:B------:R-:W-:Y:S01]  /*af50*/  IADD3 R26, R214.reuse, 0xc20, RZ ;  /* 0x00000c20d61a7810 */ /* 0x040fe20007ffe0ff */
[----:B------:R1:W5:Y:S01]  /*af60*/  MUFU.EX2 R217, R25 ;  /* 0x0000001900d97308 */ /* 0x0003620000000800 */
[----:B---3--:R-:W-:-:S02]  /*af70*/  VIADD R24, R214, 0x640 ;  /* 0x00000640d6187836 */ /* 0x008fc40000000000 */
[----:B--2---:R-:W-:Y:S01]  /*af80*/  @!P3 FMUL R29, R29, R29 ;  /* 0x0000001d1d1db220 */ /* 0x004fe20000400000 */
[----:B------:R-:W-:Y:S01]  /*af90*/  R2UR UR58, R26 ;  /* 0x000000001a3a72ca */ /* 0x000fe200000e0000 */
[C---:B------:R-:W-:Y:S01]  /*afa0*/  VIADD R26, R214.reuse, 0x240 ;  /* 0x00000240d61a7836 */ /* 0x040fe20000000000 */
[----:B------:R-:W-:Y:S01]  /*afb0*/  R2UR UR54, R214 ;  /* 0x00000000d63672ca */ /* 0x000fe200000e0000 */
[-C--:B------:R-:W-:Y:S01]  /*afc0*/  FMUL R206, R206, R220.reuse ;  /* 0x000000dccece7220 */ /* 0x080fe20000400000 */
[----:B------:R-:W-:Y:S01]  /*afd0*/  FMUL R207, R207, R220 ;  /* 0x000000dccfcf7220 */ /* 0x000fe20000400000 */
[----:B------:R-:W2:Y:S01]  /*afe0*/  MUFU.EX2 R219, R28 ;  /* 0x0000001c00db7308 */ /* 0x000ea20000000800 */
[----:B-1----:R-:W-:Y:S01]  /*aff0*/  MOV R25, 0xc0000010 ;  /* 0xc000001000197802 */ /* 0x002fe20000000f00 */
[----:B----4-:R-:W-:Y:S01]  /*b000*/  @!P2 FMUL R218, R218, R218 ;  /* 0x000000dadadaa220 */ /* 0x010fe20000400000 */
[C---:B------:R-:W-:Y:S01]  /*b010*/  R2UR UR19, R27.reuse ;  /* 0x000000001b1372ca */ /* 0x040fe200000e0000 */
[-C--:B------:R-:W-:Y:S01]  /*b020*/  FMUL R192, R192, R215.reuse ;  /* 0x000000d7c0c07220 */ /* 0x080fe20000400000 */
[----:B------:R-:W-:Y:S01]  /*b030*/  R2UR UR59, R27 ;  /* 0x000000001b3b72ca */ /* 0x000fe200000e0000 */
[-C--:B------:R-:W-:Y:S01]  /*b040*/  FMUL R193, R193, R215.reuse ;  /* 0x000000d7c1c17220 */ /* 0x080fe20000400000 */
[----:B------:R-:W-:Y:S01]  /*b050*/  R2UR UR12, R26 ;  /* 0x000000001a0c72ca */ /* 0x000fe200000e0000 */
[----:B------:R-:W-:Y:S01]  /*b060*/  FMUL R196, R196, R215 ;  /* 0x000000d7c4c47220 */ /* 0x000fe20000400000 */
[----:B-----5:R-:W-:Y:S01]  /*b070*/  @!P6 FMUL R217, R217, R217 ;  /* 0x000000d9d9d9e220 */ /* 0x020fe20000400000 */
[----:B------:R-:W-:Y:S01]  /*b080*/  R2UR UR13, R27 ;  /* 0x000000001b0d72ca */ /* 0x000fe200000e0000 */
[----:B------:R-:W-:Y:S01]  /*b090*/  FMUL R197, R197, R215 ;  /* 0x000000d7c5c57220 */ /* 0x000fe20000400000 */
[----:B------:R-:W-:Y:S01]  /*b0a0*/  R2UR UR20, R24 ;  /* 0x00000000181472ca */ /* 0x000fe200000e0000 */
[-C--:B------:R-:W-:Y:S01]  /*b0b0*/  FMUL R194, R194, R220.reuse ;  /* 0x000000dcc2c27220 */ /* 0x080fe20000400000 */
[----:B------:R-:W-:Y:S01]  /*b0c0*/  R2UR UR21, R25 ;  /* 0x00000000191572ca */ /* 0x000fe200000e0000 */
[----:B------:R-:W-:Y:S01]  /*b0d0*/  FMUL R195, R195, R220 ;  /* 0x000000dcc3c37220 */ /* 0x000fe20000400000 */
[----:B------:R-:W-:Y:S01]  /*b0e0*/  F2FP.BF16.F32.PACK_AB R25, R222, R221 ;  /* 0x000000ddde19723e */ /* 0x000fe200000010ff */
[----:B--2---:R-:W-:Y:S01]  /*b0f0*/  @!P5 FMUL R219, R219, R219 ;  /* 0x000000dbdbdbd220 */ /* 0x004fe20000400000 */
[----:B------:R-:W-:Y:S01]  /*b100*/  F2FP.BF16.F32.PACK_AB R27, R223, R224 ;  /* 0x000000e0df1b723e */ /* 0x000fe200000010ff */
[----:B------:R-:W-:Y:S01]  /*b110*/  FMUL R198, R198, R220 ;  /* 0x000000dcc6c67220 */ /* 0x000fe20000400000 */
[----:B------:R-:W-:Y:S01]  /*b120*/  F2FP.BF16.F32.PACK_AB R24, R217, R218 ;  /* 0x000000dad918723e */ /* 0x000fe200000010ff */
[-C--:B------:R-:W-:Y:S01]  /*b130*/  FMUL R199, R199, R220.reuse ;  /* 0x000000dcc7c77220 */ /* 0x080fe20000400000 */
[----:B------:R-:W-:Y:S01]  /*b140*/  F2FP.BF16.F32.PACK_AB R26, R29, R219 ;  /* 0x000000db1d1a723e */ /* 0x000fe200000010ff */
[-C--:B------:R-:W-:Y:S01]  /*b150*/  FMUL R184, R184, R215.reuse ;  /* 0x000000d7b8b87220 */ /* 0x080fe20000400000 */
[----:B------:R-:W-:Y:S01]  /*b160*/  IADD3 R216, R214, 0x200, RZ ;  /* 0x00000200d6d87810 */ /* 0x000fe20007ffe0ff */
[-C--:B------:R-:W-:Y:S01]  /*b170*/  FMUL R185, R185, R215.reuse ;  /* 0x000000d7b9b97220 */ /* 0x080fe20000400000 */
[----:B------:R-:W-:Y:S01]  /*b180*/  WARPGROUP.ARRIVE ;  /* 0x00000000000079c5 */ /* 0x000fe20000000000 */
[-C--:B------:R-:W-:Y:S01]  /*b190*/  FMUL R188, R188, R215.reuse ;  /* 0x000000d7bcbc7220 */ /* 0x080fe20000400000 */
[----:B------:R-:W-:Y:S01]  /*b1a0*/  R2UR UR50, R216 ;  /* 0x00000000d83272ca */ /* 0x000fe200000e0000 */
[-C--:B------:R-:W-:Y:S01]  /*b1b0*/  FMUL R189, R189, R215.reuse ;  /* 0x000000d7bdbd7220 */ /* 0x080fe20000400000 */
[-C--:B------:R-:W-:Y:S01]  /*b1c0*/  FMUL R186, R186, R220.reuse ;  /* 0x000000dcbaba7220 */ /* 0x080fe20000400000 */
[-C--:B------:R-:W-:Y:S01]  /*b1d0*/  FMUL R187, R187, R220.reuse ;  /* 0x000000dcbbbb7220 */ /* 0x080fe20000400000 */
[----:B------:R-:W-:Y:S01]  /*b1e0*/  HGMMA.64x16x16.F32.BF16 R200, R24, gdesc[UR52].tnspB, R200, gsb0 ;  /* 0x4020003418c87df0 */ /* 0x000fe200080018c8 */
[-C--:B------:R-:W-:Y:S01]  /*b1f0*/  FMUL R190, R190, R220.reuse ;  /* 0x000000dcbebe7220 */ /* 0x080fe20000400000 */
[-C--:B------:R-:W-:Y:S01]  /*b200*/  FMUL R191, R191, R220.reuse ;  /* 0x000000dcbfbf7220 */ /* 0x080fe20000400000 */
[----:B------:R-:W-:Y:S01]  /*b210*/  IADD3 R216, R214, 0x600, RZ ;  /* 0x00000600d6d87810 */ /* 0x000fe20007ffe0ff */
[-C--:B------:R-:W-:Y:S01]  /*b220*/  FMUL R176, R176, R215.reuse ;  /* 0x000000d7b0b07220 */ /* 0x080fe20000400000 */
[-C--:B------:R-:W-:Y:S01]  /*b230*/  FMUL R177, R177, R215.reuse ;  /* 0x000000d7b1b17220 */ /* 0x080fe20000400000 */
[-C--:B------:R-:W-:Y:S01]  /*b240*/  FMUL R180, R180, R215.reuse ;  /* 0x000000d7b4b47220 */ /* 0x080fe20000400000 */
[----:B------:R-:W-:Y:S01]  /*b250*/  R2UR UR38, R216 ;  /* 0x00000000d82672ca */ /* 0x000fe200000e0000 */
[-C--:B------:R-:W-:Y:S01]  /*b260*/  FMUL R181, R181, R215.reuse ;  /* 0x000000d7b5b57220 */ /* 0x080fe20000400000 */
[-C--:B------:R-:W-:Y:S01]  /*b270*/  FMUL R178, R178, R220.reuse ;  /* 0x000000dcb2b27220 */ /* 0x080fe20000400000 */
[-C--:B------:R-:W-:Y:S01]  /*b280*/  FMUL R179, R179, R220.reuse ;  /* 0x000000dcb3b37220 */ /* 0x080fe20000400000 */
[-C--:B------:R-:W-:Y:S01]  /*b290*/  FMUL R182, R182, R220.reuse ;  /* 0x000000dcb6b67220 */ /* 0x080fe20000400000 */
[-C--:B------:R-:W-:Y:S01]  /*b2a0*/  FMUL R183, R183, R220.reuse ;  /* 0x000000dcb7b77220 */ /* 0x080fe20000400000 */
[-C--:B------:R-:W-:Y:S01]  /*b2b0*/  FMUL R168, R168, R215.reuse ;  /* 0x000000d7a8a87220 */ /* 0x080fe20000400000 */
[-C--:B------:R-:W-:Y:S01]  /*b2c0*/  FMUL R169, R169, R215.reuse ;  /* 0x000000d7a9a97220 */ /* 0x080fe20000400000 */
[-C--:B------:R-:W-:Y:S01]  /*b2d0*/  FMUL R172, R172, R215.reuse ;  /* 0x000000d7acac7220 */ /* 0x080fe20000400000 */
[----:B------:R-:W-:Y:S01]  /*b2e0*/  FMUL R173, R173, R215 ;  /* 0x000000d7adad7220 */ /* 0x000fe20000400000 */
[-C--:B------:R-:W-:Y:S01]  /*b2f0*/  FMUL R170, R170, R220.reuse ;  /* 0x000000dcaaaa7220 */ /* 0x080fe20000400000 */
[-C--:B------:R-:W-:Y:S01]  /*b300*/  FMUL R171, R171, R220.reuse ;  /* 0x000000dcabab7220 */ /* 0x080fe20000400000 */
[-C--:B------:R-:W-:Y:S01]  /*b310*/  FMUL R174, R174, R220.reuse ;  /* 0x000000dcaeae7220 */ /* 0x080fe20000400000 */
[----:B------:R-:W-:Y:S01]  /*b320*/  FMUL R175, R175, R220 ;  /* 0x000000dcafaf7220 */ /* 0x000fe20000400000 */
[----:B------:R-:W-:-:S02]  /*b330*/  VIADD R216, R214, 0xa00 ;  /* 0x00000a00d6d87836 */ /* 0x000fc40000000000 */
[-C--:B------:R-:W-:Y:S01]  /*b340*/  FMUL R160, R160, R215.reuse ;  /* 0x000000d7a0a07220 */ /* 0x080fe20000400000 */
        /* <DEDUP_REMOVED lines=8> */
[----:B------:R-:W-:Y:S01]  /*b3d0*/  FSETP.GEU.AND P3, PT, R34, -126, PT ;  /* 0xc2fc00002200780b */ /* 0x000fe20003f6e000 */
[-C--:B------:R-:W-:Y:S01]  /*b3e0*/  FMUL R152, R152, R215.reuse ;  /* 0x000000d798987220 */ /* 0x080fe20000400000 */
[----:B------:R-:W-:Y:S01]  /*b3f0*/  FSETP.GEU.AND P6, PT, R35, -126, PT ;  /* 0xc2fc00002300780b */ /* 0x000fe20003fce000 */
[-C--:B------:R-:W-:Y:S01]  /*b400*/  FMUL R153, R153, R215.reuse ;  /* 0x000000d799997220 */ /* 0x080fe20000400000 */
[-C--:B------:R-:W-:Y:S01]  /*b410*/  FMUL R156, R156, R215.reuse ;  /* 0x000000d79c9c7220 */ /* 0x080fe20000400000 */
[----:B------:R-:W-:Y:S01]  /*b420*/  FMUL R157, R157, R215 ;  /* 0x000000d79d9d7220 */ /* 0x000fe20000400000 */
[-C--:B------:R-:W-:Y:S01]  /*b430*/  FMUL R154, R154, R220.reuse ;  /* 0x000000dc9a9a7220 */ /* 0x080fe20000400000 */
[-C--:B------:R-:W-:Y:S01]  /*b440*/  FMUL R155, R155, R220.reuse ;  /* 0x000000dc9b9b7220 */ /* 0x080fe20000400000 */
[-C--:B------:R-:W-:Y:S01]  /*b450*/  FMUL R158, R158, R220.reuse ;  /* 0x000000dc9e9e7220 */ /* 0x080fe20000400000 */
[----:B------:R-:W-:Y:S01]  /*b460*/  FMUL R159, R159, R220 ;  /* 0x000000dc9f9f7220 */ /* 0x000fe20000400000 */
[----:B------:R-:W-:Y:S01]  /*b470*/  FSETP.GEU.AND P4, PT, R38, -126, PT ;  /* 0xc2fc00002600780b */ /* 0x000fe20003f8e000 */
[----:B------:R-:W-:-:S02]  /*b480*/  WARPGROUP.DEPBAR.LE gsb0, 0x0 ;  /* 0x00008000000079c5 */ /* 0x000fc40000010000 */
[----:B------:R-:W-:Y:S01]  /*b490*/  WARPGROUP.ARRIVE ;  /* 0x00000000000079c5 */ /* 0x000fe20000000000 */
[----:B------:R-:W-:Y:S01]  /*b4a0*/  @!P3 FMUL R34, R34, 0.5 ;  /* 0x3f0000002222b820 */ /* 0x000fe20000400000 */
[----:B------:R-:W-:Y:S01]  /*b4b0*/  @!P6 FMUL R35, R35, 0.5 ;  /* 0x3f0000002323e820 */ /* 0x000fe20000400000 */
[----:B------:R-:W-:Y:S01]  /*b4c0*/  FFMA R212, R215, R212, R218 ;  /* 0x000000d4d7d47223 */ /* 0x000fe200000000da */
[----:B------:R-:W-:Y:S01]  /*b4d0*/  FSETP.GEU.AND P2, PT, R32, -126, PT ;  /* 0xc2fc00002000780b */ /* 0x000fe20003f4e000 */
[----:B------:R-:W1:Y:S01]  /*b4e0*/  MUFU.EX2 R228, R34 ;  /* 0x0000002200e47308 */ /* 0x000e620000000800 */
[----:B------:R-:W-:Y:S01]  /*b4f0*/  HGMMA.64x16x16.F32.BF16 R192, R24, gdesc[UR48].tnspB, R192, gsb0 ;  /* 0x4020003018c07df0 */ /* 0x000fe200080018c0 */
[----:B------:R-:W-:Y:S01]  /*b500*/  FADD R212, R212, R217 ;  /* 0x000000d9d4d47221 */ /* 0x000fe20000000000 */
[----:B------:R-:W-:Y:S01]  /*b510*/  IMAD.MOV.U32 R31, RZ, RZ, -0x3ffffff0 ;  /* 0xc0000010ff1f7424 */ /* 0x000fe200078e00ff */
[----:B------:R-:W-:Y:S01]  /*b520*/  FSETP.GEU.AND P5, PT, R39, -126, PT ;  /* 0xc2fc00002700780b */ /* 0x000fe20003fae000 */
[----:B------:R-:W-:Y:S01]  /*b530*/  @!P4 FMUL R38, R38, 0.5 ;  /* 0x3f0000002626c820 */ /* 0x000fe20000400000 */
[----:B------:R-:W-:Y:S01]  /*b540*/  FADD R212, R212, R219 ;  /* 0x000000dbd4d47221 */ /* 0x000fe20000000000 */
[----:B------:R-:W-:Y:S01]  /*b550*/  VIADD R216, R214, 0x20 ;  /* 0x00000020d6d87836 */ /* 0x000fe20000000000 */
[----:B------:R-:W2:Y:S01]  /*b560*/  MUFU.EX2 R35, R35 ;  /* 0x0000002300237308 */ /* 0x000ea20000000800 */
[C---:B------:R-:W-:Y:S01]  /*b570*/  R2UR UR23, R31.reuse ;  /* 0x000000001f1772ca */ /* 0x040fe200000e0000 */
[----:B------:R-:W-:Y:S01]  /*b580*/  FADD R226, R212, R29 ;  /* 0x0000001dd4e27221 */ /* 0x000fe20000000000 */
[----:B------:R-:W-:Y:S01]  /*b590*/  IMAD.MOV.U32 R29, RZ, RZ, -0x3ffffff0 ;  /* 0xc0000010ff1d7424 */ /* 0x000fe200078e00ff */
[C---:B------:R-:W-:Y:S01]  /*b5a0*/  R2UR UR9, R31.reuse ;  /* 0x000000001f0972ca */ /* 0x040fe200000e0000 */
[----:B------:R-:W-:Y:S01]  /*b5b0*/  @!P2 FMUL R32, R32, 0.5 ;  /* 0x3f0000002020a820 */ /* 0x000fe20000400000 */
[----:B------:R-:W-:Y:S01]  /*b5c0*/  R2UR UR17, R31 ;  /* 0x000000001f1172ca */ /* 0x000fe200000e0000 */
[----:B------:R-:W-:Y:S01]  /*b5d0*/  IMAD.MOV.U32 R31, RZ, RZ, -0x3ffffff0 ;  /* 0xc0000010ff1f7424 */ /* 0x000fe200078e00ff */
[----:B------:R-:W3:Y:S01]  /*b5e0*/  MUFU.EX2 R38, R38 ;  /* 0x0000002600267308 */ /* 0x000ee20000000800 */
[----:B-1----:R-:W-:Y:S01]  /*b5f0*/  @!P3 FMUL R228, R228, R228 ;  /* 0x000000e4e4e4b220 */ /* 0x002fe20000400000 */
[----:B------:R-:W-:Y:S01]  /*b600*/  FSETP.GEU.AND P3, PT, R33, -126, PT ;  /* 0xc2fc00002100780b */ /* 0x000fe20003f6e000 */
[----:B------:R-:W-:Y:S01]  /*b610*/  @!P5 FMUL R39, R39, 0.5 ;  /* 0x3f0000002727d820 */ /* 0x000fe20000400000 */
[----:B------:R-:W-:Y:S01]  /*b620*/  R2UR UR25, R29 ;  /* 0x000000001d1972ca */ /* 0x000fe200000e0000 */
[----:B------:R-:W-:Y:S01]  /*b630*/  IMAD.MOV.U32 R29, RZ, RZ, -0x3ffffff0 ;  /* 0xc0000010ff1d7424 */ /* 0x000fe200078e00ff */
[----:B------:R-:W-:Y:S01]  /*b640*/  R2UR UR55, R31 ;  /* 0x000000001f3772ca */ /* 0x000fe200000e0000 */
[----:B------:R-:W-:Y:S01]  /*b650*/  IMAD.MOV.U32 R31, RZ, RZ, -0x3ffffff0 ;  /* 0xc0000010ff1f7424 */ /* 0x000fe200078e00ff */
[----:B------:R-:W-:Y:S01]  /*b660*/  R2UR UR26, R216 ;  /* 0x00000000d81a72ca */ /* 0x000fe200000e0000 */
[----:B--2---:R-:W-:Y:S01]  /*b670*/  @!P6 FMUL R35, R35, R35 ;  /* 0x000000232323e220 */ /* 0x004fe20000400000 */
[----:B------:R-:W-:Y:S01]  /*b680*/  FSETP.GEU.AND P6, PT, R36, -126, PT ;  /* 0xc2fc00002400780b */ /* 0x000fe20003fce000 */
[----:B------:R-:W1:Y:S01]  /*b690*/  MUFU.EX2 R39, R39 ;  /* 0x0000002700277308 */ /* 0x000e620000000800 */
[----:B------:R-:W-:Y:S01]  /*b6a0*/  R2UR UR51, R29 ;  /* 0x000000001d3372ca */ /* 0x000fe200000e0000 */
[----:B------:R-:W-:Y:S01]  /*b6b0*/  IMAD.MOV.U32 R29, RZ, RZ, -0x3ffffff0 ;  /* 0xc0000010ff1d7424 */ /* 0x000fe200078e00ff */
[C---:B------:R-:W-:Y:S01]  /*b6c0*/  IADD3 R30, R214.reuse, 0xa20, RZ ;  /* 0x00000a20d61e7810 */ /* 0x040fe20007ffe0ff */
[----:B------:R-:W-:Y:S01]  /*b6d0*/  @!P3 FMUL R33, R33, 0.5 ;  /* 0x3f0000002121b820 */ /* 0x000fe20000400000 */
[----:B------:R-:W-:-:S02]  /*b6e0*/  VIADD R216, R214, 0x420 ;  /* 0x00000420d6d87836 */ /* 0x000fc40000000000 */
[----:B---3--:R-:W-:Y:S01]  /*b6f0*/  @!P4 FMUL R38, R38, R38 ;  /* 0x000000262626c220 */ /* 0x008fe20000400000 */
[----:B------:R-:W-:Y:S01]  /*b700*/  FSETP.GEU.AND P4, PT, R37, -126, PT ;  /* 0xc2fc00002500780b */ /* 0x000fe20003f8e000 */
[----:B------:R-:W-:Y:S01]  /*b710*/  VIADD R28, R214, 0x840 ;  /* 0x00000840d61c7836 */ /* 0x000fe20000000000 */
[----:B------:R-:W-:Y:S01]  /*b720*/  R2UR UR22, R30 ;  /* 0x000000001e1672ca */ /* 0x000fe200000e0000 */
[----:B------:R-:W2:Y:S01]  /*b730*/  MUFU.EX2 R33, R33 ;  /* 0x0000002100217308 */ /* 0x000ea20000000800 */
[----:B------:R-:W-:Y:S01]  /*b740*/  R2UR UR10, R216 ;  /* 0x00000000d80a72ca */ /* 0x000fe200000e0000 */
[----:B------:R-:W-:Y:S01]  /*b750*/  @!P6 FMUL R36, R36, 0.5 ;  /* 0x3f0000002424e820 */ /* 0x000fe20000400000 */
[----:B------:R-:W-:Y:S01]  /*b760*/  IADD3 R216, R214, 0x620, RZ ;  /* 0x00000620d6d87810 */ /* 0x000fe20007ffe0ff */
[----:B------:R-:W-:Y:S01]  /*b770*/  FFMA R213, R220, R213, R221 ;  /* 0x000000d5dcd57223 */ /* 0x000fe200000000dd */
[----:B------:R-:W-:Y:S01]  /*b780*/  IADD3 R30, R214, 0x40, RZ ;  /* 0x00000040d61e7810 */ /* 0x000fe20007ffe0ff */
[----:B------:R-:W-:-:S02]  /*b790*/  WARPGROUP.DEPBAR.LE gsb0, 0x0 ;  /* 0x00008000000079c5 */ /* 0x000fc40000010000 */
[----:B------:R-:W-:Y:S01]  /*b7a0*/  WARPGROUP.ARRIVE ;  /* 0x00000000000079c5 */ /* 0x000fe20000000000 */
[----:B-1----:R-:W-:Y:S01]  /*b7b0*/  @!P5 FMUL R39, R39, R39 ;  /* 0x000000272727d220 */ /* 0x002fe20000400000 */
[----:B------:R-:W-:Y:S01]  /*b7c0*/  @!P4 FMUL R37, R37, 0.5 ;  /* 0x3f0000002525c820 */ /* 0x000fe20000400000 */
[----:B------:R-:W-:Y:S01]  /*b7d0*/  R2UR UR14, R216 ;  /* 0x00000000d80e72ca */ /* 0x000fe200000e0000 */
[----:B------:R-:W-:Y:S01]  /*b7e0*/  FADD R213, R213, R222 ;  /* 0x000000ded5d57221 */ /* 0x000fe20000000000 */
[----:B------:R-:W-:Y:S01]  /*b7f0*/  FSETP.GEU.AND P5, PT, R42, -126, PT ;  /* 0xc2fc00002a00780b */ /* 0x000fe20003fae000 */
[----:B------:R-:W-:Y:S01]  /*b800*/  HGMMA.64x16x16.F32.BF16 R184, R24, gdesc[UR44].tnspB, R184, gsb0 ;  /* 0x4020002c18b87df0 */ /* 0x000fe200080018b8 */
[----:B------:R-:W-:Y:S01]  /*b810*/  R2UR UR47, R29 ;  /* 0x000000001d2f72ca */ /* 0x000fe200000e0000 */
[----:B------:R-:W-:Y:S01]  /*b820*/  FADD R213, R213, R224 ;  /* 0x000000e0d5d57221 */ /* 0x000fe20000000000 */
[----:B------:R-:W1:Y:S01]  /*b830*/  MUFU.EX2 R29, R32 ;  /* 0x00000020001d7308 */ /* 0x000e620000000800 */
[----:B--2---:R-:W-:Y:S01]  /*b840*/  @!P3 FMUL R33, R33, R33 ;  /* 0x000000212121b220 */ /* 0x004fe20000400000 */
[----:B------:R-:W-:Y:S01]  /*b850*/  FSETP.GEU.AND P3, PT, R46, -126, PT ;  /* 0xc2fc00002e00780b */ /* 0x000fe20003f6e000 */
[----:B------:R-:W-:Y:S01]  /*b860*/  FADD R227, R213, R223 ;  /* 0x000000dfd5e37221 */ /* 0x000fe20000000000 */
[----:B------:R-:W-:Y:S01]  /*b870*/  R2UR UR8, R30 ;  /* 0x000000001e0872ca */ /* 0x000fe200000e0000 */
[----:B------:R-:W-:Y:S01]  /*b880*/  VIADD R208, R208, 0x1 ;  /* 0x00000001d0d07836 */ /* 0x000fe20000000000 */
[----:B------:R-:W-:Y:S01]  /*b890*/  IADD3 R30, R214, 0x440, RZ ;  /* 0x00000440d61e7810 */ /* 0x000fe20007ffe0ff */
[----:B------:R-:W-:Y:S01]  /*b8a0*/  FADD R227, R227, R228 ;  /* 0x000000e4e3e37221 */ /* 0x000fe20000000000 */
[----:B------:R-:W-:Y:S01]  /*b8b0*/  R2UR UR24, R28 ;  /* 0x000000001c1872ca */ /* 0x000fe200000e0000 */
[----:B------:R-:W-:Y:S01]  /*b8c0*/  @!P5 FMUL R42, R42, 0.5 ;  /* 0x3f0000002a2ad820 */ /* 0x000fe20000400000 */
[----:B------:R-:W-:Y:S01]  /*b8d0*/  R2UR UR16, R30 ;  /* 0x000000001e1072ca */ /* 0x000fe200000e0000 */
[----:B------:R-:W-:Y:S01]  /*b8e0*/  FADD R227, R227, R35 ;  /* 0x00000023e3e37221 */ /* 0x000fe20000000000 */
[----:B------:R-:W-:-:S02]  /*b8f0*/  IADD3 R30, R214, 0xa40, RZ ;  /* 0x00000a40d61e7810 */ /* 0x000fc40007ffe0ff */
[----:B------:R-:W-:Y:S01]  /*b900*/  MOV R34, UR55 ;  /* 0x0000003700227c02 */ /* 0x000fe20008000f00 */
[----:B------:R-:W2:Y:S01]  /*b910*/  MUFU.EX2 R42, R42 ;  /* 0x0000002a002a7308 */ /* 0x000ea20000000800 */
[----:B------:R-:W-:Y:S01]  /*b920*/  @!P3 FMUL R46, R46, 0.5 ;  /* 0x3f0000002e2eb820 */ /* 0x000fe20000400000 */
[----:B-1----:R-:W-:Y:S01]  /*b930*/  @!P2 FMUL R29, R29, R29 ;  /* 0x0000001d1d1da220 */ /* 0x002fe20000400000 */
[----:B------:R-:W-:Y:S01]  /*b940*/  FSETP.GEU.AND P2, PT, R43, -126, PT ;  /* 0xc2fc00002b00780b */ /* 0x000fe20003f4e000 */
[----:B------:R-:W-:Y:S01]  /*b950*/  UMOV UR55, UR25 ;  /* 0x0000001900377c82 */ /* 0x000fe20008000000 */
[----:B------:R-:W-:Y:S01]  /*b960*/  R2UR UR54, R30 ;  /* 0x000000001e3672ca */ /* 0x000fe200000e0000 */
[----:B------:R-:W-:Y:S01]  /*b970*/  FADD R226, R226, R29 ;  /* 0x0000001de2e27221 */ /* 0x000fe20000000000 */
[----:B------:R-:W-:Y:S01]  /*b980*/  MOV R218, UR55 ;  /* 0x0000003700da7c02 */ /* 0x000fe20008000f00 */
[----:B------:R-:W1:Y:S01]  /*b990*/  MUFU.EX2 R46, R46 ;  /* 0x0000002e002e7308 */ /* 0x000e620000000800 */
[----:B------:R-:W-:Y:S01]  /*b9a0*/  UMOV UR55, UR21 ;  /* 0x0000001500377c82 */ /* 0x000fe20008000000 */
[----:B------:R-:W-:Y:S01]  /*b9b0*/  FADD R226, R226, R33 ;  /* 0x00000021e2e27221 */ /* 0x000fe20000000000 */
[----:B------:R-:W-:Y:S01]  /*b9c0*/  MOV R219, UR55 ;  /* 0x0000003700db7c02 */ /* 0x000fe20008000f00 */
[----:B------:R-:W-:Y:S01]  /*b9d0*/  UMOV UR55, UR17 ;  /* 0x0000001100377c82 */ /* 0x000fe20008000000 */
[----:B------:R-:W-:Y:S01]  /*b9e0*/  IADD3 R28, R214, 0xc40, RZ ;  /* 0x00000c40d61c7810 */ /* 0x000fe20007ffe0ff */
[----:B------:R-:W-:Y:S01]  /*b9f0*/  FADD R227, R227, R38 ;  /* 0x00000026e3e37221 */ /* 0x000fe20000000000 */
[----:B------:R-:W-:Y:S01]  /*ba00*/  MOV R212, UR55 ;  /* 0x0000003700d47c02 */ /* 0x000fe20008000f00 */
[----:B------:R-:W-:Y:S01]  /*ba10*/  @!P2 FMUL R43, R43, 0.5 ;  /* 0x3f0000002b2ba820 */ /* 0x000fe20000400000 */
[----:B--2---:R-:W-:Y:S01]  /*ba20*/  @!P5 FMUL R42, R42, R42 ;  /* 0x0000002a2a2ad220 */ /* 0x004fe20000400000 */
[----:B------:R-:W-:Y:S01]  /*ba30*/  FSETP.GEU.AND P5, PT, R41, -126, PT ;  /* 0xc2fc00002900780b */ /* 0x000fe20003fae000 */
[----:B------:R-:W-:Y:S01]  /*ba40*/  UMOV UR55, UR13 ;  /* 0x0000000d00377c82 */ /* 0x000fe20008000000 */
[----:B------:R-:W-:Y:S01]  /*ba50*/  MOV R224, UR54 ;  /* 0x0000003600e07c02 */ /* 0x000fe20008000f00 */
[----:B------:R-:W-:Y:S01]  /*ba60*/  UMOV UR54, UR24 ;  /* 0x0000001800367c82 */ /* 0x000fe20008000000 */
[----:B------:R-:W2:Y:S01]  /*ba70*/  MUFU.EX2 R43, R43 ;  /* 0x0000002b002b7308 */ /* 0x000ea20000000800 */
[----:B------:R-:W-:Y:S01]  /*ba80*/  MOV R225, UR54 ;  /* 0x0000003600e17c02 */ /* 0x000fe20008000f00 */
[----:B------:R-:W-:-:S02]  /*ba90*/  WARPGROUP.DEPBAR.LE gsb0, 0x0 ;  /* 0x00008000000079c5 */ /* 0x000fc40000010000 */
[----:B------:R-:W-:Y:S01]  /*baa0*/  WARPGROUP.ARRIVE ;  /* 0x00000000000079c5 */ /* 0x000fe20000000000 */
[----:B-1----:R-:W-:Y:S01]  /*bab0*/  @!P3 FMUL R46, R46, R46 ;  /* 0x0000002e2e2eb220 */ /* 0x002fe20000400000 */
[----:B------:R-:W-:Y:S01]  /*bac0*/  FSETP.GEU.AND P3, PT, R45, -126, PT ;  /* 0xc2fc00002d00780b */ /* 0x000fe20003f6e000 */
[----:B------:R-:W-:Y:S01]  /*bad0*/  UMOV UR54, UR20 ;  /* 0x0000001400367c82 */ /* 0x000fe20008000000 */
[----:B------:R-:W-:Y:S01]  /*bae0*/  MOV R222, UR55 ;  /* 0x0000003700de7c02 */ /* 0x000fe20008000f00 */
[----:B------:R-:W-:Y:S01]  /*baf0*/  @!P5 FMUL R41, R41, 0.5 ;  /* 0x3f0000002929d820 */ /* 0x000fe20000400000 */
[----:B------:R-:W-:Y:S01]  /*bb00*/  HGMMA.64x16x16.F32.BF16 R176, R24, gdesc[UR36].tnspB, R176, gsb0 ;  /* 0x4020002418b07df0 */ /* 0x000fe200080018b0 */
[----:B------:R-:W-:Y:S01]  /*bb10*/  R2UR UR39, R31 ;  /* 0x000000001f2772ca */ /* 0x000fe200000e0000 */
[----:B------:R-:W-:Y:S01]  /*bb20*/  UMOV UR55, UR9 ;  /* 0x0000000900377c82 */ /* 0x000fe20008000000 */
[----:B------:R-:W-:Y:S01]  /*bb30*/  MOV R31, 0xc0000010 ;  /* 0xc0000010001f7802 */ /* 0x000fe20000000f00 */
[----:B------:R-:W-:Y:S01]  /*bb40*/  FADD R227, R227, R39 ;  /* 0x00000027e3e37221 */ /* 0x000fe20000000000 */
[----:B------:R-:W1:Y:S01]  /*bb50*/  MUFU.EX2 R41, R41 ;  /* 0x0000002900297308 */ /* 0x000e620000000800 */
[----:B------:R-:W-:Y:S01]  /*bb60*/  MOV R221, UR54 ;  /* 0x0000003600dd7c02 */ /* 0x000fe20008000f00 */
[----:B--2---:R-:W-:Y:S01]  /*bb70*/  @!P2 FMUL R43, R43, R43 ;  /* 0x0000002b2b2ba220 */ /* 0x004fe20000400000 */
[----:B------:R-:W-:Y:S01]  /*bb80*/  FSETP.GEU.AND P2, PT, R44, -126, PT ;  /* 0xc2fc00002c00780b */ /* 0x000fe20003f4e000 */
[----:B------:R-:W-:Y:S01]  /*bb90*/  @!P3 FMUL R45, R45, 0.5 ;  /* 0x3f0000002d2db820 */ /* 0x000fe20000400000 */
[----:B------:R-:W-:Y:S01]  /*bba0*/  UMOV UR54, UR16 ;  /* 0x0000001000367c82 */ /* 0x000fe20008000000 */
[----:B------:R-:W-:Y:S01]  /*bbb0*/  R2UR UR50, R28 ;  /* 0x000000001c3272ca */ /* 0x000fe200000e0000 */
[----:B------:R-:W-:Y:S01]  /*bbc0*/  FADD R227, R227, R42 ;  /* 0x0000002ae3e37221 */ /* 0x000fe20000000000 */
[----:B------:R-:W-:Y:S01]  /*bbd0*/  MOV R213, UR54 ;  /* 0x0000003600d57c02 */ /* 0x000fe20008000f00 */
[----:B------:R-:W-:Y:S01]  /*bbe0*/  UMOV UR54, UR12 ;  /* 0x0000000c00367c82 */ /* 0x000fe20008000000 */
[----:B------:R-:W-:Y:S01]  /*bbf0*/  IADD3 R30, R214, 0x60, RZ ;  /* 0x00000060d61e7810 */ /* 0x000fe20007ffe0ff */
[----:B------:R-:W-:Y:S01]  /*bc00*/  FADD R227, R227, R43 ;  /* 0x0000002be3e37221 */ /* 0x000fe20000000000 */
[----:B------:R-:W-:Y:S01]  /*bc10*/  MOV R217, UR54 ;  /* 0x0000003600d97c02 */ /* 0x000fe20008000f00 */
[----:B------:R-:W-:Y:S01]  /*bc20*/  UMOV UR54, UR8 ;  /* 0x0000000800367c82 */ /* 0x000fe20008000000 */
[----:B------:R-:W-:Y:S01]  /*bc30*/  R2UR UR38, R30 ;  /* 0x000000001e2672ca */ /* 0x000fe200000e0000 */
[----:B------:R-:W-:Y:S01]  /*bc40*/  FADD R227, R227, R46 ;  /* 0x0000002ee3e37221 */ /* 0x000fe20000000000 */
[----:B------:R-:W-:Y:S01]  /*bc50*/  @!P2 FMUL R44, R44, 0.5 ;  /* 0x3f0000002c2ca820 */ /* 0x000fe20000400000 */
[----:B-1----:R-:W-:Y:S01]  /*bc60*/  @!P5 FMUL R41, R41, R41 ;  /* 0x000000292929d220 */ /* 0x002fe20000400000 */
[----:B------:R-:W-:-:S02]  /*bc70*/  FSETP.GEU.AND P5, PT, R54, -126, PT ;  /* 0xc2fc00003600780b */ /* 0x000fc40003fae000 */
[C---:B------:R-:W-:Y:S02]  /*bc80*/  IADD3 R28, R214.reuse, 0x260, RZ ;  /* 0x00000260d61c7810 */ /* 0x040fe40007ffe0ff */
[----:B------:R-:W-:Y:S02]  /*bc90*/  IADD3 R30, R214, 0x460, RZ ;  /* 0x00000460d61e7810 */ /* 0x000fe40007ffe0ff */
[----:B------:R-:W-:Y:S02]  /*bca0*/  R2UR UR46, R28 ;  /* 0x000000001c2e72ca */ /* 0x000fe400000e0000 */
[----:B------:R-:W-:Y:S02]  /*bcb0*/  IADD3 R28, R214, 0xa60, RZ ;  /* 0x00000a60d61c7810 */ /* 0x000fe40007ffe0ff */
[----:B------:R-:W-:Y:S02]  /*bcc0*/  MOV R223, UR52 ;  /* 0x0000003400df7c02 */ /* 0x000fe40008000f00 */
[----:B------:R-:W-:Y:S01]  /*bcd0*/  MOV R216, UR53 ;  /* 0x0000003500d87c02 */ /* 0x000fe20008000f00 */
[----:B------:R-:W-:Y:S01]  /*bce0*/  @!P5 FMUL R54, R54, 0.5 ;  /* 0x3f0000003636d820 */ /* 0x000fe20000400000 */
[----:B------:R-:W-:-:S02]  /*bcf0*/  R2UR UR52, R223 ;  /* 0x00000000df3472ca */ /* 0x000fc400000e0000 */
[----:B------:R-:W-:Y:S02]  /*bd00*/  R2UR UR53, R216 ;  /* 0x00000000d83572ca */ /* 0x000fe400000e0000 */
[----:B------:R-:W-:Y:S01]  /*bd10*/  MOV R215, 0xc0000010 ;  /* 0xc000001000d77802 */ /* 0x000fe20000000f00 */
[----:B------:R-:W-:Y:S02]  /*bd20*/  WARPGROUP.DEPBAR.LE gsb0, 0x0 ;  /* 0x00008000000079c5 */ /* 0x000fe40000010000 */
[----:B------:R-:W-:Y:S01]  /*bd30*/  WARPGROUP.ARRIVE ;  /* 0x00000000000079c5 */ /* 0x000fe20000000000 */
[----:B------:R-:W1:Y:S05]  /*bd40*/  MUFU.EX2 R54, R54 ;  /* 0x0000003600367308 */ /* 0x000e6a0000000800 */
[----:B------:R-:W-:Y:S01]  /*bd50*/  HGMMA.64x16x16.F32.BF16 R168, R24, gdesc[UR40].tnspB, R168, gsb0 ;  /* 0x4020002818a87df0 */ /* 0x000fe200080018a8 */
[----:B------:R-:W-:-:S02]  /*bd60*/  R2UR UR43, R31 ;  /* 0x000000001f2b72ca */ /* 0x000fc400000e0000 */
[----:B------:R-:W2:Y:S01]  /*bd70*/  MUFU.EX2 R31, R36 ;  /* 0x00000024001f7308 */ /* 0x000ea20000000800 */
[----:B------:R-:W-:Y:S01]  /*bd80*/  R2UR UR42, R30 ;  /* 0x000000001e2a72ca */ /* 0x000fe200000e0000 */
[----:B------:R-:W-:Y:S02]  /*bd90*/  VIADD R30, R214, 0x860 ;  /* 0x00000860d61e7836 */ /* 0x000fe40000000000 */
[----:B-1----:R-:W-:Y:S01]  /*bda0*/  @!P5 FMUL R54, R54, R54 ;  /* 0x000000363636d220 */ /* 0x002fe20000400000 */
[----:B------:R-:W-:Y:S01]  /*bdb0*/  FSETP.GEU.AND P5, PT, R53, -126, PT ;  /* 0xc2fc00003500780b */ /* 0x000fe20003fae000 */
[----:B--2---:R-:W-:Y:S01]  /*bdc0*/  @!P6 FMUL R31, R31, R31 ;  /* 0x0000001f1f1fe220 */ /* 0x004fe20000400000 */
[----:B------:R-:W-:-:S03]  /*bdd0*/  FSETP.GEU.AND P6, PT, R40, -126, PT ;  /* 0xc2fc00002800780b */ /* 0x000fc60003fce000 */
[----:B------:R-:W-:-:S08]  /*bde0*/  FADD R226, R226, R31 ;  /* 0x0000001fe2e27221 */ /* 0x000fd00000000000 */
[----:B------:R-:W-:Y:S02]  /*bdf0*/  @!P5 FMUL R53, R53, 0.5 ;  /* 0x3f0000003535d820 */ /* 0x000fe40000400000 */
[----:B------:R-:W-:Y:S01]  /*be00*/  @!P6 FMUL R40, R40, 0.5 ;  /* 0x3f0000002828e820 */ /* 0x000fe20000400000 */
[----:B------:R-:W-:Y:S02]  /*be10*/  WARPGROUP.DEPBAR.LE gsb0, 0x0 ;  /* 0x00008000000079c5 */ /* 0x000fe40000010000 */
[----:B------:R-:W-:-:S06]  /*be20*/  WARPGROUP.ARRIVE ;  /* 0x00000000000079c5 */ /* 0x000fcc0000000000 */
[----:B------:R-:W-:Y:S03]  /*be30*/  HGMMA.64x16x16.F32.BF16 R160, R24, gdesc[UR32].tnspB, R160, gsb0 ;  /* 0x4020002018a07df0 */ /* 0x000fe600080018a0 */
[----:B------:R-:W-:Y:S02]  /*be40*/  WARPGROUP.DEPBAR.LE gsb0, 0x0 ;  /* 0x00008000000079c5 */ /* 0x000fe40000010000 */
[----:B------:R-:W-:-:S06]  /*be50*/  WARPGROUP.ARRIVE ;  /* 0x00000000000079c5 */ /* 0x000fcc0000000000 */
[----:B------:R-:W-:Y:S01]  /*be60*/  HGMMA.64x16x16.F32.BF16 R152, R24, gdesc[UR28].tnspB, R152, gsb0 ;  /* 0x4020001c18987df0 */ /* 0x000fe20008001898 */
[----:B------:R-:W-:Y:S02]  /*be70*/  R2UR UR30, R30 ;  /* 0x000000001e1e72ca */ /* 0x000fe400000e0000 */
[C---:B------:R-:W-:Y:S01]  /*be80*/  IADD3 R30, R214.reuse, 0xc60, RZ ;  /* 0x00000c60d61e7810 */ /* 0x040fe20007ffe0ff */
[----:B------:R-:W-:Y:S02]  /*be90*/  WARPGROUP.DEPBAR.LE gsb0, 0x0 ;  /* 0x00008000000079c5 */ /* 0x000fe40000010000 */
[----:B------:R-:W1:Y:S01]  /*bea0*/  MUFU.EX2 R26, R37 ;  /* 0x00000025001a7308 */ /* 0x000e620000000800 */
[----:B------:R-:W-:Y:S01]  /*beb0*/  VIADD R24, R214, 0x660 ;  /* 0x00000660d6187836 */ /* 0x000fe20000000000 */
[----:B------:R-:W-:Y:S02]  /*bec0*/  MOV R25, 0xc0000010 ;  /* 0xc000001000197802 */ /* 0x000fe40000000f00 */
[----:B------:R-:W-:-:S02]  /*bed0*/  F2FP.BF16.F32.PACK_AB R27, R39, R38 ;  /* 0x00000026271b723e */ /* 0x000fc400000010ff */
[----:B------:R-:W-:Y:S02]  /*bee0*/  R2UR UR34, R24 ;  /* 0x00000000182272ca */ /* 0x000fe400000e0000 */
[----:B------:R-:W-:Y:S02]  /*bef0*/  R2UR UR35, R25 ;  /* 0x00000000192372ca */ /* 0x000fe400000e0000 */
[----:B------:R-:W-:Y:S02]  /*bf00*/  F2FP.BF16.F32.PACK_AB R25, R35, R228 ;  /* 0x000000e42319723e */ /* 0x000fe400000010ff */
[----:B------:R-:W-:Y:S01]  /*bf10*/  F2FP.BF16.F32.PACK_AB R24, R33, R29 ;  /* 0x0000001d2118723e */ /* 0x000fe200000010ff */
[----:B------:R-:W-:Y:S01]  /*bf20*/  IMAD.MOV.U32 R29, RZ, RZ, -0x3ffffff0 ;  /* 0xc0000010ff1d7424 */ /* 0x000fe200078e00ff */
[----:B------:R-:W2:Y:S01]  /*bf30*/  MUFU.EX2 R33, R40 ;  /* 0x0000002800217308 */ /* 0x000ea20000000800 */
[----:B------:R-:W-:Y:S01]  /*bf40*/  MOV R35, UR52 ;  /* 0x0000003400237c02 */ /* 0x000fe20008000f00 */
[----:B-1----:R-:W-:Y:S01]  /*bf50*/  @!P4 FMUL R26, R26, R26 ;  /* 0x0000001a1a1ac220 */ /* 0x002fe20000400000 */
[----:B------:R-:W-:-:S02]  /*bf60*/  FSETP.GEU.AND P4, PT, R47, -126, PT ;  /* 0xc2fc00002f00780b */ /* 0x000fc40003f8e000 */
[----:B------:R-:W-:Y:S01]  /*bf70*/  R2UR UR52, R35 ;  /* 0x00000000233472ca */ /* 0x000fe200000e0000 */
[----:B------:R-:W-:Y:S01]  /*bf80*/  FADD R226, R226, R26 ;  /* 0x0000001ae2e27221 */ /* 0x000fe20000000000 */
[----:B------:R-:W-:Y:S01]  /*bf90*/  F2FP.BF16.F32.PACK_AB R26, R26, R31 ;  /* 0x0000001f1a1a723e */ /* 0x000fe200000010ff */
[----:B------:R-:W-:-:S03]  /*bfa0*/  IMAD.MOV.U32 R31, RZ, RZ, -0x3ffffff0 ;  /* 0xc0000010ff1f7424 */ /* 0x000fc600078e00ff */
[----:B------:R-:W-:Y:S02]  /*bfb0*/  WARPGROUP.ARRIVE ;  /* 0x00000000000079c5 */ /* 0x000fe40000000000 */
[----:B------:R-:W-:Y:S01]  /*bfc0*/  R2UR UR31, R31 ;  /* 0x000000001f1f72ca */ /* 0x000fe200000e0000 */
[----:B------:R-:W-:Y:S02]  /*bfd0*/  IMAD.MOV.U32 R31, RZ, RZ, -0x3ffffff0 ;  /* 0xc0000010ff1f7424 */ /* 0x000fe400078e00ff */
[----:B------:R-:W-:Y:S01]  /*bfe0*/  @!P4 FMUL R47, R47, 0.5 ;  /* 0x3f0000002f2fc820 */ /* 0x000fe20000400000 */
[----:B------:R-:W-:Y:S01]  /*bff0*/  HGMMA.64x16x16.F32.BF16 R200, R24, gdesc[UR24].tnspB, R200, gsb0 ;  /* 0x4020001818c87df0 */ /* 0x000fe200080018c8 */
[----:B--2---:R-:W-:Y:S01]  /*c000*/  @!P6 FMUL R33, R33, R33 ;  /* 0x000000212121e220 */ /* 0x004fe20000400000 */
[----:B------:R-:W-:-:S03]  /*c010*/  FSETP.GEU.AND P6, PT, R51, -126, PT ;  /* 0xc2fc00003300780b */ /* 0x000fc60003fce000 */
[----:B------:R-:W1:Y:S01]  /*c020*/  MUFU.EX2 R47, R47 ;  /* 0x0000002f002f7308 */ /* 0x000e620000000800 */
[----:B------:R-:W-:-:S04]  /*c030*/  FADD R226, R226, R33 ;  /* 0x00000021e2e27221 */ /* 0x000fc80000000000 */
[----:B------:R-:W-:-:S05]  /*c040*/  FADD R226, R226, R41 ;  /* 0x00000029e2e27221 */ /* 0x000fca0000000000 */
[----:B------:R-:W-:-:S06]  /*c050*/  @!P6 FMUL R51, R51, 0.5 ;  /* 0x3f0000003333e820 */ /* 0x000fcc0000400000 */
[----:B------:R-:W2:Y:S01]  /*c060*/  MUFU.EX2 R51, R51 ;  /* 0x0000003300337308 */ /* 0x000ea20000000800 */
[----:B-1----:R-:W-:Y:S01]  /*c070*/  @!P4 FMUL R47, R47, R47 ;  /* 0x0000002f2f2fc220 */ /* 0x002fe20000400000 */
[----:B------:R-:W-:-:S03]  /*c080*/  FSETP.GEU.AND P4, PT, R50, -126, PT ;  /* 0xc2fc00003200780b */ /* 0x000fc60003f8e000 */
[----:B------:R-:W-:-:S10]  /*c090*/  FADD R227, R227, R47 ;  /* 0x0000002fe3e37221 */ /* 0x000fd40000000000 */
[----:B------:R-:W-:Y:S01]  /*c0a0*/  @!P4 FMUL R50, R50, 0.5 ;  /* 0x3f0000003232c820 */ /* 0x000fe20000400000 */
[----:B--2---:R-:W-:Y:S01]  /*c0b0*/  @!P6 FMUL R51, R51, R51 ;  /* 0x000000333333e220 */ /* 0x004fe20000400000 */
[----:B------:R-:W-:Y:S01]  /*c0c0*/  FSETP.GEU.AND P6, PT, R52, -126, PT ;  /* 0xc2fc00003400780b */ /* 0x000fe20003fce000 */
[----:B------:R-:W-:Y:S02]  /*c0d0*/  WARPGROUP.DEPBAR.LE gsb0, 0x0 ;  /* 0x00008000000079c5 */ /* 0x000fe40000010000 */
[----:B------:R-:W-:Y:S01]  /*c0e0*/  WARPGROUP.ARRIVE ;  /* 0x00000000000079c5 */ /* 0x000fe20000000000 */
[----:B------:R-:W1:Y:S05]  /*c0f0*/  MUFU.EX2 R50, R50 ;  /* 0x0000003200327308 */ /* 0x000e6a0000000800 */
[----:B------:R-:W-:Y:S01]  /*c100*/  HGMMA.64x16x16.F32.BF16 R192, R24, gdesc[UR4].tnspB, R192, gsb0 ;  /* 0x4020000418c07df0 */ /* 0x000fe200080018c0 */
[----:B------:R-:W-:Y:S01]  /*c110*/  R2UR UR7, R29 ;  /* 0x000000001d0772ca */ /* 0x000fe200000e0000 */
[----:B------:R-:W-:-:S02]  /*c120*/  IMAD.MOV.U32 R29, RZ, RZ, -0x3ffffff0 ;  /* 0xc0000010ff1d7424 */ /* 0x000fc400078e00ff */
[----:B------:R-:W-:Y:S01]  /*c130*/  @!P6 FMUL R52, R52, 0.5 ;  /* 0x3f0000003434e820 */ /* 0x000fe20000400000 */
[----:B------:R-:W-:Y:S02]  /*c140*/  R2UR UR6, R28 ;  /* 0x000000001c0672ca */ /* 0x000fe400000e0000 */
[----:B------:R-:W-:Y:S01]  /*c150*/  IADD3 R28, R214, 0x80, RZ ;  /* 0x00000080d61c7810 */ /* 0x000fe20007ffe0ff */
[----:B-1----:R-:W-:Y:S01]  /*c160*/  @!P4 FMUL R50, R50, R50 ;  /* 0x000000323232c220 */ /* 0x002fe20000400000 */
[----:B------:R-:W-:-:S03]  /*c170*/  FSETP.GEU.AND P4, PT, R49, -126, PT ;  /* 0xc2fc00003100780b */ /* 0x000fc60003f8e000 */
[----:B------:R-:W-:-:S04]  /*c180*/  FADD R227, R227, R50 ;  /* 0x00000032e3e37221 */ /* 0x000fc80000000000 */
[----:B------:R-:W-:-:S04]  /*c190*/  FADD R227, R227, R51 ;  /* 0x00000033e3e37221 */ /* 0x000fc80000000000 */
[----:B------:R-:W-:Y:S02]  /*c1a0*/  FADD R227, R227, R54 ;  /* 0x00000036e3e37221 */ /* 0x000fe40000000000 */
[----:B------:R-:W-:-:S06]  /*c1b0*/  @!P4 FMUL R49, R49, 0.5 ;  /* 0x3f0000003131c820 */ /* 0x000fcc0000400000 */
[----:B------:R-:W1:Y:S01]  /*c1c0*/  MUFU.EX2 R49, R49 ;  /* 0x0000003100317308 */ /* 0x000e620000000800 */
[----:B------:R-:W-:Y:S02]  /*c1d0*/  WARPGROUP.DEPBAR.LE gsb0, 0x0 ;  /* 0x00008000000079c5 */ /* 0x000fe40000010000 */
[----:B------:R-:W-:Y:S01]  /*c1e0*/  WARPGROUP.ARRIVE ;  /* 0x00000000000079c5 */ /* 0x000fe20000000000 */
[----:B-1----:R-:W-:-:S05]  /*c1f0*/  @!P4 FMUL R49, R49, R49 ;  /* 0x000000313131c220 */ /* 0x002fca0000400000 */
[----:B------:R-:W-:Y:S01]  /*c200*/  HGMMA.64x16x16.F32.BF16 R184, R24, gdesc[UR8].tnspB, R184, gsb0 ;  /* 0x4020000818b87df0 */ /* 0x000fe200080018b8 */
[----:B------:R-:W-:Y:S01]  /*c210*/  R2UR UR11, R31 ;  /* 0x000000001f0b72ca */ /* 0x000fe200000e0000 */
[----:B------:R-:W-:Y:S01]  /*c220*/  IMAD.MOV.U32 R31, RZ, RZ, -0x3ffffff0 ;  /* 0xc0000010ff1f7424 */ /* 0x000fe200078e00ff */
[----:B------:R-:W-:Y:S02]  /*c230*/  R2UR UR10, R30 ;  /* 0x000000001e0a72ca */ /* 0x000fe400000e0000 */
[----:B------:R-:W-:Y:S02]  /*c240*/  FSETP.GEU.AND P4, PT, R62, -126, PT ;  /* 0xc2fc00003e00780b */ /* 0x000fe40003f8e000 */
[----:B------:R-:W-:-:S11]  /*c250*/  IADD3 R30, R214, 0x280, RZ ;  /* 0x00000280d61e7810 */ /* 0x000fd60007ffe0ff */
[----:B------:R-:W-:-:S06]  /*c260*/  @!P4 FMUL R62, R62, 0.5 ;  /* 0x3f0000003e3ec820 */ /* 0x000fcc0000400000 */
[----:B------:R-:W1:Y:S02]  /*c270*/  MUFU.EX2 R62, R62 ;  /* 0x0000003e003e7308 */ /* 0x000e640000000800 */
[----:B-1----:R-:W-:Y:S01]  /*c280*/  @!P4 FMUL R62, R62, R62 ;  /* 0x0000003e3e3ec220 */ /* 0x002fe20000400000 */
[----:B------:R-:W-:Y:S02]  /*c290*/  WARPGROUP.DEPBAR.LE gsb0, 0x0 ;  /* 0x00008000000079c5 */ /* 0x000fe40000010000 */
[----:B------:R-:W-:Y:S01]  /*c2a0*/  WARPGROUP.ARRIVE ;  /* 0x00000000000079c5 */ /* 0x000fe20000000000 */
[----:B------:R-:W-:-:S05]  /*c2b0*/  FSETP.GEU.AND P4, PT, R61, -126, PT ;  /* 0xc2fc00003d00780b */ /* 0x000fca0003f8e000 */
[----:B------:R-:W-:Y:S01]  /*c2c0*/  HGMMA.64x16x16.F32.BF16 R176, R24, gdesc[UR12].tnspB, R176, gsb0 ;  /* 0x4020000c18b07df0 */ /* 0x000fe200080018b0 */
[----:B------:R-:W-:Y:S02]  /*c2d0*/  R2UR UR15, R29 ;  /* 0x000000001d0f72ca */ /* 0x000fe400000e0000 */
[----:B------:R-:W-:Y:S02]  /*c2e0*/  MOV R29, 0xc0000010 ;  /* 0xc0000010001d7802 */ /* 0x000fe40000000f00 */
[----:B------:R-:W-:Y:S02]  /*c2f0*/  R2UR UR14, R28 ;  /* 0x000000001c0e72ca */ /* 0x000fe400000e0000 */
[----:B------:R-:W-:Y:S01]  /*c300*/  IADD3 R28, R214, 0x480, RZ ;  /* 0x00000480d61c7810 */ /* 0x000fe20007ffe0ff */
[----:B------:R-:W-:Y:S01]  /*c310*/  @!P4 FMUL R61, R61, 0.5 ;  /* 0x3f0000003d3dc820 */ /* 0x000fe20000400000 */
[----:B------:R-:W-:Y:S02]  /*c320*/  WARPGROUP.DEPBAR.LE gsb0, 0x0 ;  /* 0x00008000000079c5 */ /* 0x000fe40000010000 */
[----:B------:R-:W-:-:S06]  /*c330*/  WARPGROUP.ARRIVE ;  /* 0x00000000000079c5 */ /* 0x000fcc0000000000 */
[----:B------:R-:W-:Y:S01]  /*c340*/  HGMMA.64x16x16.F32.BF16 R168, R24, gdesc[UR16].tnspB, R168, gsb0 ;  /* 0x4020001018a87df0 */ /* 0x000fe200080018a8 */
[----:B------:R-:W-:Y:S02]  /*c350*/  R2UR UR19, R31 ;  /* 0x000000001f1372ca */ /* 0x000fe400000e0000 */
[----:B------:R1:W2:Y:S01]  /*c360*/  MUFU.EX2 R31, R44 ;  /* 0x0000002c001f7308 */ /* 0x0002a20000000800 */
[----:B------:R-:W-:Y:S02]  /*c370*/  R2UR UR18, R30 ;  /* 0x000000001e1272ca */ /* 0x000fe400000e0000 */
[----:B------:R-:W-:-:S04]  /*c380*/  IADD3 R30, R214, 0xa80, RZ ;  /* 0x00000a80d61e7810 */ /* 0x000fc80007ffe0ff */
[----:B------:R-:W-:Y:S02]  /*c390*/  R2UR UR20, R30 ;  /* 0x000000001e1472ca */ /* 0x000fe400000e0000 */
[----:B------:R-:W-:Y:S02]  /*c3a0*/  IADD3 R30, R214, 0xa0, RZ ;  /* 0x000000a0d61e7810 */ /* 0x000fe40007ffe0ff */
[----:B-1----:R-:W-:Y:S02]  /*c3b0*/  MOV R44, UR52 ;  /* 0x00000034002c7c02 */ /* 0x002fe40008000f00 */
[----:B------:R-:W-:Y:S02]  /*c3c0*/  R2UR UR8, R30 ;  /* 0x000000001e0872ca */ /* 0x000fe400000e0000 */
[----:B------:R-:W-:Y:S01]  /*c3d0*/  IADD3 R30, R214, 0x4a0, RZ ;  /* 0x000004a0d61e7810 */ /* 0x000fe20007ffe0ff */
[----:B--2---:R-:W-:Y:S01]  /*c3e0*/  @!P2 FMUL R31, R31, R31 ;  /* 0x0000001f1f1fa220 */ /* 0x004fe20000400000 */
[----:B------:R-:W-:-:S02]  /*c3f0*/  FSETP.GEU.AND P2, PT, R55, -126, PT ;  /* 0xc2fc00003700780b */ /* 0x000fc40003f4e000 */
[----:B------:R-:W-:Y:S01]  /*c400*/  R2UR UR16, R30 ;  /* 0x000000001e1072ca */ /* 0x000fe200000e0000 */
[----:B------:R-:W-:Y:S01]  /*c410*/  FADD R226, R226, R31 ;  /* 0x0000001fe2e27221 */ /* 0x000fe20000000000 */
[----:B------:R-:W-:Y:S01]  /*c420*/  VIADD R30, R214, 0x8a0 ;  /* 0x000008a0d61e7836 */ /* 0x000fe20000000000 */
[----:B------:R-:W-:-:S08]  /*c430*/  R2UR UR52, R44 ;  /* 0x000000002c3472ca */ /* 0x000fd000000e0000 */
[----:B------:R-:W-:-:S06]  /*c440*/  @!P2 FMUL R55, R55, 0.5 ;  /* 0x3f0000003737a820 */ /* 0x000fcc0000400000 */
[----:B------:R-:W1:Y:S01]  /*c450*/  MUFU.EX2 R55, R55 ;  /* 0x0000003700377308 */ /* 0x000e620000000800 */
[----:B------:R-:W-:Y:S02]  /*c460*/  WARPGROUP.DEPBAR.LE gsb0, 0x0 ;  /* 0x00008000000079c5 */ /* 0x000fe40000010000 */
[----:B------:R-:W-:-:S06]  /*c470*/  WARPGROUP.ARRIVE ;  /* 0x00000000000079c5 */ /* 0x000fcc0000000000 */
[----:B------:R-:W-:Y:S01]  /*c480*/  HGMMA.64x16x16.F32.BF16 R160, R24, gdesc[UR20].tnspB, R160, gsb0 ;  /* 0x4020001418a07df0 */ /* 0x000fe200080018a0 */
[----:B------:R-:W-:Y:S02]  /*c490*/  R2UR UR23, R29 ;  /* 0x000000001d1772ca */ /* 0x000fe400000e0000 */
[----:B------:R-:W-:Y:S02]  /*c4a0*/  MOV R29, 0xc0000010 ;  /* 0xc0000010001d7802 */ /* 0x000fe40000000f00 */
[----:B------:R-:W-:Y:S01]  /*c4b0*/  R2UR UR22, R28 ;  /* 0x000000001c1672ca */ /* 0x000fe200000e0000 */
[----:B------:R-:W-:Y:S01]  /*c4c0*/  VIADD R28, R214, 0x680 ;  /* 0x00000680d61c7836 */ /* 0x000fe20000000000 */
[----:B------:R-:W-:Y:S01]  /*c4d0*/  R2UR UR27, R29 ;  /* 0x000000001d1b72ca */ /* 0x000fe200000e0000 */
[----:B------:R-:W-:Y:S02]  /*c4e0*/  IMAD.MOV.U32 R29, RZ, RZ, -0x3ffffff0 ;  /* 0xc0000010ff1d7424 */ /* 0x000fe400078e00ff */
[----:B-1----:R-:W-:Y:S01]  /*c4f0*/  @!P2 FMUL R55, R55, R55 ;  /* 0x000000373737a220 */ /* 0x002fe20000400000 */
[----:B------:R-:W-:-:S02]  /*c500*/  FSETP.GEU.AND P2, PT, R58, -126, PT ;  /* 0xc2fc00003a00780b */ /* 0x000fc40003f4e000 */
[----:B------:R-:W-:Y:S01]  /*c510*/  R2UR UR26, R28 ;  /* 0x000000001c1a72ca */ /* 0x000fe200000e0000 */
[----:B------:R-:W-:Y:S02]  /*c520*/  VIADD R28, R214, 0x880 ;  /* 0x00000880d61c7836 */ /* 0x000fe40000000000 */
[----:B------:R-:W-:-:S08]  /*c530*/  FADD R227, R227, R55 ;  /* 0x00000037e3e37221 */ /* 0x000fd00000000000 */
[----:B------:R-:W-:-:S06]  /*c540*/  @!P2 FMUL R58, R58, 0.5 ;  /* 0x3f0000003a3aa820 */ /* 0x000fcc0000400000 */
[----:B------:R-:W1:Y:S01]  /*c550*/  MUFU.EX2 R58, R58 ;  /* 0x0000003a003a7308 */ /* 0x000e620000000800 */
[----:B------:R-:W-:Y:S02]  /*c560*/  WARPGROUP.DEPBAR.LE gsb0, 0x0 ;  /* 0x00008000000079c5 */ /* 0x000fe40000010000 */
[----:B------:R-:W-:Y:S01]  /*c570*/  WARPGROUP.ARRIVE ;  /* 0x00000000000079c5 */ /* 0x000fe20000000000 */
[----:B-1----:R-:W-:Y:S01]  /*c580*/  @!P2 FMUL R58, R58, R58 ;  /* 0x0000003a3a3aa220 */ /* 0x002fe20000400000 */
[----:B------:R-:W-:-:S04]  /*c590*/  FSETP.GEU.AND P2, PT, R57, -126, PT ;  /* 0xc2fc00003900780b */ /* 0x000fc80003f4e000 */
[----:B------:R-:W-:Y:S01]  /*c5a0*/  HGMMA.64x16x16.F32.BF16 R152, R24, gdesc[UR56].tnspB, R152, gsb0 ;  /* 0x4020003818987df0 */ /* 0x000fe20008001898 */
[----:B------:R-:W-:Y:S01]  /*c5b0*/  R2UR UR59, R29 ;  /* 0x000000001d3b72ca */ /* 0x000fe200000e0000 */
[----:B------:R-:W-:Y:S01]  /*c5c0*/  IMAD.MOV.U32 R29, RZ, RZ, -0x3ffffff0 ;  /* 0xc0000010ff1d7424 */ /* 0x000fe200078e00ff */
[----:B------:R-:W-:Y:S01]  /*c5d0*/  R2UR UR58, R28 ;  /* 0x000000001c3a72ca */ /* 0x000fe200000e0000 */
[----:B------:R-:W-:Y:S02]  /*c5e0*/  VIADD R28, R214, 0xc80 ;  /* 0x00000c80d61c7836 */ /* 0x000fe40000000000 */
[----:B------:R-:W-:Y:S01]  /*c5f0*/  FADD R227, R227, R58 ;  /* 0x0000003ae3e37221 */ /* 0x000fe20000000000 */
[----:B------:R-:W-:Y:S01]  /*c600*/  R2UR UR25, R29 ;  /* 0x000000001d1972ca */ /* 0x000fe200000e0000 */
[----:B------:R-:W-:Y:S01]  /*c610*/  IMAD.MOV.U32 R29, RZ, RZ, -0x3ffffff0 ;  /* 0xc0000010ff1d7424 */ /* 0x000fe200078e00ff */
[----:B------:R-:W-:Y:S01]  /*c620*/  R2UR UR24, R28 ;  /* 0x000000001c1872ca */ /* 0x000fe200000e0000 */
[----:B------:R-:W-:Y:S01]  /*c630*/  @!P2 FMUL R57, R57, 0.5 ;  /* 0x3f0000003939a820 */ /* 0x000fe20000400000 */
[----:B------:R-:W-:-:S02]  /*c640*/  VIADD R28, R214, 0x2a0 ;  /* 0x000002a0d61c7836 */ /* 0x000fc40000000000 */
[----:B------:R-:W-:Y:S02]  /*c650*/  R2UR UR13, R29 ;  /* 0x000000001d0d72ca */ /* 0x000fe400000e0000 */
[----:B------:R-:W1:Y:S01]  /*c660*/  MUFU.EX2 R29, R52 ;  /* 0x00000034001d7308 */ /* 0x000e620000000800 */
[----:B------:R-:W-:Y:S02]  /*c670*/  R2UR UR12, R28 ;  /* 0x000000001c0c72ca */ /* 0x000fe400000e0000 */
[----:B------:R-:W-:-:S05]  /*c680*/  IADD3 R28, R214, 0xaa0, RZ ;  /* 0x00000aa0d61c7810 */ /* 0x000fca0007ffe0ff */
[----:B------:R-:W2:Y:S01]  /*c690*/  MUFU.EX2 R57, R57 ;  /* 0x0000003900397308 */ /* 0x000ea20000000800 */
[----:B-1----:R-:W-:Y:S01]  /*c6a0*/  @!P6 FMUL R29, R29, R29 ;  /* 0x0000001d1d1de220 */ /* 0x002fe20000400000 */
[----:B------:R-:W-:Y:S01]  /*c6b0*/  FSETP.GEU.AND P6, PT, R56, -126, PT ;  /* 0xc2fc00003800780b */ /* 0x000fe20003fce000 */
[----:B--2---:R-:W-:Y:S01]  /*c6c0*/  @!P2 FMUL R57, R57, R57 ;  /* 0x000000393939a220 */ /* 0x004fe20000400000 */
[----:B------:R-:W-:Y:S01]  /*c6d0*/  FSETP.GEU.AND P2, PT, R70, -126, PT ;  /* 0xc2fc00004600780b */ /* 0x000fe20003f4e000 */
[----:B------:R-:W-:-:S03]  /*c6e0*/  WARPGROUP.DEPBAR.LE gsb0, 0x0 ;  /* 0x00008000000079c5 */ /* 0x000fc60000010000 */
[----:B------:R-:W1:Y:S01]  /*c6f0*/  MUFU.EX2 R26, R45 ;  /* 0x0000002d001a7308 */ /* 0x000e620000000800 */
[----:B------:R-:W-:-:S06]  /*c700*/  F2FP.BF16.F32.PACK_AB R25, R43, R42 ;  /* 0x0000002a2b19723e */ /* 0x000fcc00000010ff */
[----:B------:R-:W-:Y:S01]  /*c710*/  @!P6 FMUL R56, R56, 0.5 ;  /* 0x3f0000003838e820 */ /* 0x000fe20000400000 */
[----:B------:R-:W-:Y:S02]  /*c720*/  F2FP.BF16.F32.PACK_AB R27, R47, R46 ;  /* 0x0000002e2f1b723e */ /* 0x000fe400000010ff */
[----:B------:R-:W-:Y:S02]  /*c730*/  F2FP.BF16.F32.PACK_AB R24, R41, R33 ;  /* 0x000000212918723e */ /* 0x000fe400000010ff */
[----:B------:R-:W-:Y:S01]  /*c740*/  MOV R47, UR57 ;  /* 0x00000039002f7c02 */ /* 0x000fe20008000f00 */
[----:B------:R-:W-:-:S03]  /*c750*/  @!P2 FMUL R70, R70, 0.5 ;  /* 0x3f0000004646a820 */ /* 0x000fc60000400000 */
[----:B------:R-:W-:-:S03]  /*c760*/  R2UR UR57, R47 ;  /* 0x000000002f3972ca */ /* 0x000fc600000e0000 */
[----:B------:R-:W2:Y:S01]  /*c770*/  MUFU.EX2 R70, R70 ;  /* 0x0000004600467308 */ /* 0x000ea20000000800 */
[----:B-1----:R-:W-:Y:S01]  /*c780*/  @!P3 FMUL R26, R26, R26 ;  /* 0x0000001a1a1ab220 */ /* 0x002fe20000400000 */
[----:B------:R-:W-:-:S03]  /*c790*/  FSETP.GEU.AND P3, PT, R48, -126, PT ;  /* 0xc2fc00003000780b */ /* 0x000fc60003f6e000 */
[----:B------:R-:W-:Y:S01]  /*c7a0*/  FADD R226, R226, R26 ;  /* 0x0000001ae2e27221 */ /* 0x000fe20000000000 */
[----:B------:R-:W-:Y:S02]  /*c7b0*/  F2FP.BF16.F32.PACK_AB R26, R26, R31 ;  /* 0x0000001f1a1a723e */ /* 0x000fe400000010ff */
[----:B------:R-:W-:Y:S02]  /*c7c0*/  MOV R31, 0xc0000010 ;  /* 0xc0000010001f7802 */ /* 0x000fe40000000f00 */
[----:B------:R-:W-:Y:S02]  /*c7d0*/  WARPGROUP.ARRIVE ;  /* 0x00000000000079c5 */ /* 0x000fe40000000000 */
[----:B------:R-:W-:Y:S02]  /*c7e0*/  R2UR UR21, R31 ;  /* 0x000000001f1572ca */ /* 0x000fe400000e0000 */
[----:B------:R-:W-:Y:S01]  /*c7f0*/  MOV R31, 0xc0000010 ;  /* 0xc0000010001f7802 */ /* 0x000fe20000000f00 */
[----:B------:R-:W-:Y:S01]  /*c800*/  @!P3 FMUL R48, R48, 0.5 ;  /* 0x3f0000003030b820 */ /* 0x000fe20000400000 */
[----:B------:R-:W-:Y:S01]  /*c810*/  HGMMA.64x16x16.F32.BF16 R200, R24, gdesc[UR52].tnspB, R200, gsb0 ;  /* 0x4020003418c87df0 */ /* 0x000fe200080018c8 */
[----:B------:R-:W-:Y:S01]  /*c820*/  R2UR UR55, R222 ;  /* 0x00000000de3772ca */ /* 0x000fe200000e0000 */
[----:B--2---:R-:W-:Y:S01]  /*c830*/  @!P2 FMUL R70, R70, R70 ;  /* 0x000000464646a220 */ /* 0x004fe20000400000 */
[----:B------:R-:W-:Y:S01]  /*c840*/  R2UR UR54, R217 ;  /* 0x00000000d93672ca */ /* 0x000fe200000e0000 */
[----:B------:R1:W2:Y:S01]  /*c850*/  MUFU.EX2 R33, R48 ;  /* 0x0000003000217308 */ /* 0x0002a20000000800 */
[----:B------:R-:W-:-:S02]  /*c860*/  R2UR UR9, R31 ;  /* 0x000000001f0972ca */ /* 0x000fc400000e0000 */
[----:B------:R-:W-:Y:S02]  /*c870*/  MOV R31, 0xc0000010 ;  /* 0xc0000010001f7802 */ /* 0x000fe40000000f00 */
[----:B------:R-:W-:Y:S02]  /*c880*/  FSETP.GEU.AND P2, PT, R69, -126, PT ;  /* 0xc2fc00004500780b */ /* 0x000fe40003f4e000 */
[----:B------:R-:W-:Y:S01]  /*c890*/  R2UR UR17, R31 ;  /* 0x000000001f1172ca */ /* 0x000fe200000e0000 */
[----:B------:R-:W-:Y:S01]  /*c8a0*/  IMAD.MOV.U32 R31, RZ, RZ, -0x3ffffff0 ;  /* 0xc0000010ff1f7424 */ /* 0x000fe200078e00ff */
[----:B-1----:R-:W-:-:S04]  /*c8b0*/  MOV R48, UR56 ;  /* 0x0000003800307c02 */ /* 0x002fc80008000f00 */
[----:B------:R-:W-:Y:S01]  /*c8c0*/  R2UR UR56, R48 ;  /* 0x00000000303872ca */ /* 0x000fe200000e0000 */
[----:B--2---:R-:W-:Y:S01]  /*c8d0*/  @!P3 FMUL R33, R33, R33 ;  /* 0x000000212121b220 */ /* 0x004fe20000400000 */
[----:B------:R-:W-:-:S03]  /*c8e0*/  FSETP.GEU.AND P3, PT, R59, -126, PT ;  /* 0xc2fc00003b00780b */ /* 0x000fc60003f6e000 */
[----:B------:R-:W-:Y:S01]  /*c8f0*/  @!P2 FMUL R69, R69, 0.5 ;  /* 0x3f0000004545a820 */ /* 0x000fe20000400000 */
[----:B------:R-:W-:-:S04]  /*c900*/  FADD R226, R226, R33 ;  /* 0x00000021e2e27221 */ /* 0x000fc80000000000 */
[----:B------:R-:W-:Y:S01]  /*c910*/  FADD R226, R226, R49 ;  /* 0x00000031e2e27221 */ /* 0x000fe20000000000 */
[----:B------:R-:W1:Y:S03]  /*c920*/  MUFU.EX2 R69, R69 ;  /* 0x0000004500457308 */ /* 0x000e660000000800 */
[----:B------:R-:W-:Y:S01]  /*c930*/  FADD R226, R226, R29 ;  /* 0x0000001de2e27221 */ /* 0x000fe20000000000 */
[----:B------:R-:W-:-:S06]  /*c940*/  @!P3 FMUL R59, R59, 0.5 ;  /* 0x3f0000003b3bb820 */ /* 0x000fcc0000400000 */
[----:B------:R-:W2:Y:S01]  /*c950*/  MUFU.EX2 R59, R59 ;  /* 0x0000003b003b7308 */ /* 0x000ea20000000800 */
[----:B------:R-:W-:Y:S02]  /*c960*/  WARPGROUP.DEPBAR.LE gsb0, 0x0 ;  /* 0x00008000000079c5 */ /* 0x000fe40000010000 */
[----:B------:R-:W-:Y:S01]  /*c970*/  WARPGROUP.ARRIVE ;  /* 0x00000000000079c5 */ /* 0x000fe20000000000 */
[----:B-1----:R-:W-:Y:S01]  /*c980*/  @!P2 FMUL R69, R69, R69 ;  /* 0x000000454545a220 */ /* 0x002fe20000400000 */
[----:B------:R-:W-:-:S04]  /*c990*/  FSETP.GEU.AND P2, PT, R72, -126, PT ;  /* 0xc2fc00004800780b */ /* 0x000fc80003f4e000 */
[----:B------:R-:W-:Y:S01]  /*c9a0*/  HGMMA.64x16x16.F32.BF16 R192, R24, gdesc[UR52].tnspB, R192, gsb0 ;  /* 0x4020003418c07df0 */ /* 0x000fe200080018c0 */
[----:B------:R-:W-:Y:S02]  /*c9b0*/  R2UR UR55, R212 ;  /* 0x00000000d43772ca */ /* 0x000fe400000e0000 */
[----:B------:R-:W-:Y:S01]  /*c9c0*/  R2UR UR54, R213 ;  /* 0x00000000d53672ca */ /* 0x000fe200000e0000 */
[----:B--2---:R-:W-:Y:S01]  /*c9d0*/  @!P3 FMUL R59, R59, R59 ;  /* 0x0000003b3b3bb220 */ /* 0x004fe20000400000 */
[----:B------:R-:W-:-:S04]  /*c9e0*/  FSETP.GEU.AND P3, PT, R60, -126, PT ;  /* 0xc2fc00003c00780b */ /* 0x000fc80003f6e000 */
[----:B------:R-:W-:Y:S01]  /*c9f0*/  @!P2 FMUL R72, R72, 0.5 ;  /* 0x3f0000004848a820 */ /* 0x000fe20000400000 */
[----:B------:R-:W-:-:S04]  /*ca00*/  FADD R227, R227, R59 ;  /* 0x0000003be3e37221 */ /* 0x000fc80000000000 */
[----:B------:R-:W-:-:S04]  /*ca10*/  FADD R227, R227, R62 ;  /* 0x0000003ee3e37221 */ /* 0x000fc80000000000 */
[----:B------:R-:W-:Y:S01]  /*ca20*/  @!P3 FMUL R60, R60, 0.5 ;  /* 0x3f0000003c3cb820 */ /* 0x000fe20000400000 */
[----:B------:R-:W-:Y:S02]  /*ca30*/  WARPGROUP.DEPBAR.LE gsb0, 0x0 ;  /* 0x00008000000079c5 */ /* 0x000fe40000010000 */
[----:B------:R-:W-:-:S06]  /*ca40*/  WARPGROUP.ARRIVE ;  /* 0x00000000000079c5 */ /* 0x000fcc0000000000 */
[----:B------:R-:W-:Y:S01]  /*ca50*/  HGMMA.64x16x16.F32.BF16 R184, R24, gdesc[UR52].tnspB, R184, gsb0 ;  /* 0x4020003418b87df0 */ /* 0x000fe200080018b8 */
[----:B------:R-:W-:Y:S02]  /*ca60*/  R2UR UR55, R219 ;  /* 0x00000000db3772ca */ /* 0x000fe400000e0000 */
[----:B------:R-:W-:Y:S01]  /*ca70*/  R2UR UR54, R221 ;  /* 0x00000000dd3672ca */ /* 0x000fe200000e0000 */
[----:B------:R-:W-:Y:S02]  /*ca80*/  WARPGROUP.DEPBAR.LE gsb0, 0x0 ;  /* 0x00008000000079c5 */ /* 0x000fe40000010000 */
[----:B------:R-:W-:-:S10]  /*ca90*/  WARPGROUP.ARRIVE ;  /* 0x00000000000079c5 */ /* 0x000fd40000000000 */
[----:B------:R-:W-:Y:S01]  /*caa0*/  HGMMA.64x16x16.F32.BF16 R176, R24, gdesc[UR52].tnspB, R176, gsb0 ;  /* 0x4020003418b07df0 */ /* 0x000fe200080018b0 */
[----:B------:R-:W-:Y:S02]  /*cab0*/  R2UR UR55, R218 ;  /* 0x00000000da3772ca */ /* 0x000fe400000e0000 */
[----:B------:R-:W-:Y:S01]  /*cac0*/  R2UR UR54, R225 ;  /* 0x00000000e13672ca */ /* 0x000fe200000e0000 */
[----:B------:R-:W-:Y:S02]  /*cad0*/  WARPGROUP.DEPBAR.LE gsb0, 0x0 ;  /* 0x00008000000079c5 */ /* 0x000fe40000010000 */
[----:B------:R-:W-:-:S10]  /*cae0*/  WARPGROUP.ARRIVE ;  /* 0x00000000000079c5 */ /* 0x000fd40000000000 */
[----:B------:R-:W-:Y:S01]  /*caf0*/  HGMMA.64x16x16.F32.BF16 R168, R24, gdesc[UR52].tnspB, R168, gsb0 ;  /* 0x4020003418a87df0 */ /* 0x000fe200080018a8 */
[----:B------:R-:W-:Y:S02]  /*cb00*/  R2UR UR55, R34 ;  /* 0x00000000223772ca */ /* 0x000fe400000e0000 */
[----:B------:R-:W-:Y:S02]  /*cb10*/  R2UR UR54, R224 ;  /* 0x00000000e03672ca */ /* 0x000fe400000e0000 */
[----:B------:R-:W-:-:S04]  /*cb20*/  MOV R34, UR53 ;  /* 0x0000003500227c02 */ /* 0x000fc80008000f00 */
[----:B------:R-:W-:Y:S01]  /*cb30*/  R2UR UR53, R34 ;  /* 0x00000000223572ca */ /* 0x000fe200000e0000 */
[----:B------:R-:W-:Y:S02]  /*cb40*/  WARPGROUP.DEPBAR.LE gsb0, 0x0 ;  /* 0x00008000000079c5 */ /* 0x000fe40000010000 */
[----:B------:R-:W-:-:S10]  /*cb50*/  WARPGROUP.ARRIVE ;  /* 0x00000000000079c5 */ /* 0x000fd40000000000 */
[----:B------:R-:W-:Y:S03]  /*cb60*/  HGMMA.64x16x16.F32.BF16 R160, R24, gdesc[UR52].tnspB, R160, gsb0 ;  /* 0x4020003418a07df0 */ /* 0x000fe600080018a0 */
[----:B------:R-:W-:Y:S02]  /*cb70*/  WARPGROUP.DEPBAR.LE gsb0, 0x0 ;  /* 0x00008000000079c5 */ /* 0x000fe40000010000 */
[----:B------:R-:W-:-:S06]  /*cb80*/  WARPGROUP.ARRIVE ;  /* 0x00000000000079c5 */ /* 0x000fcc0000000000 */
[----:B------:R-:W-:Y:S01]  /*cb90*/  HGMMA.64x16x16.F32.BF16 R152, R24, gdesc[UR48].tnspB, R152, gsb0 ;  /* 0x4020003018987df0 */ /* 0x000fe20008001898 */
[----:B------:R-:W-:Y:S02]  /*cba0*/  R2UR UR50, R28 ;  /* 0x000000001c3272ca */ /* 0x000fe400000e0000 */
[----:B------:R-:W-:-:S11]  /*cbb0*/  IADD3 R28, R214, 0xc0, RZ ;  /* 0x000000c0d61c7810 */ /* 0x000fd60007ffe0ff */
[----:B------:R-:W-:Y:S01]  /*cbc0*/  MOV R41, UR50 ;  /* 0x0000003200297c02 */ /* 0x000fe20008000f00 */
[----:B------:R-:W-:Y:S01]  /*cbd0*/  UMOV UR50, UR8 ;  /* 0x0000000800327c82 */ /* 0x000fe20008000000 */
[----:B------:R-:W-:Y:S02]  /*cbe0*/  WARPGROUP.DEPBAR.LE gsb0, 0x0 ;  /* 0x00008000000079c5 */ /* 0x000fe40000010000 */
[----:B------:R-:W1:Y:S01]  /*cbf0*/  MUFU.EX2 R26, R53 ;  /* 0x00000035001a7308 */ /* 0x000e620000000800 */
[----:B------:R-:W-:Y:S01]  /*cc00*/  VIADD R24, R214, 0x6a0 ;  /* 0x000006a0d6187836 */ /* 0x000fe20000000000 */
[----:B------:R-:W-:Y:S02]  /*cc10*/  MOV R25, 0xc0000010 ;  /* 0xc000001000197802 */ /* 0x000fe40000000f00 */
[----:B------:R-:W-:Y:S02]  /*cc20*/  F2FP.BF16.F32.PACK_AB R27, R55, R54 ;  /* 0x00000036371b723e */ /* 0x000fe400000010ff */
[----:B------:R-:W-:-:S02]  /*cc30*/  R2UR UR54, R24 ;  /* 0x00000000183672ca */ /* 0x000fc400000e0000 */
[----:B------:R-:W-:Y:S02]  /*cc40*/  R2UR UR55, R25 ;  /* 0x00000000193772ca */ /* 0x000fe400000e0000 */
[----:B------:R-:W-:Y:S02]  /*cc50*/  F2FP.BF16.F32.PACK_AB R25, R51, R50 ;  /* 0x000000323319723e */ /* 0x000fe400000010ff */
[----:B------:R-:W-:Y:S02]  /*cc60*/  F2FP.BF16.F32.PACK_AB R24, R49, R33 ;  /* 0x000000213118723e */ /* 0x000fe400000010ff */
[----:B------:R-:W2:Y:S01]  /*cc70*/  MUFU.EX2 R33, R56 ;  /* 0x0000003800217308 */ /* 0x000ea20000000800 */
[----:B-1----:R-:W-:Y:S01]  /*cc80*/  @!P5 FMUL R26, R26, R26 ;  /* 0x0000001a1a1ad220 */ /* 0x002fe20000400000 */
[----:B------:R-:W-:-:S03]  /*cc90*/  FSETP.GEU.AND P5, PT, R63, -126, PT ;  /* 0xc2fc00003f00780b */ /* 0x000fc60003fae000 */
[----:B------:R-:W-:Y:S01]  /*cca0*/  MOV R36, UR54 ;  /* 0x0000003600247c02 */ /* 0x000fe20008000f00 */
[----:B------:R-:W-:Y:S01]  /*ccb0*/  FADD R226, R226, R26 ;  /* 0x0000001ae2e27221 */ /* 0x000fe20000000000 */
[----:B------:R-:W-:Y:S01]  /*ccc0*/  F2FP.BF16.F32.PACK_AB R26, R26, R29 ;  /* 0x0000001d1a1a723e */ /* 0x000fe200000010ff */
[----:B------:R-:W-:Y:S01]  /*ccd0*/  UMOV UR54, UR24 ;  /* 0x0000001800367c82 */ /* 0x000fe20008000000 */
[----:B------:R-:W-:Y:S01]  /*cce0*/  MOV R32, UR55 ;  /* 0x0000003700207c02 */ /* 0x000fe20008000f00 */
[----:B------:R-:W-:Y:S01]  /*ccf0*/  UMOV UR55, UR25 ;  /* 0x0000001900377c82 */ /* 0x000fe20008000000 */
[----:B------:R-:W-:Y:S01]  /*cd00*/  WARPGROUP.ARRIVE ;  /* 0x00000000000079c5 */ /* 0x000fe20000000000 */
[----:B------:R-:W-:-:S03]  /*cd10*/  IMAD.MOV.U32 R29, RZ, RZ, -0x3ffffff0 ;  /* 0xc0000010ff1d7424 */ /* 0x000fc600078e00ff */
[----:B------:R-:W-:Y:S02]  /*cd20*/  @!P5 FMUL R63, R63, 0.5 ;  /* 0x3f0000003f3fd820 */ /* 0x000fe40000400000 */
[----:B------:R-:W-:Y:S01]  /*cd30*/  HGMMA.64x16x16.F32.BF16 R200, R24, gdesc[UR36].tnspB, R200, gsb0 ;  /* 0x4020002418c87df0 */ /* 0x000fe200080018c8 */
[----:B------:R-:W-:Y:S01]  /*cd40*/  R2UR UR39, R31 ;  /* 0x000000001f2772ca */ /* 0x000fe200000e0000 */
[----:B------:R-:W-:Y:S02]  /*cd50*/  IMAD.MOV.U32 R31, RZ, RZ, -0x3ffffff0 ;  /* 0xc0000010ff1f7424 */ /* 0x000fe400078e00ff */
[----:B--2---:R-:W-:Y:S01]  /*cd60*/  @!P6 FMUL R33, R33, R33 ;  /* 0x000000212121e220 */ /* 0x004fe20000400000 */
[----:B------:R-:W-:Y:S01]  /*cd70*/  R2UR UR38, R30 ;  /* 0x000000001e2672ca */ /* 0x000fe200000e0000 */
[----:B------:R-:W1:Y:S01]  /*cd80*/  MUFU.EX2 R63, R63 ;  /* 0x0000003f003f7308 */ /* 0x000e620000000800 */
[----:B------:R-:W-:Y:S01]  /*cd90*/  FSETP.GEU.AND P6, PT, R67, -126, PT ;  /* 0xc2fc00004300780b */ /* 0x000fe20003fce000 */
[----:B------:R-:W-:Y:S01]  /*cda0*/  FADD R226, R226, R33 ;  /* 0x00000021e2e27221 */ /* 0x000fe20000000000 */
[----:B------:R-:W-:Y:S01]  /*cdb0*/  R2UR UR51, R29 ;  /* 0x000000001d3372ca */ /* 0x000fe200000e0000 */
[----:B------:R-:W-:Y:S01]  /*cdc0*/  IMAD.MOV.U32 R29, RZ, RZ, -0x3ffffff0 ;  /* 0xc0000010ff1d7424 */ /* 0x000fe200078e00ff */
[----:B------:R-:W-:Y:S01]  /*cdd0*/  IADD3 R30, R214, 0xca0, RZ ;  /* 0x00000ca0d61e7810 */ /* 0x000fe20007ffe0ff */
[----:B------:R-:W-:-:S02]  /*cde0*/  FADD R226, R226, R57 ;  /* 0x00000039e2e27221 */ /* 0x000fc40000000000 */
[----:B------:R-:W-:Y:S01]  /*cdf0*/  MOV R38, UR39 ;  /* 0x0000002700267c02 */ /* 0x000fe20008000f00 */
[----:B------:R-:W-:-:S03]  /*ce00*/  UMOV UR39, UR21 ;  /* 0x0000001500277c82 */ /* 0x000fc60008000000 */
[----:B------:R-:W-:Y:S01]  /*ce10*/  MOV R39, UR38 ;  /* 0x0000002600277c02 */ /* 0x000fe20008000f00 */
[----:B------:R-:W-:Y:S01]  /*ce20*/  UMOV UR38, UR20 ;  /* 0x0000001400267c82 */ /* 0x000fe20008000000 */
[----:B------:R-:W-:Y:S02]  /*ce30*/  @!P6 FMUL R67, R67, 0.5 ;  /* 0x3f0000004343e820 */ /* 0x000fe40000400000 */
[----:B------:R-:W-:Y:S01]  /*ce40*/  MOV R40, UR51 ;  /* 0x0000003300287c02 */ /* 0x000fe20008000f00 */
[----:B-1----:R-:W-:Y:S01]  /*ce50*/  @!P5 FMUL R63, R63, R63 ;  /* 0x0000003f3f3fd220 */ /* 0x002fe20000400000 */
[----:B------:R-:W-:Y:S01]  /*ce60*/  FSETP.GEU.AND P5, PT, R66, -126, PT ;  /* 0xc2fc00004200780b */ /* 0x000fe20003fae000 */
[----:B------:R-:W-:Y:S01]  /*ce70*/  UMOV UR51, UR9 ;  /* 0x0000000900337c82 */ /* 0x000fe20008000000 */
[----:B------:R-:W1:Y:S01]  /*ce80*/  MUFU.EX2 R67, R67 ;  /* 0x0000004300437308 */ /* 0x000e620000000800 */
[----:B------:R-:W-:-:S10]  /*ce90*/  FADD R227, R227, R63 ;  /* 0x0000003fe3e37221 */ /* 0x000fd40000000000 */
[----:B------:R-:W-:Y:S01]  /*cea0*/  @!P5 FMUL R66, R66, 0.5 ;  /* 0x3f0000004242d820 */ /* 0x000fe20000400000 */
[----:B------:R-:W-:Y:S02]  /*ceb0*/  WARPGROUP.DEPBAR.LE gsb0, 0x0 ;  /* 0x00008000000079c5 */ /* 0x000fe40000010000 */
[----:B------:R-:W-:-:S03]  /*cec0*/  WARPGROUP.ARRIVE ;  /* 0x00000000000079c5 */ /* 0x000fc60000000000 */
[----:B------:R-:W2:Y:S01]  /*ced0*/  MUFU.EX2 R66, R66 ;  /* 0x0000004200427308 */ /* 0x000ea20000000800 */
[----:B-1----:R-:W-:Y:S01]  /*cee0*/  @!P6 FMUL R67, R67, R67 ;  /* 0x000000434343e220 */ /* 0x002fe20000400000 */
[----:B------:R-:W-:Y:S01]  /*cef0*/  FSETP.GEU.AND P6, PT, R68, -126, PT ;  /* 0xc2fc00004400780b */ /* 0x000fe20003fce000 */
[----:B------:R-:W-:Y:S01]  /*cf00*/  HGMMA.64x16x16.F32.BF16 R192, R24, gdesc[UR44].tnspB, R192, gsb0 ;  /* 0x4020002c18c07df0 */ /* 0x000fe200080018c0 */
[----:B------:R-:W-:Y:S01]  /*cf10*/  R2UR UR47, R31 ;  /* 0x000000001f2f72ca */ /* 0x000fe200000e0000 */
[----:B------:R-:W-:Y:S01]  /*cf20*/  IMAD.MOV.U32 R31, RZ, RZ, -0x3ffffff0 ;  /* 0xc0000010ff1f7424 */ /* 0x000fe200078e00ff */
[----:B------:R-:W-:Y:S02]  /*cf30*/  R2UR UR46, R30 ;  /* 0x000000001e2e72ca */ /* 0x000fe400000e0000 */
[----:B------:R-:W-:-:S07]  /*cf40*/  IADD3 R30, R214, 0x2c0, RZ ;  /* 0x000002c0d61e7810 */ /* 0x000fce0007ffe0ff */
[----:B------:R-:W-:Y:S01]  /*cf50*/  @!P6 FMUL R68, R68, 0.5 ;  /* 0x3f0000004444e820 */ /* 0x000fe20000400000 */
[----:B--2---:R-:W-:Y:S01]  /*cf60*/  @!P5 FMUL R66, R66, R66 ;  /* 0x000000424242d220 */ /* 0x004fe20000400000 */
[----:B------:R-:W-:Y:S02]  /*cf70*/  FSETP.GEU.AND P5, PT, R65, -126, PT ;  /* 0xc2fc00004100780b */ /* 0x000fe40003fae000 */
[----:B------:R-:W1:Y:S01]  /*cf80*/  MUFU.EX2 R37, R68 ;  /* 0x0000004400257308 */ /* 0x000e620000000800 */
[----:B------:R-:W-:-:S04]  /*cf90*/  FADD R227, R227, R66 ;  /* 0x00000042e3e37221 */ /* 0x000fc80000000000 */
[----:B------:R-:W-:-:S04]  /*cfa0*/  FADD R227, R227, R67 ;  /* 0x00000043e3e37221 */ /* 0x000fc80000000000 */
[----:B------:R-:W-:Y:S02]  /*cfb0*/  FADD R227, R227, R70 ;  /* 0x00000046e3e37221 */ /* 0x000fe40000000000 */
[----:B------:R-:W-:Y:S01]  /*cfc0*/  @!P5 FMUL R65, R65, 0.5 ;  /* 0x3f0000004141d820 */ /* 0x000fe20000400000 */
[----:B-1----:R-:W-:-:S05]  /*cfd0*/  @!P6 FMUL R37, R37, R37 ;  /* 0x000000252525e220 */ /* 0x002fca0000400000 */
[----:B------:R-:W1:Y:S01]  /*cfe0*/  MUFU.EX2 R65, R65 ;  /* 0x0000004100417308 */ /* 0x000e620000000800 */
[----:B------:R-:W-:Y:S01]  /*cff0*/  FSETP.GEU.AND P6, PT, R79, -126, PT ;  /* 0xc2fc00004f00780b */ /* 0x000fe20003fce000 */
[----:B------:R-:W-:Y:S02]  /*d000*/  WARPGROUP.DEPBAR.LE gsb0, 0x0 ;  /* 0x00008000000079c5 */ /* 0x000fe40000010000 */
[----:B------:R-:W-:-:S10]  /*d010*/  WARPGROUP.ARRIVE ;  /* 0x00000000000079c5 */ /* 0x000fd40000000000 */
[----:B------:R-:W-:Y:S01]  /*d020*/  @!P6 FMUL R79, R79, 0.5 ;  /* 0x3f0000004f4fe820 */ /* 0x000fe20000400000 */
[----:B-1----:R-:W-:Y:S01]  /*d030*/  @!P5 FMUL R65, R65, R65 ;  /* 0x000000414141d220 */ /* 0x002fe20000400000 */
[----:B------:R-:W-:Y:S01]  /*d040*/  HGMMA.64x16x16.F32.BF16 R184, R24, gdesc[UR40].tnspB, R184, gsb0 ;  /* 0x4020002818b87df0 */ /* 0x000fe200080018b8 */
[----:B------:R-:W-:-:S03]  /*d050*/  FSETP.GEU.AND P5, PT, R78, -126, PT ;  /* 0xc2fc00004e00780b */ /* 0x000fc60003fae000 */
[----:B------:R-:W1:Y:S01]  /*d060*/  MUFU.EX2 R79, R79 ;  /* 0x0000004f004f7308 */ /* 0x000e620000000800 */
[----:B------:R-:W-:Y:S02]  /*d070*/  R2UR UR42, R28 ;  /* 0x000000001c2a72ca */ /* 0x000fe400000e0000 */
[----:B------:R-:W-:Y:S02]  /*d080*/  R2UR UR43, R29 ;  /* 0x000000001d2b72ca */ /* 0x000fe400000e0000 */
[----:B------:R-:W-:Y:S02]  /*d090*/  IADD3 R28, R214, 0x4c0, RZ ;  /* 0x000004c0d61c7810 */ /* 0x000fe40007ffe0ff */
[----:B------:R-:W-:-:S03]  /*d0a0*/  MOV R29, 0xc0000010 ;  /* 0xc0000010001d7802 */ /* 0x000fc60000000f00 */
[----:B------:R-:W-:Y:S01]  /*d0b0*/  @!P5 FMUL R78, R78, 0.5 ;  /* 0x3f0000004e4ed820 */ /* 0x000fe20000400000 */
[----:B-1----:R-:W-:-:S05]  /*d0c0*/  @!P6 FMUL R79, R79, R79 ;  /* 0x0000004f4f4fe220 */ /* 0x002fca0000400000 */
[----:B------:R-:W1:Y:S01]  /*d0d0*/  MUFU.EX2 R78, R78 ;  /* 0x0000004e004e7308 */ /* 0x000e620000000800 */
[----:B------:R-:W-:-:S13]  /*d0e0*/  FSETP.GEU.AND P6, PT, R82, -126, PT ;  /* 0xc2fc00005200780b */ /* 0x000fda0003fce000 */
[----:B------:R-:W-:Y:S01]  /*d0f0*/  @!P6 FMUL R82, R82, 0.5 ;  /* 0x3f0000005252e820 */ /* 0x000fe20000400000 */
[----:B-1----:R-:W-:Y:S01]  /*d100*/  @!P5 FMUL R78, R78, R78 ;  /* 0x0000004e4e4ed220 */ /* 0x002fe20000400000 */
[----:B------:R-:W-:-:S04]  /*d110*/  FSETP.GEU.AND P5, PT, R77, -126, PT ;  /* 0xc2fc00004d00780b */ /* 0x000fc80003fae000 */
[----:B------:R-:W1:Y:S01]  /*d120*/  MUFU.EX2 R82, R82 ;  /* 0x0000005200527308 */ /* 0x000e620000000800 */
[----:B------:R-:W-:Y:S02]  /*d130*/  WARPGROUP.DEPBAR.LE gsb0, 0x0 ;  /* 0x00008000000079c5 */ /* 0x000fe40000010000 */
[----:B------:R-:W-:-:S06]  /*d140*/  WARPGROUP.ARRIVE ;  /* 0x00000000000079c5 */ /* 0x000fcc0000000000 */
[----:B------:R-:W-:Y:S01]  /*d150*/  HGMMA.64x16x16.F32.BF16 R176, R24, gdesc[UR32].tnspB, R176, gsb0 ;  /* 0x4020002018b07df0 */ /* 0x000fe200080018b0 */
[----:B------:R-:W-:Y:S01]  /*d160*/  R2UR UR35, R31 ;  /* 0x000000001f2372ca */ /* 0x000fe200000e0000 */
[----:B------:R-:W-:Y:S01]  /*d170*/  @!P5 FMUL R77, R77, 0.5 ;  /* 0x3f0000004d4dd820 */ /* 0x000fe20000400000 */
[----:B------:R-:W2:Y:S01]  /*d180*/  MUFU.EX2 R31, R60 ;  /* 0x0000003c001f7308 */ /* 0x000ea20000000800 */
[----:B------:R-:W-:Y:S02]  /*d190*/  R2UR UR34, R30 ;  /* 0x000000001e2272ca */ /* 0x000fe400000e0000 */
[----:B------:R-:W-:Y:S01]  /*d1a0*/  IADD3 R30, R214, 0xac0, RZ ;  /* 0x00000ac0d61e7810 */ /* 0x000fe20007ffe0ff */
[----:B-1----:R-:W-:Y:S01]  /*d1b0*/  @!P6 FMUL R82, R82, R82 ;  /* 0x000000525252e220 */ /* 0x002fe20000400000 */
[----:B------:R-:W-:-:S03]  /*d1c0*/  FSETP.GEU.AND P6, PT, R81, -126, PT ;  /* 0xc2fc00005100780b */ /* 0x000fc60003fce000 */
[----:B------:R-:W1:Y:S01]  /*d1d0*/  MUFU.EX2 R77, R77 ;  /* 0x0000004d004d7308 */ /* 0x000e620000000800 */
[----:B--2---:R-:W-:Y:S01]  /*d1e0*/  @!P3 FMUL R31, R31, R31 ;  /* 0x0000001f1f1fb220 */ /* 0x004fe20000400000 */
[----:B------:R-:W-:-:S08]  /*d1f0*/  FSETP.GEU.AND P3, PT, R71, -126, PT ;  /* 0xc2fc00004700780b */ /* 0x000fd00003f6e000 */
[----:B------:R-:W-:Y:S01]  /*d200*/  @!P6 FMUL R81, R81, 0.5 ;  /* 0x3f0000005151e820 */ /* 0x000fe20000400000 */
[----:B------:R-:W-:Y:S01]  /*d210*/  FADD R226, R226, R31 ;  /* 0x0000001fe2e27221 */ /* 0x000fe20000000000 */
[----:B-1----:R-:W-:Y:S01]  /*d220*/  @!P5 FMUL R77, R77, R77 ;  /* 0x0000004d4d4dd220 */ /* 0x002fe20000400000 */
[----:B------:R-:W-:-:S03]  /*d230*/  FSETP.GEU.AND P5, PT, R80, -126, PT ;  /* 0xc2fc00005000780b */ /* 0x000fc60003fae000 */
[----:B------:R-:W1:Y:S01]  /*d240*/  MUFU.EX2 R81, R81 ;  /* 0x0000005100517308 */ /* 0x000e620000000800 */
[----:B------:R-:W-:-:S07]  /*d250*/  @!P3 FMUL R71, R71, 0.5 ;  /* 0x3f0000004747b820 */ /* 0x000fce0000400000 */
[----:B------:R-:W2:Y:S01]  /*d260*/  MUFU.EX2 R71, R71 ;  /* 0x0000004700477308 */ /* 0x000ea20000000800 */
[----:B------:R-:W-:Y:S02]  /*d270*/  WARPGROUP.DEPBAR.LE gsb0, 0x0 ;  /* 0x00008000000079c5 */ /* 0x000fe40000010000 */
[----:B------:R-:W-:Y:S01]  /*d280*/  WARPGROUP.ARRIVE ;  /* 0x00000000000079c5 */ /* 0x000fe20000000000 */
[----:B------:R-:W-:Y:S01]  /*d290*/  @!P5 FMUL R80, R80, 0.5 ;  /* 0x3f0000005050d820 */ /* 0x000fe20000400000 */
[----:B-1----:R-:W-:Y:S01]  /*d2a0*/  @!P6 FMUL R81, R81, R81 ;  /* 0x000000515151e220 */ /* 0x002fe20000400000 */
[----:B------:R-:W-:Y:S02]  /*d2b0*/  FSETP.GEU.AND P6, PT, R94, -126, PT ;  /* 0xc2fc00005e00780b */ /* 0x000fe40003fce000 */
[----:B------:R-:W1:Y:S01]  /*d2c0*/  MUFU.EX2 R35, R80 ;  /* 0x0000005000237308 */ /* 0x000e620000000800 */
[----:B------:R-:W-:Y:S01]  /*d2d0*/  HGMMA.64x16x16.F32.BF16 R168, R24, gdesc[UR28].tnspB, R168, gsb0 ;  /* 0x4020001c18a87df0 */ /* 0x000fe200080018a8 */
        /* <DEDUP_REMOVED lines=8> */
[----:B------:R-:W2:Y:S02]  /*d360*/  MUFU.EX2 R74, R74 ;  /* 0x0000004a004a7308 */ /* 0x000ea40000000800 */
[----:B------:R-:W-:Y:S01]  /*d370*/  @!P5 FMUL R91, R91, 0.5 ;  /* 0x3f0000005b5bd820 */ /* 0x000fe20000400000 */
[----:B-1----:R-:W-:-:S05]  /*d380*/  @!P6 FMUL R94, R94, R94 ;  /* 0x0000005e5e5ee220 */ /* 0x002fca0000400000 */
[----:B------:R-:W1:Y:S01]  /*d390*/  MUFU.EX2 R91, R91 ;  /* 0x0000005b005b7308 */ /* 0x000e620000000800 */
[----:B------:R-:W-:Y:S01]  /*d3a0*/  FSETP.GEU.AND P6, PT, R93, -126, PT ;  /* 0xc2fc00005d00780b */ /* 0x000fe20003fce000 */
[----:B------:R-:W-:Y:S02]  /*d3b0*/  WARPGROUP.DEPBAR.LE gsb0, 0x0 ;  /* 0x00008000000079c5 */ /* 0x000fe40000010000 */
[----:B------:R-:W-:Y:S01]  /*d3c0*/  WARPGROUP.ARRIVE ;  /* 0x00000000000079c5 */ /* 0x000fe20000000000 */
[----:B--2---:R-:W-:Y:S01]  /*d3d0*/  @!P3 FMUL R74, R74, R74 ;  /* 0x0000004a4a4ab220 */ /* 0x004fe20000400000 */
[----:B------:R-:W-:-:S03]  /*d3e0*/  FSETP.GEU.AND P3, PT, R73, -126, PT ;  /* 0xc2fc00004900780b */ /* 0x000fc60003f6e000 */
[----:B------:R-:W-:Y:S01]  /*d3f0*/  FADD R227, R227, R74 ;  /* 0x0000004ae3e37221 */ /* 0x000fe20000000000 */
[----:B------:R-:W-:Y:S01]  /*d400*/  HGMMA.64x16x16.F32.BF16 R160, R24, gdesc[UR4].tnspB, R160, gsb0 ;  /* 0x4020000418a07df0 */ /* 0x000fe200080018a0 */
[----:B------:R-:W-:Y:S01]  /*d410*/  R2UR UR6, R28 ;  /* 0x000000001c0672ca */ /* 0x000fe200000e0000 */
[----:B------:R-:W-:Y:S01]  /*d420*/  VIADD R28, R214, 0x8c0 ;  /* 0x000008c0d61c7836 */ /* 0x000fe20000000000 */
[----:B------:R-:W-:Y:S01]  /*d430*/  R2UR UR7, R29 ;  /* 0x000000001d0772ca */ /* 0x000fe200000e0000 */
[----:B------:R-:W-:Y:S02]  /*d440*/  IMAD.MOV.U32 R29, RZ, RZ, -0x3ffffff0 ;  /* 0xc0000010ff1d7424 */ /* 0x000fe400078e00ff */
[----:B-1----:R-:W-:Y:S01]  /*d450*/  @!P5 FMUL R91, R91, R91 ;  /* 0x0000005b5b5bd220 */ /* 0x002fe20000400000 */
[----:B------:R-:W-:Y:S01]  /*d460*/  FSETP.GEU.AND P5, PT, R92, -126, PT ;  /* 0xc2fc00005c00780b */ /* 0x000fe20003fae000 */
[----:B------:R-:W-:Y:S01]  /*d470*/  @!P6 FMUL R93, R93, 0.5 ;  /* 0x3f0000005d5de820 */ /* 0x000fe20000400000 */
[----:B------:R-:W-:-:S05]  /*d480*/  @!P3 FMUL R73, R73, 0.5 ;  /* 0x3f0000004949b820 */ /* 0x000fca0000400000 */
[----:B------:R-:W1:Y:S06]  /*d490*/  MUFU.EX2 R93, R93 ;  /* 0x0000005d005d7308 */ /* 0x000e6c0000000800 */
[----:B------:R-:W-:Y:S02]  /*d4a0*/  @!P5 FMUL R92, R92, 0.5 ;  /* 0x3f0000005c5cd820 */ /* 0x000fe40000400000 */
[----:B------:R-:W2:Y:S01]  /*d4b0*/  MUFU.EX2 R73, R73 ;  /* 0x0000004900497308 */ /* 0x000ea20000000800 */
[----:B-1----:R-:W-:Y:S01]  /*d4c0*/  @!P6 FMUL R93, R93, R93 ;  /* 0x0000005d5d5de220 */ /* 0x002fe20000400000 */
[----:B------:R-:W-:Y:S01]  /*d4d0*/  FSETP.GEU.AND P6, PT, R96, -126, PT ;  /* 0xc2fc00006000780b */ /* 0x000fe20003fce000 */
[----:B--2---:R-:W-:Y:S01]  /*d4e0*/  @!P3 FMUL R73, R73, R73 ;  /* 0x000000494949b220 */ /* 0x004fe20000400000 */
[----:B------:R-:W-:Y:S01]  /*d4f0*/  FSETP.GEU.AND P3, PT, R86, -126, PT ;  /* 0xc2fc00005600780b */ /* 0x000fe20003f6e000 */
[----:B------:R-:W-:-:S02]  /*d500*/  WARPGROUP.DEPBAR.LE gsb0, 0x0 ;  /* 0x00008000000079c5 */ /* 0x000fc40000010000 */
[----:B------:R-:W-:-:S08]  /*d510*/  WARPGROUP.ARRIVE ;  /* 0x00000000000079c5 */ /* 0x000fd00000000000 */
[----:B------:R-:W-:Y:S01]  /*d520*/  @!P6 FMUL R96, R96, 0.5 ;  /* 0x3f0000006060e820 */ /* 0x000fe20000400000 */
[----:B------:R-:W-:Y:S01]  /*d530*/  HGMMA.64x16x16.F32.BF16 R152, R24, gdesc[UR8].tnspB, R152, gsb0 ;  /* 0x4020000818987df0 */ /* 0x000fe20008001898 */
[----:B------:R-:W-:-:S06]  /*d540*/  @!P3 FMUL R86, R86, 0.5 ;  /* 0x3f0000005656b820 */ /* 0x000fcc0000400000 */
[----:B------:R-:W1:Y:S02]  /*d550*/  MUFU.EX2 R86, R86 ;  /* 0x0000005600567308 */ /* 0x000e640000000800 */
[----:B-1----:R-:W-:Y:S01]  /*d560*/  @!P3 FMUL R86, R86, R86 ;  /* 0x000000565656b220 */ /* 0x002fe20000400000 */
[----:B------:R-:W-:-:S13]  /*d570*/  FSETP.GEU.AND P3, PT, R85, -126, PT ;  /* 0xc2fc00005500780b */ /* 0x000fda0003f6e000 */
[----:B------:R-:W-:Y:S01]  /*d580*/  @!P3 FMUL R85, R85, 0.5 ;  /* 0x3f0000005555b820 */ /* 0x000fe20000400000 */
[----:B------:R-:W-:Y:S02]  /*d590*/  WARPGROUP.DEPBAR.LE gsb0, 0x0 ;  /* 0x00008000000079c5 */ /* 0x000fe40000010000 */
[----:B------:R-:W1:Y:S01]  /*d5a0*/  MUFU.EX2 R26, R61 ;  /* 0x0000003d001a7308 */ /* 0x000e620000000800 */
[----:B------:R-:W-:Y:S01]  /*d5b0*/  VIADD R24, R214, 0x6c0 ;  /* 0x000006c0d6187836 */ /* 0x000fe20000000000 */
[----:B------:R-:W-:Y:S02]  /*d5c0*/  MOV R25, 0xc0000010 ;  /* 0xc000001000197802 */ /* 0x000fe40000000f00 */
[----:B------:R-:W-:Y:S02]  /*d5d0*/  F2FP.BF16.F32.PACK_AB R27, R63, R62 ;  /* 0x0000003e3f1b723e */ /* 0x000fe400000010ff */
[----:B------:R-:W-:Y:S02]  /*d5e0*/  R2UR UR10, R24 ;  /* 0x00000000180a72ca */ /* 0x000fe400000e0000 */
[----:B------:R-:W-:Y:S01]  /*d5f0*/  R2UR UR11, R25 ;  /* 0x00000000190b72ca */ /* 0x000fe200000e0000 */
[----:B------:R-:W2:Y:S01]  /*d600*/  MUFU.EX2 R85, R85 ;  /* 0x0000005500557308 */ /* 0x000ea20000000800 */
[----:B------:R-:W-:-:S02]  /*d610*/  F2FP.BF16.F32.PACK_AB R25, R59, R58 ;  /* 0x0000003a3b19723e */ /* 0x000fc400000010ff */
[----:B------:R-:W-:Y:S01]  /*d620*/  F2FP.BF16.F32.PACK_AB R24, R57, R33 ;  /* 0x000000213918723e */ /* 0x000fe200000010ff */
[----:B-1----:R-:W-:Y:S01]  /*d630*/  @!P4 FMUL R26, R26, R26 ;  /* 0x0000001a1a1ac220 */ /* 0x002fe20000400000 */
[----:B------:R-:W-:-:S03]  /*d640*/  FSETP.GEU.AND P4, PT, R64, -126, PT ;  /* 0xc2fc00004000780b */ /* 0x000fc60003f8e000 */
[----:B------:R-:W-:Y:S01]  /*d650*/  FADD R226, R226, R26 ;  /* 0x0000001ae2e27221 */ /* 0x000fe20000000000 */
[----:B------:R-:W-:Y:S01]  /*d660*/  F2FP.BF16.F32.PACK_AB R26, R26, R31 ;  /* 0x0000001f1a1a723e */ /* 0x000fe200000010ff */
[----:B------:R-:W-:-:S03]  /*d670*/  IMAD.MOV.U32 R31, RZ, RZ, -0x3ffffff0 ;  /* 0xc0000010ff1f7424 */ /* 0x000fc600078e00ff */
[----:B------:R-:W-:Y:S01]  /*d680*/  WARPGROUP.ARRIVE ;  /* 0x00000000000079c5 */ /* 0x000fe20000000000 */
[----:B--2---:R-:W-:Y:S01]  /*d690*/  @!P3 FMUL R85, R85, R85 ;  /* 0x000000555555b220 */ /* 0x004fe20000400000 */
[----:B------:R-:W-:-:S03]  /*d6a0*/  FSETP.GEU.AND P3, PT, R88, -126, PT ;  /* 0xc2fc00005800780b */ /* 0x000fc60003f6e000 */
[----:B------:R-:W-:Y:S01]  /*d6b0*/  @!P4 FMUL R64, R64, 0.5 ;  /* 0x3f0000004040c820 */ /* 0x000fe20000400000 */
[----:B------:R-:W-:Y:S01]  /*d6c0*/  HGMMA.64x16x16.F32.BF16 R200, R24, gdesc[UR12].tnspB, R200, gsb0 ;  /* 0x4020000c18c87df0 */ /* 0x000fe200080018c8 */
[----:B------:R-:W-:Y:S02]  /*d6d0*/  R2UR UR14, R28 ;  /* 0x000000001c0e72ca */ /* 0x000fe400000e0000 */
[----:B------:R-:W1:Y:S01]  /*d6e0*/  MUFU.EX2 R33, R64 ;  /* 0x0000004000217308 */ /* 0x000e620000000800 */
[----:B------:R-:W-:Y:S01]  /*d6f0*/  R2UR UR15, R29 ;  /* 0x000000001d0f72ca */ /* 0x000fe200000e0000 */
[----:B------:R-:W-:Y:S01]  /*d700*/  IMAD.MOV.U32 R29, RZ, RZ, -0x3ffffff0 ;  /* 0xc0000010ff1d7424 */ /* 0x000fe200078e00ff */
[----:B------:R-:W-:-:S03]  /*d710*/  IADD3 R28, R214, 0xcc0, RZ ;  /* 0x00000cc0d61c7810 */ /* 0x000fc60007ffe0ff */
[----:B------:R-:W-:Y:S01]  /*d720*/  @!P3 FMUL R88, R88, 0.5 ;  /* 0x3f0000005858b820 */ /* 0x000fe20000400000 */
[----:B-1----:R-:W-:Y:S01]  /*d730*/  @!P4 FMUL R33, R33, R33 ;  /* 0x000000212121c220 */ /* 0x002fe20000400000 */
[----:B------:R-:W-:-:S03]  /*d740*/  FSETP.GEU.AND P4, PT, R75, -126, PT ;  /* 0xc2fc00004b00780b */ /* 0x000fc60003f8e000 */
[----:B------:R-:W-:-:S04]  /*d750*/  FADD R226, R226, R33 ;  /* 0x00000021e2e27221 */ /* 0x000fc80000000000 */
[----:B------:R-:W-:-:S04]  /*d760*/  FADD R226, R226, R65 ;  /* 0x00000041e2e27221 */ /* 0x000fc80000000000 */
[----:B------:R-:W-:Y:S02]  /*d770*/  FADD R226, R226, R37 ;  /* 0x00000025e2e27221 */ /* 0x000fe40000000000 */
[----:B------:R-:W-:Y:S02]  /*d780*/  @!P4 FMUL R75, R75, 0.5 ;  /* 0x3f0000004b4bc820 */ /* 0x000fe40000400000 */
[----:B------:R-:W-:-:S04]  /*d790*/  FADD R226, R226, R69 ;  /* 0x00000045e2e27221 */ /* 0x000fc80000000000 */
[----:B------:R-:W1:Y:S01]  /*d7a0*/  MUFU.EX2 R75, R75 ;  /* 0x0000004b004b7308 */ /* 0x000e620000000800 */
[----:B------:R-:W-:Y:S02]  /*d7b0*/  WARPGROUP.DEPBAR.LE gsb0, 0x0 ;  /* 0x00008000000079c5 */ /* 0x000fe40000010000 */
[----:B------:R-:W-:-:S06]  /*d7c0*/  WARPGROUP.ARRIVE ;  /* 0x00000000000079c5 */ /* 0x000fcc0000000000 */
[----:B------:R-:W-:Y:S01]  /*d7d0*/  HGMMA.64x16x16.F32.BF16 R192, R24, gdesc[UR16].tnspB, R192, gsb0 ;  /* 0x4020001018c07df0 */ /* 0x000fe200080018c0 */
[----:B------:R-:W-:Y:S02]  /*d7e0*/  R2UR UR18, R30 ;  /* 0x000000001e1272ca */ /* 0x000fe400000e0000 */
[----:B------:R-:W-:Y:S01]  /*d7f0*/  R2UR UR19, R31 ;  /* 0x000000001f1372ca */ /* 0x000fe200000e0000 */
[----:B------:R-:W-:Y:S01]  /*d800*/  IMAD.MOV.U32 R31, RZ, RZ, -0x3ffffff0 ;  /* 0xc0000010ff1f7424 */ /* 0x000fe200078e00ff */
[----:B------:R-:W-:Y:S01]  /*d810*/  IADD3 R30, R214, 0xe0, RZ ;  /* 0x000000e0d61e7810 */ /* 0x000fe20007ffe0ff */
[----:B-1----:R-:W-:Y:S01]  /*d820*/  @!P4 FMUL R75, R75, R75 ;  /* 0x0000004b4b4bc220 */ /* 0x002fe20000400000 */
[----:B------:R-:W-:-:S03]  /*d830*/  FSETP.GEU.AND P4, PT, R76, -126, PT ;  /* 0xc2fc00004c00780b */ /* 0x000fc60003f8e000 */
[----:B------:R-:W-:-:S04]  /*d840*/  FADD R227, R227, R75 ;  /* 0x0000004be3e37221 */ /* 0x000fc80000000000 */
[----:B------:R-:W-:-:S04]  /*d850*/  FADD R227, R227, R78 ;  /* 0x0000004ee3e37221 */ /* 0x000fc80000000000 */
[----:B------:R-:W-:Y:S02]  /*d860*/  FADD R227, R227, R79 ;  /* 0x0000004fe3e37221 */ /* 0x000fe40000000000 */
[----:B------:R-:W-:Y:S02]  /*d870*/  @!P4 FMUL R76, R76, 0.5 ;  /* 0x3f0000004c4cc820 */ /* 0x000fe40000400000 */
[----:B------:R-:W-:Y:S01]  /*d880*/  FADD R227, R227, R82 ;  /* 0x00000052e3e37221 */ /* 0x000fe20000000000 */
[----:B------:R-:W-:Y:S02]  /*d890*/  WARPGROUP.DEPBAR.LE gsb0, 0x0 ;  /* 0x00008000000079c5 */ /* 0x000fe40000010000 */
[----:B------:R-:W-:-:S06]  /*d8a0*/  WARPGROUP.ARRIVE ;  /* 0x00000000000079c5 */ /* 0x000fcc0000000000 */
[----:B------:R-:W-:Y:S01]  /*d8b0*/  HGMMA.64x16x16.F32.BF16 R184, R24, gdesc[UR20].tnspB, R184, gsb0 ;  /* 0x4020001418b87df0 */ /* 0x000fe200080018b8 */
[----:B------:R-:W-:Y:S02]  /*d8c0*/  R2UR UR22, R28 ;  /* 0x000000001c1672ca */ /* 0x000fe400000e0000 */
[----:B------:R-:W-:Y:S01]  /*d8d0*/  R2UR UR23, R29 ;  /* 0x000000001d1772ca */ /* 0x000fe200000e0000 */
[----:B------:R-:W-:Y:S01]  /*d8e0*/  IMAD.MOV.U32 R29, RZ, RZ, -0x3ffffff0 ;  /* 0xc0000010ff1d7424 */ /* 0x000fe200078e00ff */
[----:B------:R-:W-:-:S04]  /*d8f0*/  IADD3 R28, R214, 0x2e0, RZ ;  /* 0x000002e0d61c7810 */ /* 0x000fc80007ffe0ff */
[----:B------:R-:W-:Y:S01]  /*d900*/  R2UR UR30, R28 ;  /* 0x000000001c1e72ca */ /* 0x000fe200000e0000 */
[----:B------:R-:W-:Y:S01]  /*d910*/  VIADD R28, R214, 0x8e0 ;  /* 0x000008e0d61c7836 */ /* 0x000fe20000000000 */
[----:B------:R-:W-:Y:S01]  /*d920*/  R2UR UR31, R29 ;  /* 0x000000001d1f72ca */ /* 0x000fe200000e0000 */
[----:B------:R-:W-:Y:S01]  /*d930*/  IMAD.MOV.U32 R29, RZ, RZ, -0x3ffffff0 ;  /* 0xc0000010ff1d7424 */ /* 0x000fe200078e00ff */
[----:B------:R-:W-:Y:S02]  /*d940*/  WARPGROUP.DEPBAR.LE gsb0, 0x0 ;  /* 0x00008000000079c5 */ /* 0x000fe40000010000 */
[----:B------:R-:W-:-:S06]  /*d950*/  WARPGROUP.ARRIVE ;  /* 0x00000000000079c5 */ /* 0x000fcc0000000000 */
[----:B------:R-:W-:Y:S01]  /*d960*/  HGMMA.64x16x16.F32.BF16 R176, R24, gdesc[UR24].tnspB, R176, gsb0 ;  /* 0x4020001818b07df0 */ /* 0x000fe200080018b0 */
[----:B------:R-:W-:Y:S02]  /*d970*/  R2UR UR26, R30 ;  /* 0x000000001e1a72ca */ /* 0x000fe400000e0000 */
[----:B------:R-:W-:Y:S02]  /*d980*/  R2UR UR27, R31 ;  /* 0x000000001f1b72ca */ /* 0x000fe400000e0000 */
[----:B------:R-:W-:Y:S02]  /*d990*/  IADD3 R30, R214, 0x4e0, RZ ;  /* 0x000004e0d61e7810 */ /* 0x000fe40007ffe0ff */
[----:B------:R-:W-:Y:S01]  /*d9a0*/  MOV R31, 0xc0000010 ;  /* 0xc0000010001f7802 */ /* 0x000fe20000000f00 */
[----:B------:R-:W-:Y:S02]  /*d9b0*/  WARPGROUP.DEPBAR.LE gsb0, 0x0 ;  /* 0x00008000000079c5 */ /* 0x000fe40000010000 */
[----:B------:R-:W-:-:S06]  /*d9c0*/  WARPGROUP.ARRIVE ;  /* 0x00000000000079c5 */ /* 0x000fcc0000000000 */
[----:B------:R-:W-:Y:S01]  /*d9d0*/  HGMMA.64x16x16.F32.BF16 R168, R24, gdesc[UR56].tnspB, R168, gsb0 ;  /* 0x4020003818a87df0 */ /* 0x000fe200080018a8 */
[----:B------:R-:W-:Y:S02]  /*d9e0*/  R2UR UR58, R30 ;  /* 0x000000001e3a72ca */ /* 0x000fe400000e0000 */
[----:B------:R-:W-:Y:S01]  /*d9f0*/  R2UR UR59, R31 ;  /* 0x000000001f3b72ca */ /* 0x000fe200000e0000 */
[----:B------:R-:W-:Y:S01]  /*da00*/  IMAD.MOV.U32 R31, RZ, RZ, -0x3ffffff0 ;  /* 0xc0000010ff1f7424 */ /* 0x000fe200078e00ff */
[----:B------:R-:W-:-:S04]  /*da10*/  IADD3 R30, R214, 0xae0, RZ ;  /* 0x00000ae0d61e7810 */ /* 0x000fc80007ffe0ff */
[----:B------:R-:W-:Y:S02]  /*da20*/  R2UR UR20, R30 ;  /* 0x000000001e1472ca */ /* 0x000fe400000e0000 */
[----:B------:R-:W-:Y:S01]  /*da30*/  R2UR UR21, R31 ;  /* 0x000000001f1572ca */ /* 0x000fe200000e0000 */
[----:B------:R-:W-:Y:S01]  /*da40*/  IMAD.MOV.U32 R31, RZ, RZ, -0x3ffffff0 ;  /* 0xc0000010ff1f7424 */ /* 0x000fe200078e00ff */
[----:B------:R-:W-:-:S04]  /*da50*/  IADD3 R30, R214, 0x100, RZ ;  /* 0x00000100d61e7810 */ /* 0x000fc80007ffe0ff */
[----:B------:R-:W-:Y:S02]  /*da60*/  R2UR UR8, R30 ;  /* 0x000000001e0872ca */ /* 0x000fe400000e0000 */
[----:B------:R-:W-:Y:S02]  /*da70*/  R2UR UR9, R31 ;  /* 0x000000001f0972ca */ /* 0x000fe400000e0000 */
[----:B------:R-:W-:Y:S02]  /*da80*/  IADD3 R30, R214, 0x500, RZ ;  /* 0x00000500d61e7810 */ /* 0x000fe40007ffe0ff */
[----:B------:R-:W-:Y:S01]  /*da90*/  MOV R31, 0xc0000010 ;  /* 0xc0000010001f7802 */ /* 0x000fe20000000f00 */
[----:B------:R-:W-:Y:S02]  /*daa0*/  WARPGROUP.DEPBAR.LE gsb0, 0x0 ;  /* 0x00008000000079c5 */ /* 0x000fe40000010000 */
[----:B------:R-:W-:-:S06]  /*dab0*/  WARPGROUP.ARRIVE ;  /* 0x00000000000079c5 */ /* 0x000fcc0000000000 */
[----:B------:R-:W-:Y:S01]  /*dac0*/  HGMMA.64x16x16.F32.BF16 R160, R24, gdesc[UR36].tnspB, R160, gsb0 ;  /* 0x4020002418a07df0 */ /* 0x000fe200080018a0 */
[----:B------:R-:W-:Y:S01]  /*dad0*/  UMOV UR38, UR12 ;  /* 0x0000000c00267c82 */ /* 0x000fe20008000000 */
[----:B------:R-:W-:Y:S01]  /*dae0*/  UMOV UR39, UR13 ;  /* 0x0000000d00277c82 */ /* 0x000fe20008000000 */
[----:B------:R-:W-:Y:S02]  /*daf0*/  WARPGROUP.DEPBAR.LE gsb0, 0x0 ;  /* 0x00008000000079c5 */ /* 0x000fe40000010000 */
[----:B------:R-:W-:-:S06]  /*db00*/  WARPGROUP.ARRIVE ;  /* 0x00000000000079c5 */ /* 0x000fcc0000000000 */
[----:B------:R-:W-:Y:S01]  /*db10*/  HGMMA.64x16x16.F32.BF16 R152, R24, gdesc[UR52].tnspB, R152, gsb0 ;  /* 0x4020003418987df0 */ /* 0x000fe20008001898 */
[----:B------:R-:W-:Y:S01]  /*db20*/  UMOV UR54, UR16 ;  /* 0x0000001000367c82 */ /* 0x000fe20008000000 */
[----:B------:R-:W-:Y:S01]  /*db30*/  UMOV UR55, UR17 ;  /* 0x0000001100377c82 */ /* 0x000fe20008000000 */
[----:B------:R-:W-:Y:S01]  /*db40*/  R2UR UR17, R29 ;  /* 0x000000001d1172ca */ /* 0x000fe200000e0000 */
[----:B------:R-:W-:Y:S01]  /*db50*/  IMAD.MOV.U32 R29, RZ, RZ, -0x3ffffff0 ;  /* 0xc0000010ff1d7424 */ /* 0x000fe200078e00ff */
[----:B------:R-:W-:Y:S02]  /*db60*/  R2UR UR16, R28 ;  /* 0x000000001c1072ca */ /* 0x000fe400000e0000 */
[----:B------:R-:W-:Y:S02]  /*db70*/  IADD3 R28, R214, 0xce0, RZ ;  /* 0x00000ce0d61c7810 */ /* 0x000fe40007ffe0ff */
[----:B------:R-:W-:Y:S01]  /*db80*/  R2UR UR25, R29 ;  /* 0x000000001d1972ca */ /* 0x000fe200000e0000 */
[----:B------:R-:W-:Y:S01]  /*db90*/  IMAD.MOV.U32 R29, RZ, RZ, -0x3ffffff0 ;  /* 0xc0000010ff1d7424 */ /* 0x000fe200078e00ff */
[----:B------:R-:W-:-:S02]  /*dba0*/  R2UR UR24, R28 ;  /* 0x000000001c1872ca */ /* 0x000fc400000e0000 */
[C---:B------:R-:W-:Y:S01]  /*dbb0*/  IADD3 R28, R214.reuse, 0x300, RZ ;  /* 0x00000300d61c7810 */ /* 0x040fe20007ffe0ff */
[----:B------:R-:W-:Y:S02]  /*dbc0*/  WARPGROUP.DEPBAR.LE gsb0, 0x0 ;  /* 0x00008000000079c5 */ /* 0x000fe40000010000 */
[----:B------:R-:W-:Y:S01]  /*dbd0*/  VIADD R24, R214, 0x6e0 ;  /* 0x000006e0d6187836 */ /* 0x000fe20000000000 */
[----:B------:R-:W-:Y:S02]  /*dbe0*/  MOV R25, 0xc0000010 ;  /* 0xc000001000197802 */ /* 0x000fe40000000f00 */
[----:B------:R-:W-:Y:S02]  /*dbf0*/  F2FP.BF16.F32.PACK_AB R27, R71, R70 ;  /* 0x00000046471b723e */ /* 0x000fe400000010ff */
[----:B------:R-:W-:Y:S02]  /*dc00*/  R2UR UR12, R24 ;  /* 0x00000000180c72ca */ /* 0x000fe400000e0000 */
[----:B------:R-:W-:-:S02]  /*dc10*/  R2UR UR13, R25 ;  /* 0x00000000190d72ca */ /* 0x000fc400000e0000 */
[----:B------:R-:W-:Y:S02]  /*dc20*/  F2FP.BF16.F32.PACK_AB R25, R67, R66 ;  /* 0x000000424319723e */ /* 0x000fe400000010ff */
[----:B------:R-:W-:Y:S02]  /*dc30*/  F2FP.BF16.F32.PACK_AB R24, R65, R33 ;  /* 0x000000214118723e */ /* 0x000fe400000010ff */
[----:B------:R-:W-:Y:S01]  /*dc40*/  F2FP.BF16.F32.PACK_AB R26, R69, R37 ;  /* 0x00000025451a723e */ /* 0x000fe200000010ff */
[----:B------:R-:W1:Y:S03]  /*dc50*/  MUFU.EX2 R33, R72 ;  /* 0x0000004800217308 */ /* 0x000e660000000800 */
[----:B------:R-:W-:-:S05]  /*dc60*/  WARPGROUP.ARRIVE ;  /* 0x00000000000079c5 */ /* 0x000fca0000000000 */
[----:B------:R-:W2:Y:S01]  /*dc70*/  MUFU.EX2 R37, R76 ;  /* 0x0000004c00257308 */ /* 0x000ea20000000800 */
[----:B------:R-:W-:Y:S01]  /*dc80*/  HGMMA.64x16x16.F32.BF16 R200, R24, gdesc[UR48].tnspB, R200, gsb0 ;  /* 0x4020003018c87df0 */ /* 0x000fe200080018c8 */
[----:B------:R-:W-:Y:S02]  /*dc90*/  R2UR UR51, R40 ;  /* 0x00000000283372ca */ /* 0x000fe400000e0000 */
[----:B------:R-:W-:Y:S01]  /*dca0*/  R2UR UR50, R41 ;  /* 0x00000000293272ca */ /* 0x000fe200000e0000 */
[----:B-1----:R-:W-:Y:S01]  /*dcb0*/  @!P2 FMUL R33, R33, R33 ;  /* 0x000000212121a220 */ /* 0x002fe20000400000 */
[----:B------:R-:W-:-:S03]  /*dcc0*/  FSETP.GEU.AND P2, PT, R83, -126, PT ;  /* 0xc2fc00005300780b */ /* 0x000fc60003f4e000 */
[----:B------:R-:W-:Y:S01]  /*dcd0*/  FADD R226, R226, R33 ;  /* 0x00000021e2e27221 */ /* 0x000fe20000000000 */
[----:B--2---:R-:W-:Y:S01]  /*dce0*/  @!P4 FMUL R37, R37, R37 ;  /* 0x000000252525c220 */ /* 0x004fe20000400000 */
[----:B------:R-:W-:Y:S02]  /*dcf0*/  FSETP.GEU.AND P4, PT, R87, -126, PT ;  /* 0xc2fc00005700780b */ /* 0x000fe40003f8e000 */
[----:B------:R-:W-:-:S06]  /*dd00*/  FADD R226, R226, R73 ;  /* 0x00000049e2e27221 */ /* 0x000fcc0000000000 */
[----:B------:R-:W-:Y:S01]  /*dd10*/  @!P2 FMUL R83, R83, 0.5 ;  /* 0x3f0000005353a820 */ /* 0x000fe20000400000 */
[----:B------:R-:W-:-:S04]  /*dd20*/  FADD R226, R226, R37 ;  /* 0x00000025e2e27221 */ /* 0x000fc80000000000 */
[----:B------:R-:W-:Y:S01]  /*dd30*/  FADD R226, R226, R77 ;  /* 0x0000004de2e27221 */ /* 0x000fe20000000000 */
[----:B------:R-:W1:Y:S01]  /*dd40*/  MUFU.EX2 R83, R83 ;  /* 0x0000005300537308 */ /* 0x000e620000000800 */
[----:B------:R-:W-:Y:S02]  /*dd50*/  @!P4 FMUL R87, R87, 0.5 ;  /* 0x3f0000005757c820 */ /* 0x000fe40000400000 */
[----:B------:R-:W-:-:S04]  /*dd60*/  FADD R226, R226, R35 ;  /* 0x00000023e2e27221 */ /* 0x000fc80000000000 */
[----:B------:R-:W-:Y:S01]  /*dd70*/  FADD R226, R226, R81 ;  /* 0x00000051e2e27221 */ /* 0x000fe20000000000 */
[----:B------:R-:W2:Y:S01]  /*dd80*/  MUFU.EX2 R87, R87 ;  /* 0x0000005700577308 */ /* 0x000ea20000000800 */
[----:B------:R-:W-:Y:S02]  /*dd90*/  WARPGROUP.DEPBAR.LE gsb0, 0x0 ;  /* 0x00008000000079c5 */ /* 0x000fe40000010000 */
[----:B------:R-:W-:Y:S01]  /*dda0*/  WARPGROUP.ARRIVE ;  /* 0x00000000000079c5 */ /* 0x000fe20000000000 */
[----:B-1----:R-:W-:Y:S01]  /*ddb0*/  @!P2 FMUL R83, R83, R83 ;  /* 0x000000535353a220 */ /* 0x002fe20000400000 */
[----:B------:R-:W-:-:S03]  /*ddc0*/  FSETP.GEU.AND P2, PT, R84, -126, PT ;  /* 0xc2fc00005400780b */ /* 0x000fc60003f4e000 */
[----:B------:R-:W-:Y:S01]  /*ddd0*/  FADD R227, R227, R83 ;  /* 0x00000053e3e37221 */ /* 0x000fe20000000000 */
[----:B------:R-:W-:Y:S01]  /*dde0*/  HGMMA.64x16x16.F32.BF16 R192, R24, gdesc[UR36].tnspB, R192, gsb0 ;  /* 0x4020002418c07df0 */ /* 0x000fe200080018c0 */
[----:B------:R-:W-:Y:S02]  /*ddf0*/  R2UR UR39, R38 ;  /* 0x00000000262772ca */ /* 0x000fe400000e0000 */
[----:B------:R-:W-:Y:S01]  /*de00*/  R2UR UR38, R39 ;  /* 0x00000000272672ca */ /* 0x000fe200000e0000 */
[----:B--2---:R-:W-:Y:S01]  /*de10*/  @!P4 FMUL R87, R87, R87 ;  /* 0x000000575757c220 */ /* 0x004fe20000400000 */
[----:B------:R-:W-:Y:S01]  /*de20*/  FSETP.GEU.AND P4, PT, R90, -126, PT ;  /* 0xc2fc00005a00780b */ /* 0x000fe20003f8e000 */
[----:B------:R-:W1:Y:S01]  /*de30*/  MUFU.EX2 R39, R92 ;  /* 0x0000005c00277308 */ /* 0x000e620000000800 */
[----:B------:R-:W-:Y:S02]  /*de40*/  FADD R227, R227, R86 ;  /* 0x00000056e3e37221 */ /* 0x000fe40000000000 */
[----:B------:R-:W-:-:S02]  /*de50*/  @!P2 FMUL R84, R84, 0.5 ;  /* 0x3f0000005454a820 */ /* 0x000fc40000400000 */
[----:B------:R-:W-:-:S07]  /*de60*/  FADD R227, R227, R87 ;  /* 0x00000057e3e37221 */ /* 0x000fce0000000000 */
[----:B------:R-:W-:Y:S01]  /*de70*/  @!P4 FMUL R90, R90, 0.5 ;  /* 0x3f0000005a5ac820 */ /* 0x000fe20000400000 */
[----:B-1----:R-:W-:-:S05]  /*de80*/  @!P5 FMUL R39, R39, R39 ;  /* 0x000000272727d220 */ /* 0x002fca0000400000 */
[----:B------:R-:W1:Y:S01]  /*de90*/  MUFU.EX2 R90, R90 ;  /* 0x0000005a005a7308 */ /* 0x000e620000000800 */
[----:B------:R-:W-:-:S13]  /*dea0*/  FSETP.GEU.AND P5, PT, R103, -126, PT ;  /* 0xc2fc00006700780b */ /* 0x000fda0003fae000 */
[----:B------:R-:W-:Y:S01]  /*deb0*/  @!P5 FMUL R103, R103, 0.5 ;  /* 0x3f0000006767d820 */ /* 0x000fe20000400000 */
[----:B-1----:R-:W-:Y:S01]  /*dec0*/  @!P4 FMUL R90, R90, R90 ;  /* 0x0000005a5a5ac220 */ /* 0x002fe20000400000 */
[----:B------:R-:W-:Y:S02]  /*ded0*/  WARPGROUP.DEPBAR.LE gsb0, 0x0 ;  /* 0x00008000000079c5 */ /* 0x000fe40000010000 */
[----:B------:R-:W-:Y:S01]  /*dee0*/  WARPGROUP.ARRIVE ;  /* 0x00000000000079c5 */ /* 0x000fe20000000000 */
[----:B------:R-:W-:Y:S01]  /*def0*/  FSETP.GEU.AND P4, PT, R89, -126, PT ;  /* 0xc2fc00005900780b */ /* 0x000fe20003f8e000 */
[----:B------:R-:W1:Y:S01]  /*df00*/  MUFU.EX2 R103, R103 ;  /* 0x0000006700677308 */ /* 0x000e620000000800 */
[----:B------:R-:W-:-:S03]  /*df10*/  FADD R227, R227, R90 ;  /* 0x0000005ae3e37221 */ /* 0x000fc60000000000 */
[----:B------:R-:W-:Y:S01]  /*df20*/  HGMMA.64x16x16.F32.BF16 R184, R24, gdesc[UR52].tnspB, R184, gsb0 ;  /* 0x4020003418b87df0 */ /* 0x000fe200080018b8 */
[----:B------:R-:W-:Y:S01]  /*df30*/  R2UR UR55, R32 ;  /* 0x00000000203772ca */ /* 0x000fe200000e0000 */
[----:B------:R-:W-:Y:S01]  /*df40*/  FADD R227, R227, R91 ;  /* 0x0000005be3e37221 */ /* 0x000fe20000000000 */
[----:B------:R-:W-:-:S03]  /*df50*/  R2UR UR54, R36 ;  /* 0x00000000243672ca */ /* 0x000fc600000e0000 */
[----:B------:R-:W-:Y:S02]  /*df60*/  FADD R227, R227, R94 ;  /* 0x0000005ee3e37221 */ /* 0x000fe40000000000 */
        /* <DEDUP_REMOVED lines=10> */
[----:B------:R-:W-:Y:S01]  /*e010*/  @!P4 FMUL R102, R102, 0.5 ;  /* 0x3f0000006666c820 */ /* 0x000fe20000400000 */
[----:B------:R-:W-:Y:S01]  /*e020*/  HGMMA.64x16x16.F32.BF16 R176, R24, gdesc[UR52].tnspB, R176, gsb0 ;  /* 0x4020003418b07df0 */ /* 0x000fe200080018b0 */
[----:B------:R-:W-:-:S04]  /*e030*/  R2UR UR54, R30 ;  /* 0x000000001e3672ca */ /* 0x000fc800000e0000 */
[----:B------:R-:W2:Y:S01]  /*e040*/  MUFU.EX2 R102, R102 ;  /* 0x0000006600667308 */ /* 0x000ea20000000800 */
[----:B------:R-:W-:Y:S01]  /*e050*/  R2UR UR55, R31 ;  /* 0x000000001f3772ca */ /* 0x000fe200000e0000 */
[----:B------:R-:W-:Y:S01]  /*e060*/  IMAD.MOV.U32 R31, RZ, RZ, -0x3ffffff0 ;  /* 0xc0000010ff1f7424 */ /* 0x000fe200078e00ff */
[----:B------:R-:W-:Y:S01]  /*e070*/  IADD3 R30, R214, 0xb00, RZ ;  /* 0x00000b00d61e7810 */ /* 0x000fe20007ffe0ff */
[----:B-1----:R-:W-:Y:S01]  /*e080*/  @!P5 FMUL R106, R106, R106 ;  /* 0x0000006a6a6ad220 */ /* 0x002fe20000400000 */
[----:B------:R-:W-:Y:S01]  /*e090*/  FSETP.GEU.AND P5, PT, R105, -126, PT ;  /* 0xc2fc00006900780b */ /* 0x000fe20003fae000 */
[----:B--2---:R-:W-:Y:S01]  /*e0a0*/  @!P4 FMUL R102, R102, R102 ;  /* 0x000000666666c220 */ /* 0x004fe20000400000 */
[----:B------:R-:W-:-:S11]  /*e0b0*/  FSETP.GEU.AND P4, PT, R101, -126, PT ;  /* 0xc2fc00006500780b */ /* 0x000fd60003f8e000 */
[----:B------:R-:W-:-:S06]  /*e0c0*/  @!P5 FMUL R105, R105, 0.5 ;  /* 0x3f0000006969d820 */ /* 0x000fcc0000400000 */
[----:B------:R-:W1:Y:S01]  /*e0d0*/  MUFU.EX2 R105, R105 ;  /* 0x0000006900697308 */ /* 0x000e620000000800 */
[----:B------:R-:W-:-:S07]  /*e0e0*/  @!P4 FMUL R101, R101, 0.5 ;  /* 0x3f0000006565c820 */ /* 0x000fce0000400000 */
[----:B------:R-:W2:Y:S01]  /*e0f0*/  MUFU.EX2 R101, R101 ;  /* 0x0000006500657308 */ /* 0x000ea20000000800 */
[----:B------:R-:W-:Y:S02]  /*e100*/  WARPGROUP.DEPBAR.LE gsb0, 0x0 ;  /* 0x00008000000079c5 */ /* 0x000fe40000010000 */
[----:B------:R-:W-:Y:S01]  /*e110*/  WARPGROUP.ARRIVE ;  /* 0x00000000000079c5 */ /* 0x000fe20000000000 */
[----:B-1----:R-:W-:Y:S01]  /*e120*/  @!P5 FMUL R105, R105, R105 ;  /* 0x000000696969d220 */ /* 0x002fe20000400000 */
[----:B------:R-:W-:-:S04]  /*e130*/  FSETP.GEU.AND P5, PT, R118, -126, PT ;  /* 0xc2fc00007600780b */ /* 0x000fc80003fae000 */
[----:B------:R-:W-:Y:S01]  /*e140*/  HGMMA.64x16x16.F32.BF16 R168, R24, gdesc[UR36].tnspB, R168, gsb0 ;  /* 0x4020002418a87df0 */ /* 0x000fe200080018a8 */
[----:B------:R-:W-:Y:S01]  /*e150*/  R2UR UR38, R28 ;  /* 0x000000001c2672ca */ /* 0x000fe200000e0000 */
[----:B------:R-:W-:Y:S01]  /*e160*/  VIADD R28, R214, 0x900 ;  /* 0x00000900d61c7836 */ /* 0x000fe20000000000 */
[----:B------:R-:W-:Y:S01]  /*e170*/  R2UR UR39, R29 ;  /* 0x000000001d2772ca */ /* 0x000fe200000e0000 */
[----:B------:R-:W-:Y:S02]  /*e180*/  IMAD.MOV.U32 R29, RZ, RZ, -0x3ffffff0 ;  /* 0xc0000010ff1d7424 */ /* 0x000fe400078e00ff */
[----:B--2---:R-:W-:Y:S01]  /*e190*/  @!P4 FMUL R101, R101, R101 ;  /* 0x000000656565c220 */ /* 0x004fe20000400000 */
[----:B------:R-:W-:Y:S02]  /*e1a0*/  FSETP.GEU.AND P4, PT, R104, -126, PT ;  /* 0xc2fc00006800780b */ /* 0x000fe40003f8e000 */
[----:B------:R-:W-:-:S05]  /*e1b0*/  @!P5 FMUL R118, R118, 0.5 ;  /* 0x3f0000007676d820 */ /* 0x000fca0000400000 */
[----:B------:R-:W-:Y:S01]  /*e1c0*/  MOV R34, UR38 ;  /* 0x0000002600227c02 */ /* 0x000fe20008000f00 */
[----:B------:R-:W-:Y:S01]  /*e1d0*/  UMOV UR38, UR24 ;  /* 0x0000001800267c82 */ /* 0x000fe20008000000 */
        /* <DEDUP_REMOVED lines=14> */
[----:B------:R-:W-:Y:S01]  /*e2c0*/  @!P4 FMUL R104, R104, 0.5 ;  /* 0x3f0000006868c820 */ /* 0x000fe20000400000 */
[----:B------:R-:W1:Y:S01]  /*e2d0*/  MUFU.EX2 R118, R118 ;  /* 0x0000007600767308 */ /* 0x000e620000000800 */
[----:B------:R-:W-:-:S02]  /*e2e0*/  WARPGROUP.DEPBAR.LE gsb0, 0x0 ;  /* 0x00008000000079c5 */ /* 0x000fc40000010000 */
[----:B------:R-:W-:Y:S01]  /*e2f0*/  WARPGROUP.ARRIVE ;  /* 0x00000000000079c5 */ /* 0x000fe20000000000 */
[----:B-1----:R-:W-:Y:S01]  /*e300*/  @!P5 FMUL R118, R118, R118 ;  /* 0x000000767676d220 */ /* 0x002fe20000400000 */
[----:B------:R-:W-:-:S04]  /*e310*/  FSETP.GEU.AND P5, PT, R117, -126, PT ;  /* 0xc2fc00007500780b */ /* 0x000fc80003fae000 */
[----:B------:R-:W-:Y:S09]  /*e320*/  HGMMA.64x16x16.F32.BF16 R160, R24, gdesc[UR48].tnspB, R160, gsb0 ;  /* 0x4020003018a07df0 */ /* 0x000ff200080018a0 */
[----:B------:R-:W-:-:S06]  /*e330*/  @!P5 FMUL R117, R117, 0.5 ;  /* 0x3f0000007575d820 */ /* 0x000fcc0000400000 */
[----:B------:R-:W1:Y:S02]  /*e340*/  MUFU.EX2 R117, R117 ;  /* 0x0000007500757308 */ /* 0x000e640000000800 */
[----:B-1----:R-:W-:Y:S01]  /*e350*/  @!P5 FMUL R117, R117, R117 ;  /* 0x000000757575d220 */ /* 0x002fe20000400000 */
[----:B------:R-:W-:Y:S01]  /*e360*/  FSETP.GEU.AND P5, PT, R120, -126, PT ;  /* 0xc2fc00007800780b */ /* 0x000fe20003fae000 */
[----:B------:R-:W-:Y:S02]  /*e370*/  WARPGROUP.DEPBAR.LE gsb0, 0x0 ;  /* 0x00008000000079c5 */ /* 0x000fe40000010000 */
[----:B------:R-:W-:-:S10]  /*e380*/  WARPGROUP.ARRIVE ;  /* 0x00000000000079c5 */ /* 0x000fd40000000000 */
[----:B------:R-:W-:Y:S01]  /*e390*/  @!P5 FMUL R120, R120, 0.5 ;  /* 0x3f0000007878d820 */ /* 0x000fe20000400000 */
[----:B------:R-:W-:Y:S01]  /*e3a0*/  HGMMA.64x16x16.F32.BF16 R152, R24, gdesc[UR44].tnspB, R152, gsb0 ;  /* 0x4020002c18987df0 */ /* 0x000fe20008001898 */
[----:B------:R-:W-:Y:S02]  /*e3b0*/  R2UR UR46, R28 ;  /* 0x000000001c2e72ca */ /* 0x000fe400000e0000 */
[----:B------:R-:W-:Y:S01]  /*e3c0*/  R2UR UR47, R29 ;  /* 0x000000001d2f72ca */ /* 0x000fe200000e0000 */
[----:B------:R-:W-:Y:S01]  /*e3d0*/  IMAD.MOV.U32 R29, RZ, RZ, -0x3ffffff0 ;  /* 0xc0000010ff1d7424 */ /* 0x000fe200078e00ff */
[C---:B------:R-:W-:Y:S01]  /*e3e0*/  IADD3 R28, R214.reuse, 0xd00, RZ ;  /* 0x00000d00d61c7810 */ /* 0x040fe20007ffe0ff */
[----:B------:R-:W-:Y:S02]  /*e3f0*/  WARPGROUP.DEPBAR.LE gsb0, 0x0 ;  /* 0x00008000000079c5 */ /* 0x000fe40000010000 */
[----:B------:R-:W-:Y:S01]  /*e400*/  VIADD R24, R214, 0x700 ;  /* 0x00000700d6187836 */ /* 0x000fe20000000000 */
[----:B------:R-:W-:-:S02]  /*e410*/  MOV R25, 0xc0000010 ;  /* 0xc000001000197802 */ /* 0x000fc40000000f00 */
[----:B------:R-:W-:Y:S02]  /*e420*/  F2FP.BF16.F32.PACK_AB R27, R79, R78 ;  /* 0x0000004e4f1b723e */ /* 0x000fe400000010ff */
[----:B------:R-:W-:Y:S02]  /*e430*/  R2UR UR50, R24 ;  /* 0x00000000183272ca */ /* 0x000fe400000e0000 */
[----:B------:R-:W-:Y:S02]  /*e440*/  R2UR UR51, R25 ;  /* 0x00000000193372ca */ /* 0x000fe400000e0000 */
        /* <DEDUP_REMOVED lines=9> */
[----:B------:R-:W-:Y:S01]  /*e4e0*/  IMAD.MOV.U32 R31, RZ, RZ, -0x3ffffff0 ;  /* 0xc0000010ff1f7424 */ /* 0x000fe200078e00ff */
[----:B------:R-:W-:Y:S01]  /*e4f0*/  IADD3 R30, R214, 0x120, RZ ;  /* 0x00000120d61e7810 */ /* 0x000fe20007ffe0ff */
        /* <DEDUP_REMOVED lines=20> */
[----:B--2---:R-:W-:Y:S01]  /*e640*/  @!P3 FMUL R99, R99, R99 ;  /* 0x000000636363b220 */ /* 0x004fe20000400000 */
[----:B------:R-:W-:-:S07]  /*e650*/  FSETP.GEU.AND P3, PT, R100, -126, PT ;  /* 0xc2fc00006400780b */ /* 0x000fce0003f6e000 */
[----:B------:R-:W-:-:S06]  /*e660*/  @!P2 FMUL R98, R98, 0.5 ;  /* 0x3f0000006262a820 */ /* 0x000fcc0000400000 */
[----:B------:R-:W1:Y:S01]  /*e670*/  MUFU.EX2 R98, R98 ;  /* 0x0000006200627308 */ /* 0x000e620000000800 */
[----:B------:R-:W-:Y:S01]  /*e680*/  @!P3 FMUL R100, R100, 0.5 ;  /* 0x3f0000006464b820 */ /* 0x000fe20000400000 */
[----:B-1----:R-:W-:Y:S01]  /*e690*/  @!P2 FMUL R98, R98, R98 ;  /* 0x000000626262a220 */ /* 0x002fe20000400000 */
[----:B------:R-:W-:-:S03]  /*e6a0*/  FSETP.GEU.AND P2, PT, R97, -126, PT ;  /* 0xc2fc00006100780b */ /* 0x000fc60003f4e000 */
[----:B------:R-:W-:-:S04]  /*e6b0*/  FADD R227, R227, R98 ;  /* 0x00000062e3e37221 */ /* 0x000fc80000000000 */
[----:B------:R-:W-:Y:S01]  /*e6c0*/  FADD R227, R227, R99 ;  /* 0x00000063e3e37221 */ /* 0x000fe20000000000 */
[----:B------:R-:W-:Y:S02]  /*e6d0*/  WARPGROUP.DEPBAR.LE gsb0, 0x0 ;  /* 0x00008000000079c5 */ /* 0x000fe40000010000 */
[----:B------:R-:W-:Y:S01]  /*e6e0*/  WARPGROUP.ARRIVE ;  /* 0x00000000000079c5 */ /* 0x000fe20000000000 */
[----:B------:R-:W-:Y:S02]  /*e6f0*/  FADD R227, R227, R102 ;  /* 0x00000066e3e37221 */ /* 0x000fe40000000000 */
[----:B------:R-:W-:Y:S02]  /*e700*/  @!P2 FMUL R97, R97, 0.5 ;  /* 0x3f0000006161a820 */ /* 0x000fe40000400000 */
[----:B------:R-:W-:Y:S01]  /*e710*/  FADD R227, R227, R103 ;  /* 0x00000067e3e37221 */ /* 0x000fe20000000000 */
[----:B------:R-:W-:Y:S01]  /*e720*/  HGMMA.64x16x16.F32.BF16 R184, R24, gdesc[UR4].tnspB, R184, gsb0 ;  /* 0x4020000418b87df0 */ /* 0x000fe200080018b8 */
[----:B------:R-:W-:-:S02]  /*e730*/  R2UR UR6, R28 ;  /* 0x000000001c0672ca */ /* 0x000fc400000e0000 */
[----:B------:R-:W1:Y:S01]  /*e740*/  MUFU.EX2 R97, R97 ;  /* 0x0000006100617308 */ /* 0x000e620000000800 */
[----:B------:R-:W-:Y:S01]  /*e750*/  R2UR UR7, R29 ;  /* 0x000000001d0772ca */ /* 0x000fe200000e0000 */
[----:B------:R-:W-:Y:S01]  /*e760*/  IMAD.MOV.U32 R29, RZ, RZ, -0x3ffffff0 ;  /* 0xc0000010ff1d7424 */ /* 0x000fe200078e00ff */
[----:B------:R-:W-:Y:S01]  /*e770*/  IADD3 R28, R214, 0x320, RZ ;  /* 0x00000320d61c7810 */ /* 0x000fe20007ffe0ff */
[----:B------:R-:W-:Y:S01]  /*e780*/  FADD R227, R227, R106 ;  /* 0x0000006ae3e37221 */ /* 0x000fe20000000000 */
[----:B-1----:R-:W-:Y:S01]  /*e790*/  @!P2 FMUL R97, R97, R97 ;  /* 0x000000616161a220 */ /* 0x002fe20000400000 */
[----:B------:R-:W-:-:S13]  /*e7a0*/  FSETP.GEU.AND P2, PT, R110, -126, PT ;  /* 0xc2fc00006e00780b */ /* 0x000fda0003f4e000 */
[----:B------:R-:W-:-:S06]  /*e7b0*/  @!P2 FMUL R110, R110, 0.5 ;  /* 0x3f0000006e6ea820 */ /* 0x000fcc0000400000 */
[----:B------:R-:W1:Y:S01]  /*e7c0*/  MUFU.EX2 R110, R110 ;  /* 0x0000006e006e7308 */ /* 0x000e620000000800 */
[----:B------:R-:W-:Y:S02]  /*e7d0*/  WARPGROUP.DEPBAR.LE gsb0, 0x0 ;  /* 0x00008000000079c5 */ /* 0x000fe40000010000 */
[----:B------:R-:W-:-:S06]  /*e7e0*/  WARPGROUP.ARRIVE ;  /* 0x00000000000079c5 */ /* 0x000fcc0000000000 */
[----:B------:R-:W-:Y:S01]  /*e7f0*/  HGMMA.64x16x16.F32.BF16 R176, R24, gdesc[UR8].tnspB, R176, gsb0 ;  /* 0x4020000818b07df0 */ /* 0x000fe200080018b0 */
[----:B------:R-:W-:Y:S02]  /*e800*/  R2UR UR10, R30 ;  /* 0x000000001e0a72ca */ /* 0x000fe400000e0000 */
[----:B------:R-:W-:Y:S02]  /*e810*/  R2UR UR11, R31 ;  /* 0x000000001f0b72ca */ /* 0x000fe400000e0000 */
[----:B------:R-:W-:Y:S01]  /*e820*/  IADD3 R30, R214, 0x520, RZ ;  /* 0x00000520d61e7810 */ /* 0x000fe20007ffe0ff */
[----:B-1----:R-:W-:Y:S01]  /*e830*/  @!P2 FMUL R110, R110, R110 ;  /* 0x0000006e6e6ea220 */ /* 0x002fe20000400000 */
[----:B------:R-:W-:Y:S02]  /*e840*/  MOV R31, 0xc0000010 ;  /* 0xc0000010001f7802 */ /* 0x000fe40000000f00 */
[----:B------:R-:W-:-:S13]  /*e850*/  FSETP.GEU.AND P2, PT, R109, -126, PT ;  /* 0xc2fc00006d00780b */ /* 0x000fda0003f4e000 */
        /* <DEDUP_REMOVED lines=10> */
[----:B------:R-:W-:-:S05]  /*e900*/  IMAD.MOV.U32 R29, RZ, RZ, -0x3ffffff0 ;  /* 0xc0000010ff1d7424 */ /* 0x000fca00078e00ff */
[----:B------:R-:W-:Y:S01]  /*e910*/  @!P2 FMUL R112, R112, 0.5 ;  /* 0x3f0000007070a820 */ /* 0x000fe20000400000 */
[----:B------:R-:W-:Y:S02]  /*e920*/  WARPGROUP.DEPBAR.LE gsb0, 0x0 ;  /* 0x00008000000079c5 */ /* 0x000fe40000010000 */
[----:B------:R-:W-:-:S06]  /*e930*/  WARPGROUP.ARRIVE ;  /* 0x00000000000079c5 */ /* 0x000fcc0000000000 */
[----:B------:R-:W-:Y:S01]  /*e940*/  HGMMA.64x16x16.F32.BF16 R160, R24, gdesc[UR16].tnspB, R160, gsb0 ;  /* 0x4020001018a07df0 */ /* 0x000fe200080018a0 */
[----:B------:R-:W-:Y:S02]  /*e950*/  R2UR UR18, R30 ;  /* 0x000000001e1272ca */ /* 0x000fe400000e0000 */
[----:B------:R-:W-:Y:S01]  /*e960*/  R2UR UR19, R31 ;  /* 0x000000001f1372ca */ /* 0x000fe200000e0000 */
[----:B------:R-:W-:Y:S01]  /*e970*/  IMAD.MOV.U32 R31, RZ, RZ, -0x3ffffff0 ;  /* 0xc0000010ff1f7424 */ /* 0x000fe200078e00ff */
[----:B------:R-:W-:Y:S01]  /*e980*/  IADD3 R30, R214, 0xb20, RZ ;  /* 0x00000b20d61e7810 */ /* 0x000fe20007ffe0ff */
[----:B------:R-:W-:Y:S02]  /*e990*/  WARPGROUP.DEPBAR.LE gsb0, 0x0 ;  /* 0x00008000000079c5 */ /* 0x000fe40000010000 */
[----:B------:R-:W-:-:S06]  /*e9a0*/  WARPGROUP.ARRIVE ;  /* 0x00000000000079c5 */ /* 0x000fcc0000000000 */
[----:B------:R-:W-:Y:S03]  /*e9b0*/  HGMMA.64x16x16.F32.BF16 R152, R24, gdesc[UR20].tnspB, R152, gsb0 ;  /* 0x4020001418987df0 */ /* 0x000fe60008001898 */
[----:B------:R-:W-:Y:S02]  /*e9c0*/  WARPGROUP.DEPBAR.LE gsb0, 0x0 ;  /* 0x00008000000079c5 */ /* 0x000fe40000010000 */
[----:B------:R-:W-:Y:S01]  /*e9d0*/  VIADD R24, R214, 0x720 ;  /* 0x00000720d6187836 */ /* 0x000fe20000000000 */
[----:B------:R-:W-:Y:S02]  /*e9e0*/  MOV R25, 0xc0000010 ;  /* 0xc000001000197802 */ /* 0x000fe40000000f00 */
[----:B------:R-:W-:Y:S02]  /*e9f0*/  F2FP.BF16.F32.PACK_AB R27, R87, R86 ;  /* 0x00000056571b723e */ /* 0x000fe400000010ff */
[----:B------:R-:W-:-:S02]  /*ea00*/  R2UR UR22, R24 ;  /* 0x00000000181672ca */ /* 0x000fc400000e0000 */
        /* <DEDUP_REMOVED lines=12> */
[----:B-1----:R-:W-:-:S03]  /*ead0*/  @!P3 FMUL R35, R35, R35 ;  /* 0x000000232323b220 */ /* 0x002fc60000400000 */
[----:B------:R-:W-:Y:S02]  /*eae0*/  R2UR UR34, R28 ;  /* 0x000000001c2272ca */ /* 0x000fe400000e0000 */
[----:B------:R-:W-:Y:S01]  /*eaf0*/  R2UR UR35, R29 ;  /* 0x000000001d2372ca */ /* 0x000fe200000e0000 */
[----:B------:R-:W-:Y:S01]  /*eb00*/  IMAD.MOV.U32 R29, RZ, RZ, -0x3ffffff0 ;  /* 0xc0000010ff1d7424 */ /* 0x000fe200078e00ff */
[----:B------:R-:W-:Y:S02]  /*eb10*/  FSETP.GEU.AND P3, PT, R111, -126, PT ;  /* 0xc2fc00006f00780b */ /* 0x000fe40003f6e000 */
[----:B------:R-:W-:Y:S01]  /*eb20*/  IADD3 R28, R214, 0x340, RZ ;  /* 0x00000340d61c7810 */ /* 0x000fe20007ffe0ff */
[----:B--2---:R-:W-:Y:S01]  /*eb30*/  @!P6 FMUL R33, R33, R33 ;  /* 0x000000212121e220 */ /* 0x004fe20000400000 */
[----:B------:R-:W-:Y:S02]  /*eb40*/  FSETP.GEU.AND P6, PT, R107, -126, PT ;  /* 0xc2fc00006b00780b */ /* 0x000fe40003fce000 */
[----:B------:R-:W-:Y:S01]  /*eb50*/  R2UR UR24, R28 ;  /* 0x000000001c1872ca */ /* 0x000fe200000e0000 */
[----:B------:R-:W-:Y:S01]  /*eb60*/  VIADD R28, R214, 0x940 ;  /* 0x00000940d61c7836 */ /* 0x000fe20000000000 */
[----:B------:R-:W-:Y:S01]  /*eb70*/  R2UR UR25, R29 ;  /* 0x000000001d1972ca */ /* 0x000fe200000e0000 */
[----:B------:R-:W-:-:S02]  /*eb80*/  IMAD.MOV.U32 R29, RZ, RZ, -0x3ffffff0 ;  /* 0xc0000010ff1d7424 */ /* 0x000fc400078e00ff */
[----:B------:R-:W-:Y:S01]  /*eb90*/  FADD R226, R226, R33 ;  /* 0x00000021e2e27221 */ /* 0x000fe20000000000 */
[----:B------:R-:W-:Y:S01]  /*eba0*/  R2UR UR36, R28 ;  /* 0x000000001c2472ca */ /* 0x000fe200000e0000 */
[----:B------:R-:W-:Y:S01]  /*ebb0*/  @!P3 FMUL R111, R111, 0.5 ;  /* 0x3f0000006f6fb820 */ /* 0x000fe20000400000 */
[----:B------:R-:W-:Y:S01]  /*ebc0*/  R2UR UR37, R29 ;  /* 0x000000001d2572ca */ /* 0x000fe200000e0000 */
[----:B------:R-:W-:Y:S01]  /*ebd0*/  IMAD.MOV.U32 R29, RZ, RZ, -0x3ffffff0 ;  /* 0xc0000010ff1d7424 */ /* 0x000fe200078e00ff */
[----:B------:R-:W-:Y:S01]  /*ebe0*/  IADD3 R28, R214, 0xd40, RZ ;  /* 0x00000d40d61c7810 */ /* 0x000fe20007ffe0ff */
[----:B------:R-:W-:Y:S01]  /*ebf0*/  @!P6 FMUL R107, R107, 0.5 ;  /* 0x3f0000006b6be820 */ /* 0x000fe20000400000 */
[----:B------:R-:W-:Y:S01]  /*ec00*/  FADD R226, R226, R97 ;  /* 0x00000061e2e27221 */ /* 0x000fe20000000000 */
[----:B------:R-:W1:Y:S01]  /*ec10*/  MUFU.EX2 R111, R111 ;  /* 0x0000006f006f7308 */ /* 0x000e620000000800 */
[----:B------:R-:W-:Y:S01]  /*ec20*/  R2UR UR17, R29 ;  /* 0x000000001d1172ca */ /* 0x000fe200000e0000 */
[----:B------:R-:W-:Y:S01]  /*ec30*/  IMAD.MOV.U32 R29, RZ, RZ, -0x3ffffff0 ;  /* 0xc0000010ff1d7424 */ /* 0x000fe200078e00ff */
[----:B------:R-:W-:Y:S01]  /*ec40*/  R2UR UR16, R28 ;  /* 0x000000001c1072ca */ /* 0x000fe200000e0000 */
[----:B------:R-:W-:Y:S01]  /*ec50*/  FADD R226, R226, R35 ;  /* 0x00000023e2e27221 */ /* 0x000fe20000000000 */
[----:B------:R-:W-:-:S03]  /*ec60*/  IADD3 R28, R214, 0x360, RZ ;  /* 0x00000360d61c7810 */ /* 0x000fc60007ffe0ff */
[----:B------:R-:W2:Y:S01]  /*ec70*/  MUFU.EX2 R107, R107 ;  /* 0x0000006b006b7308 */ /* 0x000ea20000000800 */
[----:B------:R-:W-:Y:S01]  /*ec80*/  FADD R226, R226, R101 ;  /* 0x00000065e2e27221 */ /* 0x000fe20000000000 */
[----:B------:R-:W-:Y:S02]  /*ec90*/  WARPGROUP.DEPBAR.LE gsb0, 0x0 ;  /* 0x00008000000079c5 */ /* 0x000fe40000010000 */
[----:B------:R-:W-:Y:S01]  /*eca0*/  WARPGROUP.ARRIVE ;  /* 0x00000000000079c5 */ /* 0x000fe20000000000 */
[----:B-1----:R-:W-:-:S05]  /*ecb0*/  @!P3 FMUL R111, R111, R111 ;  /* 0x0000006f6f6fb220 */ /* 0x002fca0000400000 */
[----:B------:R-:W-:Y:S01]  /*ecc0*/  HGMMA.64x16x16.F32.BF16 R192, R24, gdesc[UR28].tnspB, R192, gsb0 ;  /* 0x4020001c18c07df0 */ /* 0x000fe200080018c0 */
[----:B------:R-:W-:Y:S02]  /*ecd0*/  R2UR UR30, R30 ;  /* 0x000000001e1e72ca */ /* 0x000fe400000e0000 */
[----:B------:R-:W-:Y:S01]  /*ece0*/  R2UR UR31, R31 ;  /* 0x000000001f1f72ca */ /* 0x000fe200000e0000 */
[----:B------:R-:W-:Y:S01]  /*ecf0*/  IMAD.MOV.U32 R31, RZ, RZ, -0x3ffffff0 ;  /* 0xc0000010ff1f7424 */ /* 0x000fe200078e00ff */
[----:B------:R-:W-:Y:S01]  /*ed00*/  IADD3 R30, R214, 0x140, RZ ;  /* 0x00000140d61e7810 */ /* 0x000fe20007ffe0ff */
[----:B--2---:R-:W-:Y:S01]  /*ed10*/  @!P6 FMUL R107, R107, R107 ;  /* 0x0000006b6b6be220 */ /* 0x004fe20000400000 */
[----:B------:R-:W-:Y:S02]  /*ed20*/  FSETP.GEU.AND P6, PT, R108, -126, PT ;  /* 0xc2fc00006c00780b */ /* 0x000fe40003fce000 */
[----:B------:R-:W-:Y:S01]  /*ed30*/  R2UR UR20, R30 ;  /* 0x000000001e1472ca */ /* 0x000fe200000e0000 */
[----:B------:R-:W-:Y:S01]  /*ed40*/  FADD R227, R227, R107 ;  /* 0x0000006be3e37221 */ /* 0x000fe20000000000 */
[----:B------:R-:W-:-:S02]  /*ed50*/  R2UR UR21, R31 ;  /* 0x000000001f1572ca */ /* 0x000fc400000e0000 */
[----:B------:R-:W-:Y:S01]  /*ed60*/  IADD3 R30, R214, 0x540, RZ ;  /* 0x00000540d61e7810 */ /* 0x000fe20007ffe0ff */
[----:B------:R-:W-:Y:S01]  /*ed70*/  FADD R227, R227, R110 ;  /* 0x0000006ee3e37221 */ /* 0x000fe20000000000 */
[----:B------:R-:W-:Y:S02]  /*ed80*/  MOV R31, 0xc0000010 ;  /* 0xc0000010001f7802 */ /* 0x000fe40000000f00 */
[----:B------:R-:W-:Y:S01]  /*ed90*/  R2UR UR28, R30 ;  /* 0x000000001e1c72ca */ /* 0x000fe200000e0000 */
[----:B------:R-:W-:Y:S01]  /*eda0*/  FADD R227, R227, R111 ;  /* 0x0000006fe3e37221 */ /* 0x000fe20000000000 */
[----:B------:R-:W-:Y:S01]  /*edb0*/  R2UR UR29, R31 ;  /* 0x000000001f1d72ca */ /* 0x000fe200000e0000 */
[----:B------:R-:W-:Y:S01]  /*edc0*/  @!P6 FMUL R108, R108, 0.5 ;  /* 0x3f0000006c6ce820 */ /* 0x000fe20000400000 */
[----:B------:R-:W-:Y:S01]  /*edd0*/  IMAD.MOV.U32 R31, RZ, RZ, -0x3ffffff0 ;  /* 0xc0000010ff1f7424 */ /* 0x000fe200078e00ff */
[----:B------:R-:W-:Y:S02]  /*ede0*/  IADD3 R30, R214, 0xb40, RZ ;  /* 0x00000b40d61e7810 */ /* 0x000fe40007ffe0ff */
[----:B------:R-:W-:-:S02]  /*edf0*/  FSETP.GEU.AND P3, PT, R114, -126, PT ;  /* 0xc2fc00007200780b */ /* 0x000fc40003f6e000 */
[----:B------:R-:W-:Y:S01]  /*ee00*/  R2UR UR13, R31 ;  /* 0x000000001f0d72ca */ /* 0x000fe200000e0000 */
[----:B------:R-:W-:Y:S01]  /*ee10*/  IMAD.MOV.U32 R31, RZ, RZ, -0x3ffffff0 ;  /* 0xc0000010ff1f7424 */ /* 0x000fe200078e00ff */
[----:B------:R-:W-:Y:S02]  /*ee20*/  R2UR UR12, R30 ;  /* 0x000000001e0c72ca */ /* 0x000fe400000e0000 */
[----:B------:R-:W-:-:S07]  /*ee30*/  IADD3 R30, R214, 0x160, RZ ;  /* 0x00000160d61e7810 */ /* 0x000fce0007ffe0ff */
[----:B------:R-:W-:Y:S01]  /*ee40*/  @!P3 FMUL R114, R114, 0.5 ;  /* 0x3f0000007272b820 */ /* 0x000fe20000400000 */
[----:B------:R-:W-:Y:S02]  /*ee50*/  WARPGROUP.DEPBAR.LE gsb0, 0x0 ;  /* 0x00008000000079c5 */ /* 0x000fe40000010000 */
[----:B------:R-:W-:-:S03]  /*ee60*/  WARPGROUP.ARRIVE ;  /* 0x00000000000079c5 */ /* 0x000fc60000000000 */
[----:B------:R-:W1:Y:S03]  /*ee70*/  MUFU.EX2 R114, R114 ;  /* 0x0000007200727308 */ /* 0x000e660000000800 */
[----:B------:R-:W-:Y:S01]  /*ee80*/  HGMMA.64x16x16.F32.BF16 R184, R24, gdesc[UR56].tnspB, R184, gsb0 ;  /* 0x4020003818b87df0 */ /* 0x000fe200080018b8 */
[----:B-1----:R-:W-:Y:S01]  /*ee90*/  @!P3 FMUL R114, R114, R114 ;  /* 0x000000727272b220 */ /* 0x002fe20000400000 */
[----:B------:R-:W-:-:S03]  /*eea0*/  FSETP.GEU.AND P3, PT, R113, -126, PT ;  /* 0xc2fc00007100780b */ /* 0x000fc60003f6e000 */
[----:B------:R-:W-:-:S10]  /*eeb0*/  FADD R227, R227, R114 ;  /* 0x00000072e3e37221 */ /* 0x000fd40000000000 */
[----:B------:R-:W-:-:S06]  /*eec0*/  @!P3 FMUL R113, R113, 0.5 ;  /* 0x3f0000007171b820 */ /* 0x000fcc0000400000 */
[----:B------:R-:W1:Y:S01]  /*eed0*/  MUFU.EX2 R113, R113 ;  /* 0x0000007100717308 */ /* 0x000e620000000800 */
[----:B------:R-:W-:Y:S02]  /*eee0*/  WARPGROUP.DEPBAR.LE gsb0, 0x0 ;  /* 0x00008000000079c5 */ /* 0x000fe40000010000 */
[----:B------:R-:W-:Y:S01]  /*eef0*/  WARPGROUP.ARRIVE ;  /* 0x00000000000079c5 */ /* 0x000fe20000000000 */
[----:B-1----:R-:W-:-:S05]  /*ef00*/  @!P3 FMUL R113, R113, R113 ;  /* 0x000000717171b220 */ /* 0x002fca0000400000 */
[----:B------:R-:W-:Y:S01]  /*ef10*/  HGMMA.64x16x16.F32.BF16 R176, R24, gdesc[UR36].tnspB, R176, gsb0 ;  /* 0x4020002418b07df0 */ /* 0x000fe200080018b0 */
[----:B------:R-:W-:Y:S02]  /*ef20*/  R2UR UR39, R42 ;  /* 0x000000002a2772ca */ /* 0x000fe400000e0000 */
[----:B------:R-:W-:Y:S02]  /*ef30*/  R2UR UR38, R43 ;  /* 0x000000002b2672ca */ /* 0x000fe400000e0000 */
[----:B------:R-:W-:Y:S02]  /*ef40*/  FSETP.GEU.AND P3, PT, R126, -126, PT ;  /* 0xc2fc00007e00780b */ /* 0x000fe40003f6e000 */
[----:B------:R-:W-:-:S04]  /*ef50*/  MOV R43, UR53 ;  /* 0x00000035002b7c02 */ /* 0x000fc80008000f00 */
[----:B------:R-:W-:-:S07]  /*ef60*/  R2UR UR53, R43 ;  /* 0x000000002b3572ca */ /* 0x000fce00000e0000 */
        /* <DEDUP_REMOVED lines=8> */
[----:B------:R-:W-:Y:S02]  /*eff0*/  R2UR UR38, R36 ;  /* 0x00000000242672ca */ /* 0x000fe400000e0000 */
[----:B------:R-:W-:Y:S02]  /*f000*/  MOV R36, UR5 ;  /* 0x0000000500247c02 */ /* 0x000fe40008000f00 */
[----:B------:R-:W-:Y:S01]  /*f010*/  MOV R38, UR4 ;  /* 0x0000000400267c02 */ /* 0x000fe20008000f00 */
[----:B------:R-:W-:Y:S01]  /*f020*/  @!P3 FMUL R125, R125, 0.5 ;  /* 0x3f0000007d7db820 */ /* 0x000fe20000400000 */
[----:B------:R-:W-:Y:S02]  /*f030*/  R2UR UR5, R36 ;  /* 0x00000000240572ca */ /* 0x000fe400000e0000 */
[----:B------:R-:W-:-:S03]  /*f040*/  R2UR UR4, R38 ;  /* 0x00000000260472ca */ /* 0x000fc600000e0000 */
        /* <DEDUP_REMOVED lines=9> */
[----:B------:R-:W1:Y:S02]  /*f0e0*/  MUFU.EX2 R41, R120 ;  /* 0x0000007800297308 */ /* 0x000e640000000800 */
[----:B-1----:R-:W-:Y:S01]  /*f0f0*/  @!P5 FMUL R41, R41, R41 ;  /* 0x000000292929d220 */ /* 0x002fe20000400000 */
[----:B------:R-:W-:-:S13]  /*f100*/  FSETP.GEU.AND P5, PT, R131, -126, PT ;  /* 0xc2fc00008300780b */ /* 0x000fda0003fae000 */
[----:B------:R-:W-:-:S06]  /*f110*/  @!P5 FMUL R131, R131, 0.5 ;  /* 0x3f0000008383d820 */ /* 0x000fcc0000400000 */
[----:B------:R-:W1:Y:S01]  /*f120*/  MUFU.EX2 R131, R131 ;  /* 0x0000008300837308 */ /* 0x000e620000000800 */
        /* <DEDUP_REMOVED lines=8> */
[----:B------:R-:W-:Y:S01]  /*f1b0*/  IADD3 R28, R214, 0x760, RZ ;  /* 0x00000760d61c7810 */ /* 0x000fe20007ffe0ff */
[----:B-1----:R-:W-:Y:S01]  /*f1c0*/  @!P5 FMUL R131, R131, R131 ;  /* 0x000000838383d220 */ /* 0x002fe20000400000 */
[----:B------:R-:W-:-:S13]  /*f1d0*/  FSETP.GEU.AND P5, PT, R132, -126, PT ;  /* 0xc2fc00008400780b */ /* 0x000fda0003fae000 */
[----:B------:R-:W-:Y:S01]  /*f1e0*/  @!P5 FMUL R132, R132, 0.5 ;  /* 0x3f0000008484d820 */ /* 0x000fe20000400000 */
        /* <DEDUP_REMOVED lines=25> */
[----:B------:R-:W-:-:S07]  /*f380*/  @!P6 FMUL R119, R119, 0.5 ;  /* 0x3f0000007777e820 */ /* 0x000fce0000400000 */
[----:B------:R-:W2:Y:S01]  /*f390*/  MUFU.EX2 R119, R119 ;  /* 0x0000007700777308 */ /* 0x000ea20000000800 */
[----:B------:R-:W-:Y:S02]  /*f3a0*/  WARPGROUP.DEPBAR.LE gsb0, 0x0 ;  /* 0x00008000000079c5 */ /* 0x000fe40000010000 */
[----:B------:R-:W-:Y:S01]  /*f3b0*/  WARPGROUP.ARRIVE ;  /* 0x00000000000079c5 */ /* 0x000fe20000000000 */
[----:B-1----:R-:W-:Y:S01]  /*f3c0*/  @!P4 FMUL R115, R115, R115 ;  /* 0x000000737373c220 */ /* 0x002fe20000400000 */
[----:B------:R-:W-:-:S03]  /*f3d0*/  FSETP.GEU.AND P4, PT, R116, -126, PT ;  /* 0xc2fc00007400780b */ /* 0x000fc60003f8e000 */
[----:B------:R-:W-:Y:S01]  /*f3e0*/  FADD R227, R227, R115 ;  /* 0x00000073e3e37221 */ /* 0x000fe20000000000 */
[----:B------:R-:W-:Y:S01]  /*f3f0*/  HGMMA.64x16x16.F32.BF16 R192, R24, gdesc[UR36].tnspB, R192, gsb0 ;  /* 0x4020002418c07df0 */ /* 0x000fe200080018c0 */
[----:B------:R-:W-:Y:S01]  /*f400*/  UMOV UR38, UR20 ;  /* 0x0000001400267c82 */ /* 0x000fe20008000000 */
[----:B------:R-:W-:Y:S01]  /*f410*/  UMOV UR39, UR21 ;  /* 0x0000001500277c82 */ /* 0x000fe20008000000 */
[----:B--2---:R-:W-:Y:S01]  /*f420*/  @!P6 FMUL R119, R119, R119 ;  /* 0x000000777777e220 */ /* 0x004fe20000400000 */
[----:B------:R-:W-:Y:S01]  /*f430*/  FSETP.GEU.AND P6, PT, R122, -126, PT ;  /* 0xc2fc00007a00780b */ /* 0x000fe20003fce000 */
[----:B------:R-:W-:-:S04]  /*f440*/  FADD R227, R227, R118 ;  /* 0x00000076e3e37221 */ /* 0x000fc80000000000 */
[----:B------:R-:W-:Y:S01]  /*f450*/  @!P4 FMUL R116, R116, 0.5 ;  /* 0x3f0000007474c820 */ /* 0x000fe20000400000 */
[----:B------:R-:W-:-:S07]  /*f460*/  FADD R227, R227, R119 ;  /* 0x00000077e3e37221 */ /* 0x000fce0000000000 */
[----:B------:R-:W-:-:S06]  /*f470*/  @!P6 FMUL R122, R122, 0.5 ;  /* 0x3f0000007a7ae820 */ /* 0x000fcc0000400000 */
[----:B------:R-:W1:Y:S02]  /*f480*/  MUFU.EX2 R122, R122 ;  /* 0x0000007a007a7308 */ /* 0x000e640000000800 */
[----:B-1----:R-:W-:Y:S01]  /*f490*/  @!P6 FMUL R122, R122, R122 ;  /* 0x0000007a7a7ae220 */ /* 0x002fe20000400000 */
[----:B------:R-:W-:Y:S01]  /*f4a0*/  FSETP.GEU.AND P6, PT, R121, -126, PT ;  /* 0xc2fc00007900780b */ /* 0x000fe20003fce000 */
[----:B------:R-:W-:Y:S02]  /*f4b0*/  WARPGROUP.DEPBAR.LE gsb0, 0x0 ;  /* 0x00008000000079c5 */ /* 0x000fe40000010000 */
[----:B------:R-:W-:Y:S01]  /*f4c0*/  WARPGROUP.ARRIVE ;  /* 0x00000000000079c5 */ /* 0x000fe20000000000 */
[----:B------:R-:W-:-:S05]  /*f4d0*/  FADD R227, R227, R122 ;  /* 0x0000007ae3e37221 */ /* 0x000fca0000000000 */
[----:B------:R-:W-:Y:S01]  /*f4e0*/  HGMMA.64x16x16.F32.BF16 R184, R24, gdesc[UR52].tnspB, R184, gsb0 ;  /* 0x4020003418b87df0 */ /* 0x000fe200080018b8 */
[----:B------:R-:W-:Y:S02]  /*f4f0*/  R2UR UR54, R30 ;  /* 0x000000001e3672ca */ /* 0x000fe400000e0000 */
[----:B------:R-:W-:Y:S01]  /*f500*/  R2UR UR55, R31 ;  /* 0x000000001f3772ca */ /* 0x000fe200000e0000 */
[----:B------:R-:W-:Y:S01]  /*f510*/  @!P6 FMUL R121, R121, 0.5 ;  /* 0x3f0000007979e820 */ /* 0x000fe20000400000 */
[----:B------:R-:W-:Y:S02]  /*f520*/  IADD3 R30, R214, 0x560, RZ ;  /* 0x00000560d61e7810 */ /* 0x000fe40007ffe0ff */
[----:B------:R-:W-:Y:S02]  /*f530*/  MOV R31, 0xc0000010 ;  /* 0xc0000010001f7802 */ /* 0x000fe40000000f00 */
[----:B------:R-:W-:Y:S01]  /*f540*/  R2UR UR58, R30 ;  /* 0x000000001e3a72ca */ /* 0x000fe200000e0000 */
[----:B------:R-:W1:Y:S01]  /*f550*/  MUFU.EX2 R121, R121 ;  /* 0x0000007900797308 */ /* 0x000e620000000800 */
[----:B------:R-:W-:Y:S01]  /*f560*/  R2UR UR59, R31 ;  /* 0x000000001f3b72ca */ /* 0x000fe200000e0000 */
[----:B------:R-:W-:Y:S01]  /*f570*/  IMAD.MOV.U32 R31, RZ, RZ, -0x3ffffff0 ;  /* 0xc0000010ff1f7424 */ /* 0x000fe200078e00ff */
[----:B------:R-:W-:-:S02]  /*f580*/  IADD3 R30, R214, 0xd60, RZ ;  /* 0x00000d60d61e7810 */ /* 0x000fc40007ffe0ff */
[----:B------:R-:W-:Y:S01]  /*f590*/  MOV R42, UR54 ;  /* 0x00000036002a7c02 */ /* 0x000fe20008000f00 */
[----:B------:R-:W-:Y:S01]  /*f5a0*/  UMOV UR54, UR16 ;  /* 0x0000001000367c82 */ /* 0x000fe20008000000 */
[----:B------:R-:W-:Y:S01]  /*f5b0*/  MOV R40, UR55 ;  /* 0x0000003700287c02 */ /* 0x000fe20008000f00 */
[----:B------:R-:W-:-:S04]  /*f5c0*/  UMOV UR55, UR17 ;  /* 0x0000001100377c82 */ /* 0x000fc80008000000 */
[----:B------:R-:W-:Y:S01]  /*f5d0*/  MOV R46, UR58 ;  /* 0x0000003a002e7c02 */ /* 0x000fe20008000f00 */
[----:B------:R-:W-:Y:S01]  /*f5e0*/  UMOV UR58, UR36 ;  /* 0x00000024003a7c82 */ /* 0x000fe20008000000 */
[----:B------:R-:W-:Y:S01]  /*f5f0*/  MOV R45, UR59 ;  /* 0x0000003b002d7c02 */ /* 0x000fe20008000f00 */
[----:B------:R-:W-:Y:S01]  /*f600*/  UMOV UR59, UR37 ;  /* 0x00000025003b7c82 */ /* 0x000fe20008000000 */
[----:B-1----:R-:W-:Y:S01]  /*f610*/  @!P6 FMUL R121, R121, R121 ;  /* 0x000000797979e220 */ /* 0x002fe20000400000 */
[----:B------:R-:W-:-:S13]  /*f620*/  FSETP.GEU.AND P6, PT, R134, -126, PT ;  /* 0xc2fc00008600780b */ /* 0x000fda0003fce000 */
[----:B------:R-:W-:Y:S01]  /*f630*/  @!P6 FMUL R134, R134, 0.5 ;  /* 0x3f0000008686e820 */ /* 0x000fe20000400000 */
[----:B------:R-:W-:Y:S02]  /*f640*/  WARPGROUP.DEPBAR.LE gsb0, 0x0 ;  /* 0x00008000000079c5 */ /* 0x000fe40000010000 */
[----:B------:R-:W-:-:S03]  /*f650*/  WARPGROUP.ARRIVE ;  /* 0x00000000000079c5 */ /* 0x000fc60000000000 */
[----:B------:R-:W1:Y:S03]  /*f660*/  MUFU.EX2 R134, R134 ;  /* 0x0000008600867308 */ /* 0x000e660000000800 */
[----:B------:R-:W-:Y:S01]  /*f670*/  HGMMA.64x16x16.F32.BF16 R176, R24, gdesc[UR48].tnspB, R176, gsb0 ;  /* 0x4020003018b07df0 */ /* 0x000fe200080018b0 */
[----:B------:R-:W-:Y:S01]  /*f680*/  UMOV UR50, UR32 ;  /* 0x0000002000327c82 */ /* 0x000fe20008000000 */
[----:B------:R-:W-:Y:S01]  /*f690*/  UMOV UR51, UR33 ;  /* 0x0000002100337c82 */ /* 0x000fe20008000000 */
        /* <DEDUP_REMOVED lines=9> */
[----:B-1----:R-:W-:Y:S01]  /*f730*/  @!P6 FMUL R133, R133, R133 ;  /* 0x000000858585e220 */ /* 0x002fe20000400000 */
[----:B------:R-:W-:-:S13]  /*f740*/  FSETP.GEU.AND P6, PT, R136, -126, PT ;  /* 0xc2fc00008800780b */ /* 0x000fda0003fce000 */
[----:B------:R-:W-:Y:S01]  /*f750*/  @!P6 FMUL R136, R136, 0.5 ;  /* 0x3f0000008888e820 */ /* 0x000fe20000400000 */
        /* <DEDUP_REMOVED lines=8> */
[----:B------:R-:W-:Y:S02]  /*f7e0*/  R2UR UR6, R28 ;  /* 0x000000001c0672ca */ /* 0x000fe400000e0000 */
[----:B------:R-:W-:Y:S02]  /*f7f0*/  R2UR UR7, R29 ;  /* 0x000000001d0772ca */ /* 0x000fe400000e0000 */
[----:B------:R-:W-:Y:S02]  /*f800*/  IADD3 R28, R214, 0x960, RZ ;  /* 0x00000960d61c7810 */ /* 0x000fe40007ffe0ff */
[----:B------:R-:W-:-:S07]  /*f810*/  MOV R29, 0xc0000010 ;  /* 0xc0000010001d7802 */ /* 0x000fce0000000f00 */
[----:B------:R-:W-:Y:S01]  /*f820*/  MOV R34, UR6 ;  /* 0x0000000600227c02 */ /* 0x000fe20008000f00 */
[----:B------:R-:W-:Y:S01]  /*f830*/  UMOV UR6, UR12 ;  /* 0x0000000c00067c82 */ /* 0x000fe20008000000 */
[----:B------:R-:W-:Y:S01]  /*f840*/  MOV R32, UR7 ;  /* 0x0000000700207c02 */ /* 0x000fe20008000f00 */
[----:B------:R-:W-:Y:S01]  /*f850*/  UMOV UR7, UR13 ;  /* 0x0000000d00077c82 */ /* 0x000fe20008000000 */
[----:B------:R-:W-:Y:S02]  /*f860*/  WARPGROUP.DEPBAR.LE gsb0, 0x0 ;  /* 0x00008000000079c5 */ /* 0x000fe40000010000 */
[----:B------:R-:W-:Y:S02]  /*f870*/  F2FP.BF16.F32.PACK_AB R25, R99, R98 ;  /* 0x000000626319723e */ /* 0x000fe400000010ff */
[----:B------:R-:W-:Y:S02]  /*f880*/  F2FP.BF16.F32.PACK_AB R27, R103, R102 ;  /* 0x00000066671b723e */ /* 0x000fe400000010ff */
[----:B------:R-:W-:-:S02]  /*f890*/  F2FP.BF16.F32.PACK_AB R24, R97, R33 ;  /* 0x000000216118723e */ /* 0x000fc400000010ff */
[----:B------:R-:W-:Y:S01]  /*f8a0*/  F2FP.BF16.F32.PACK_AB R26, R101, R35 ;  /* 0x00000023651a723e */ /* 0x000fe200000010ff */
[----:B------:R-:W1:Y:S03]  /*f8b0*/  MUFU.EX2 R33, R112 ;  /* 0x0000007000217308 */ /* 0x000e660000000800 */
[----:B------:R-:W-:-:S05]  /*f8c0*/  WARPGROUP.ARRIVE ;  /* 0x00000000000079c5 */ /* 0x000fca0000000000 */
[----:B------:R-:W2:Y:S01]  /*f8d0*/  MUFU.EX2 R35, R116 ;  /* 0x0000007400237308 */ /* 0x000ea20000000800 */
[----:B------:R-:W-:Y:S01]  /*f8e0*/  HGMMA.64x16x16.F32.BF16 R200, R24, gdesc[UR8].tnspB, R200, gsb0 ;  /* 0x4020000818c87df0 */ /* 0x000fe200080018c8 */
[----:B------:R-:W-:Y:S01]  /*f8f0*/  R2UR UR10, R28 ;  /* 0x000000001c0a72ca */ /* 0x000fe200000e0000 */
[----:B------:R-:W-:Y:S01]  /*f900*/  VIADD R28, R214, 0xb60 ;  /* 0x00000b60d61c7836 */ /* 0x000fe20000000000 */
[----:B------:R-:W-:Y:S02]  /*f910*/  R2UR UR11, R29 ;  /* 0x000000001d0b72ca */ /* 0x000fe400000e0000 */
[----:B------:R-:W-:Y:S01]  /*f920*/  MOV R29, 0xc0000010 ;  /* 0xc0000010001d7802 */ /* 0x000fe20000000f00 */
        /* <DEDUP_REMOVED lines=20> */
[----:B------:R-:W-:Y:S01]  /*fa70*/  R2UR UR15, R29 ;  /* 0x000000001d0f72ca */ /* 0x000fe200000e0000 */
[----:B------:R-:W-:Y:S01]  /*fa80*/  IMAD.MOV.U32 R29, RZ, RZ, -0x3ffffff0 ;  /* 0xc0000010ff1d7424 */ /* 0x000fe200078e00ff */
[----:B------:R-:W-:Y:S01]  /*fa90*/  R2UR UR14, R28 ;  /* 0x000000001c0e72ca */ /* 0x000fe200000e0000 */
[----:B--2---:R-:W-:Y:S01]  /*faa0*/  @!P4 FMUL R127, R127, R127 ;  /* 0x0000007f7f7fc220 */ /* 0x004fe20000400000 */
[----:B------:R-:W-:Y:S01]  /*fab0*/  IADD3 R28, R214, 0x180, RZ ;  /* 0x00000180d61c7810 */ /* 0x000fe20007ffe0ff */
[----:B------:R-:W-:Y:S01]  /*fac0*/  FADD R227, R227, R126 ;  /* 0x0000007ee3e37221 */ /* 0x000fe20000000000 */
[----:B------:R-:W-:Y:S02]  /*fad0*/  FSETP.GEU.AND P4, PT, R130, -126, PT ;  /* 0xc2fc00008200780b */ /* 0x000fe40003f8e000 */
[----:B------:R-:W-:Y:S01]  /*fae0*/  @!P2 FMUL R124, R124, 0.5 ;  /* 0x3f0000007c7ca820 */ /* 0x000fe20000400000 */
[----:B------:R-:W-:-:S10]  /*faf0*/  FADD R227, R227, R127 ;  /* 0x0000007fe3e37221 */ /* 0x000fd40000000000 */
        /* <DEDUP_REMOVED lines=10> */
[----:B------:R-:W-:Y:S01]  /*fba0*/  FADD R227, R227, R131 ;  /* 0x00000083e3e37221 */ /* 0x000fe20000000000 */
[----:B------:R-:W-:Y:S02]  /*fbb0*/  IADD3 R30, R214, 0x380, RZ ;  /* 0x00000380d61e7810 */ /* 0x000fe40007ffe0ff */
[----:B------:R-:W-:Y:S01]  /*fbc0*/  MOV R31, 0xc0000010 ;  /* 0xc0000010001f7802 */ /* 0x000fe20000000f00 */
[----:B------:R-:W-:Y:S01]  /*fbd0*/  FADD R227, R227, R134 ;  /* 0x00000086e3e37221 */ /* 0x000fe20000000000 */
        /* <DEDUP_REMOVED lines=8> */
[----:B------:R-:W-:-:S04]  /*fc60*/  R2UR UR22, R28 ;  /* 0x000000001c1672ca */ /* 0x000fc800000e0000 */
[----:B------:R-:W1:Y:S01]  /*fc70*/  MUFU.EX2 R142, R142 ;  /* 0x0000008e008e7308 */ /* 0x000e620000000800 */
[----:B------:R-:W-:Y:S02]  /*fc80*/  R2UR UR23, R29 ;  /* 0x000000001d1772ca */ /* 0x000fe400000e0000 */
[----:B------:R-:W-:Y:S02]  /*fc90*/  IADD3 R28, R214, 0x580, RZ ;  /* 0x00000580d61c7810 */ /* 0x000fe40007ffe0ff */
[----:B------:R-:W-:Y:S01]  /*fca0*/  MOV R29, 0xc0000010 ;  /* 0xc0000010001d7802 */ /* 0x000fe20000000f00 */
[----:B-1----:R-:W-:Y:S01]  /*fcb0*/  @!P4 FMUL R142, R142, R142 ;  /* 0x0000008e8e8ec220 */ /* 0x002fe20000400000 */
[----:B------:R-:W-:-:S13]  /*fcc0*/  FSETP.GEU.AND P4, PT, R141, -126, PT ;  /* 0xc2fc00008d00780b */ /* 0x000fda0003f8e000 */
[----:B------:R-:W-:-:S06]  /*fcd0*/  @!P4 FMUL R141, R141, 0.5 ;  /* 0x3f0000008d8dc820 */ /* 0x000fcc0000400000 */
[----:B------:R-:W1:Y:S01]  /*fce0*/  MUFU.EX2 R141, R141 ;  /* 0x0000008d008d7308 */ /* 0x000e620000000800 */
[----:B------:R-:W-:Y:S02]  /*fcf0*/  WARPGROUP.DEPBAR.LE gsb0, 0x0 ;  /* 0x00008000000079c5 */ /* 0x000fe40000010000 */
[----:B------:R-:W-:-:S06]  /*fd00*/  WARPGROUP.ARRIVE ;  /* 0x00000000000079c5 */ /* 0x000fcc0000000000 */
[----:B------:R-:W-:Y:S01]  /*fd10*/  HGMMA.64x16x16.F32.BF16 R168, R24, gdesc[UR24].tnspB, R168, gsb0 ;  /* 0x4020001818a87df0 */ /* 0x000fe200080018a8 */
[----:B------:R-:W-:Y:S01]  /*fd20*/  R2UR UR26, R30 ;  /* 0x000000001e1a72ca */ /* 0x000fe200000e0000 */
[----:B------:R-:W-:Y:S01]  /*fd30*/  VIADD R30, R214, 0x780 ;  /* 0x00000780d61e7836 */ /* 0x000fe20000000000 */
[----:B------:R-:W-:Y:S02]  /*fd40*/  R2UR UR27, R31 ;  /* 0x000000001f1b72ca */ /* 0x000fe400000e0000 */
[----:B------:R-:W-:Y:S01]  /*fd50*/  MOV R31, 0xc0000010 ;  /* 0xc0000010001f7802 */ /* 0x000fe20000000f00 */
[----:B-1----:R-:W-:Y:S01]  /*fd60*/  @!P4 FMUL R141, R141, R141 ;  /* 0x0000008d8d8dc220 */ /* 0x002fe20000400000 */
[----:B------:R-:W-:-:S13]  /*fd70*/  FSETP.GEU.AND P4, PT, R144, -126, PT ;  /* 0xc2fc00009000780b */ /* 0x000fda0003f8e000 */
[----:B------:R-:W-:Y:S01]  /*fd80*/  @!P4 FMUL R144, R144, 0.5 ;  /* 0x3f0000009090c820 */ /* 0x000fe20000400000 */
[----:B------:R-:W-:Y:S02]  /*fd90*/  WARPGROUP.DEPBAR.LE gsb0, 0x0 ;  /* 0x00008000000079c5 */ /* 0x000fe40000010000 */
[----:B------:R-:W-:-:S06]  /*fda0*/  WARPGROUP.ARRIVE ;  /* 0x00000000000079c5 */ /* 0x000fcc0000000000 */
[----:B------:R-:W-:Y:S01]  /*fdb0*/  HGMMA.64x16x16.F32.BF16 R160, R24, gdesc[UR28].tnspB, R160, gsb0 ;  /* 0x4020001c18a07df0 */ /* 0x000fe200080018a0 */
[----:B------:R-:W-:Y:S01]  /*fdc0*/  R2UR UR30, R28 ;  /* 0x000000001c1e72ca */ /* 0x000fe200000e0000 */
[----:B------:R-:W-:Y:S01]  /*fdd0*/  VIADD R28, R214, 0x980 ;  /* 0x00000980d61c7836 */ /* 0x000fe20000000000 */
[----:B------:R-:W-:Y:S02]  /*fde0*/  R2UR UR31, R29 ;  /* 0x000000001d1f72ca */ /* 0x000fe400000e0000 */
[----:B------:R-:W-:Y:S01]  /*fdf0*/  MOV R29, 0xc0000010 ;  /* 0xc0000010001d7802 */ /* 0x000fe20000000f00 */
[----:B------:R-:W-:Y:S02]  /*fe00*/  WARPGROUP.DEPBAR.LE gsb0, 0x0 ;  /* 0x00008000000079c5 */ /* 0x000fe40000010000 */
[----:B------:R-:W-:-:S06]  /*fe10*/  WARPGROUP.ARRIVE ;  /* 0x00000000000079c5 */ /* 0x000fcc0000000000 */
[----:B------:R-:W-:Y:S01]  /*fe20*/  HGMMA.64x16x16.F32.BF16 R152, R24, gdesc[UR32].tnspB, R152, gsb0 ;  /* 0x4020002018987df0 */ /* 0x000fe20008001898 */
[----:B------:R-:W-:Y:S01]  /*fe30*/  R2UR UR35, R31 ;  /* 0x000000001f2372ca */ /* 0x000fe200000e0000 */
[----:B------:R-:W-:Y:S01]  /*fe40*/  IMAD.MOV.U32 R31, RZ, RZ, -0x3ffffff0 ;  /* 0xc0000010ff1f7424 */ /* 0x000fe200078e00ff */
[----:B------:R-:W-:Y:S02]  /*fe50*/  R2UR UR34, R30 ;  /* 0x000000001e2272ca */ /* 0x000fe400000e0000 */
[----:B------:R-:W-:Y:S01]  /*fe60*/  IADD3 R30, R214, 0xb80, RZ ;  /* 0x00000b80d61e7810 */ /* 0x000fe20007ffe0ff */
[----:B------:R-:W-:Y:S02]  /*fe70*/  WARPGROUP.DEPBAR.LE gsb0, 0x0 ;  /* 0x00008000000079c5 */ /* 0x000fe40000010000 */
[----:B------:R-:W-:Y:S02]  /*fe80*/  F2FP.BF16.F32.PACK_AB R25, R107, R106 ;  /* 0x0000006a6b19723e */ /* 0x000fe400000010ff */
[----:B------:R-:W-:-:S02]  /*fe90*/  F2FP.BF16.F32.PACK_AB R27, R111, R110 ;  /* 0x0000006e6f1b723e */ /* 0x000fc400000010ff */
[----:B------:R-:W-:Y:S02]  /*fea0*/  F2FP.BF16.F32.PACK_AB R24, R105, R37 ;  /* 0x000000256918723e */ /* 0x000fe400000010ff */
[----:B------:R-:W-:Y:S01]  /*feb0*/  F2FP.BF16.F32.PACK_AB R26, R109, R39 ;  /* 0x000000276d1a723e */ /* 0x000fe200000010ff */
[----:B------:R-:W1:Y:S03]  /*fec0*/  MUFU.EX2 R37, R124 ;  /* 0x0000007c00257308 */ /* 0x000e660000000800 */
[----:B------:R-:W-:-:S05]  /*fed0*/  WARPGROUP.ARRIVE ;  /* 0x00000000000079c5 */ /* 0x000fca0000000000 */
[----:B------:R-:W2:Y:S01]  /*fee0*/  MUFU.EX2 R39, R128 ;  /* 0x0000008000277308 */ /* 0x000ea20000000800 */
[----:B------:R-:W-:Y:S01]  /*fef0*/  HGMMA.64x16x16.F32.BF16 R200, R24, gdesc[UR36].tnspB, R200, gsb0 ;  /* 0x4020002418c87df0 */ /* 0x000fe200080018c8 */
[----:B------:R-:W-:Y:S01]  /*ff00*/  R2UR UR39, R29 ;  /* 0x000000001d2772ca */ /* 0x000fe200000e0000 */
[----:B------:R-:W-:Y:S01]  /*ff10*/  IMAD.MOV.U32 R29, RZ, RZ, -0x3ffffff0 ;  /* 0xc0000010ff1d7424 */ /* 0x000fe200078e00ff */
[----:B------:R-:W-:Y:S02]  /*ff20*/  R2UR UR38, R28 ;  /* 0x000000001c2672ca */ /* 0x000fe400000e0000 */
        /* <DEDUP_REMOVED lines=22> */
[----:B------:R-:W-:Y:S02]  /*10090*/  IADD3 R30, R214, 0x1a0, RZ ;  /* 0x000001a0d61e7810 */ /* 0x000fe40007ffe0ff */
[----:B------:R-:W-:Y:S02]  /*100a0*/  MOV R31, 0xc0000010 ;  /* 0xc0000010001f7802 */ /* 0x000fe40000000f00 */
[----:B------:R-:W-:Y:S01]  /*100b0*/  @!P2 FMUL R138, R138, 0.5 ;  /* 0x3f0000008a8aa820 */ /* 0x000fe20000400000 */
[----:B------:R-:W-:-:S05]  /*100c0*/  FSETP.GEU.AND P3, PT, R140, -126, PT ;  /* 0xc2fc00008c00780b */ /* 0x000fca0003f6e000 */
[----:B------:R-:W1:Y:S08]  /*100d0*/  MUFU.EX2 R138, R138 ;  /* 0x0000008a008a7308 */ /* 0x000e700000000800 */
        /* <DEDUP_REMOVED lines=8> */
[----:B------:R-:W-:-:S03]  /*10160*/  @!P2 FMUL R137, R137, 0.5 ;  /* 0x3f0000008989a820 */ /* 0x000fc60000400000 */
[----:B------:R-:W-:Y:S01]  /*10170*/  HGMMA.64x16x16.F32.BF16 R184, R24, gdesc[UR44].tnspB, R184, gsb0 ;  /* 0x4020002c18b87df0 */ /* 0x000fe200080018b8 */
[----:B------:R-:W-:Y:S02]  /*10180*/  R2UR UR46, R28 ;  /* 0x000000001c2e72ca */ /* 0x000fe400000e0000 */
[----:B------:R-:W1:Y:S01]  /*10190*/  MUFU.EX2 R137, R137 ;  /* 0x0000008900897308 */ /* 0x000e620000000800 */
[----:B------:R-:W-:Y:S02]  /*101a0*/  R2UR UR47, R29 ;  /* 0x000000001d2f72ca */ /* 0x000fe400000e0000 */
[----:B------:R-:W-:Y:S02]  /*101b0*/  F2FP.BF16.F32.PACK_AB R29, R115, R114 ;  /* 0x00000072731d723e */ /* 0x000fe400000010ff */
[----:B------:R-:W-:-:S03]  /*101c0*/  F2FP.BF16.F32.PACK_AB R28, R113, R33 ;  /* 0x00000021711c723e */ /* 0x000fc600000010ff */
[----:B------:R-:W2:Y:S01]  /*101d0*/  MUFU.EX2 R33, R132 ;  /* 0x0000008400217308 */ /* 0x000ea20000000800 */
[----:B-1----:R-:W-:Y:S01]  /*101e0*/  @!P2 FMUL R137, R137, R137 ;  /* 0x000000898989a220 */ /* 0x002fe20000400000 */
[----:B------:R-:W-:Y:S01]  /*101f0*/  FSETP.GEU.AND P2, PT, R150, -126, PT ;  /* 0xc2fc00009600780b */ /* 0x000fe20003f4e000 */
[----:B--2---:R-:W-:Y:S01]  /*10200*/  @!P5 FMUL R33, R33, R33 ;  /* 0x000000212121d220 */ /* 0x004fe20000400000 */
[----:B------:R-:W-:-:S03]  /*10210*/  FSETP.GEU.AND P5, PT, R143, -126, PT ;  /* 0xc2fc00008f00780b */ /* 0x000fc60003fae000 */
[----:B------:R-:W-:-:S08]  /*10220*/  FADD R226, R226, R33 ;  /* 0x00000021e2e27221 */ /* 0x000fd00000000000 */
[----:B------:R-:W-:Y:S01]  /*10230*/  @!P2 FMUL R150, R150, 0.5 ;  /* 0x3f0000009696a820 */ /* 0x000fe20000400000 */
[----:B------:R-:W-:-:S05]  /*10240*/  FADD R226, R226, R133 ;  /* 0x00000085e2e27221 */ /* 0x000fca0000000000 */
[----:B------:R-:W1:Y:S01]  /*10250*/  MUFU.EX2 R150, R150 ;  /* 0x0000009600967308 */ /* 0x000e620000000800 */
[----:B------:R-:W-:Y:S01]  /*10260*/  @!P5 FMUL R143, R143, 0.5 ;  /* 0x3f0000008f8fd820 */ /* 0x000fe20000400000 */
[----:B------:R-:W-:Y:S02]  /*10270*/  WARPGROUP.DEPBAR.LE gsb0, 0x0 ;  /* 0x00008000000079c5 */ /* 0x000fe40000010000 */
[----:B------:R-:W-:-:S04]  /*10280*/  WARPGROUP.ARRIVE ;  /* 0x00000000000079c5 */ /* 0x000fc80000000000 */
[----:B------:R-:W2:Y:S02]  /*10290*/  MUFU.EX2 R143, R143 ;  /* 0x0000008f008f7308 */ /* 0x000ea40000000800 */
[----:B------:R-:W-:Y:S01]  /*102a0*/  HGMMA.64x16x16.F32.BF16 R176, R24, gdesc[UR48].tnspB, R176, gsb0 ;  /* 0x4020003018b07df0 */ /* 0x000fe200080018b0 */
[----:B------:R-:W-:Y:S02]  /*102b0*/  R2UR UR50, R30 ;  /* 0x000000001e3272ca */ /* 0x000fe400000e0000 */
[----:B------:R-:W-:Y:S02]  /*102c0*/  R2UR UR51, R31 ;  /* 0x000000001f3372ca */ /* 0x000fe400000e0000 */
[----:B------:R-:W-:Y:S01]  /*102d0*/  F2FP.BF16.F32.PACK_AB R31, R119, R118 ;  /* 0x00000076771f723e */ /* 0x000fe200000010ff */
[----:B-1----:R-:W-:Y:S01]  /*102e0*/  @!P2 FMUL R150, R150, R150 ;  /* 0x000000969696a220 */ /* 0x002fe20000400000 */
[----:B------:R-:W-:Y:S02]  /*102f0*/  F2FP.BF16.F32.PACK_AB R30, R117, R35 ;  /* 0x00000023751e723e */ /* 0x000fe400000010ff */
[----:B------:R-:W1:Y:S01]  /*10300*/  MUFU.EX2 R35, R136 ;  /* 0x0000008800237308 */ /* 0x000e620000000800 */
[----:B------:R-:W-:Y:S01]  /*10310*/  FSETP.GEU.AND P2, PT, R148, -126, PT ;  /* 0xc2fc00009400780b */ /* 0x000fe20003f4e000 */
[----:B--2---:R-:W-:Y:S01]  /*10320*/  @!P5 FMUL R143, R143, R143 ;  /* 0x0000008f8f8fd220 */ /* 0x004fe20000400000 */
[----:B------:R-:W-:-:S03]  /*10330*/  FSETP.GEU.AND P5, PT, R146, -126, PT ;  /* 0xc2fc00009200780b */ /* 0x000fc60003fae000 */
[----:B------:R-:W-:-:S08]  /*10340*/  FADD R227, R227, R143 ;  /* 0x0000008fe3e37221 */ /* 0x000fd00000000000 */
[----:B------:R-:W-:Y:S01]  /*10350*/  @!P2 FMUL R148, R148, 0.5 ;  /* 0x3f0000009494a820 */ /* 0x000fe20000400000 */
[----:B-1----:R-:W-:Y:S01]  /*10360*/  @!P6 FMUL R35, R35, R35 ;  /* 0x000000232323e220 */ /* 0x002fe20000400000 */
[----:B------:R-:W-:Y:S01]  /*10370*/  FSETP.GEU.AND P6, PT, R147, -126, PT ;  /* 0xc2fc00009300780b */ /* 0x000fe20003fce000 */
[----:B------:R-:W-:Y:S02]  /*10380*/  @!P5 FMUL R146, R146, 0.5 ;  /* 0x3f0000009292d820 */ /* 0x000fe40000400000 */
[----:B------:R-:W-:-:S04]  /*10390*/  FADD R226, R226, R35 ;  /* 0x00000023e2e27221 */ /* 0x000fc80000000000 */
[----:B------:R-:W1:Y:S01]  /*103a0*/  MUFU.EX2 R146, R146 ;  /* 0x0000009200927308 */ /* 0x000e620000000800 */
[----:B------:R-:W-:-:S05]  /*103b0*/  FADD R226, R226, R137 ;  /* 0x00000089e2e27221 */ /* 0x000fca0000000000 */
[----:B------:R-:W-:Y:S01]  /*103c0*/  @!P6 FMUL R147, R147, 0.5 ;  /* 0x3f0000009393e820 */ /* 0x000fe20000400000 */
[----:B------:R-:W-:Y:S02]  /*103d0*/  WARPGROUP.DEPBAR.LE gsb0, 0x0 ;  /* 0x00008000000079c5 */ /* 0x000fe40000010000 */
[----:B------:R-:W-:-:S03]  /*103e0*/  WARPGROUP.ARRIVE ;  /* 0x00000000000079c5 */ /* 0x000fc60000000000 */
[----:B------:R-:W2:Y:S03]  /*103f0*/  MUFU.EX2 R147, R147 ;  /* 0x0000009300937308 */ /* 0x000ea60000000800 */
[----:B------:R-:W-:Y:S01]  /*10400*/  HGMMA.64x16x16.F32.BF16 R168, R24, gdesc[UR56].tnspB, R168, gsb0 ;  /* 0x4020003818a87df0 */ /* 0x000fe200080018a8 */
[----:B------:R-:W-:Y:S01]  /*10410*/  UMOV UR58, UR8 ;  /* 0x00000008003a7c82 */ /* 0x000fe20008000000 */
[----:B------:R-:W-:Y:S01]  /*10420*/  UMOV UR59, UR9 ;  /* 0x00000009003b7c82 */ /* 0x000fe20008000000 */
[----:B-1----:R-:W-:Y:S01]  /*10430*/  @!P5 FMUL R146, R146, R146 ;  /* 0x000000929292d220 */ /* 0x002fe20000400000 */
[----:B------:R-:W-:-:S03]  /*10440*/  FSETP.GEU.AND P5, PT, R145, -126, PT ;  /* 0xc2fc00009100780b */ /* 0x000fc60003fae000 */
[----:B------:R-:W-:Y:S01]  /*10450*/  FADD R227, R227, R146 ;  /* 0x00000092e3e37221 */ /* 0x000fe20000000000 */
[----:B--2---:R-:W-:Y:S01]  /*10460*/  @!P6 FMUL R147, R147, R147 ;  /* 0x000000939393e220 */ /* 0x004fe20000400000 */
[----:B------:R-:W-:-:S08]  /*10470*/  FSETP.GEU.AND P6, PT, R149, -126, PT ;  /* 0xc2fc00009500780b */ /* 0x000fd00003fce000 */
[----:B------:R-:W-:Y:S01]  /*10480*/  @!P5 FMUL R145, R145, 0.5 ;  /* 0x3f0000009191d820 */ /* 0x000fe20000400000 */
[----:B------:R-:W-:-:S04]  /*10490*/  FADD R227, R227, R147 ;  /* 0x00000093e3e37221 */ /* 0x000fc80000000000 */
[----:B------:R-:W-:Y:S01]  /*104a0*/  FADD R227, R227, R150 ;  /* 0x00000096e3e37221 */ /* 0x000fe20000000000 */
[----:B------:R-:W1:Y:S01]  /*104b0*/  MUFU.EX2 R145, R145 ;  /* 0x0000009100917308 */ /* 0x000e620000000800 */
[----:B------:R-:W-:-:S07]  /*104c0*/  @!P6 FMUL R149, R149, 0.5 ;  /* 0x3f0000009595e820 */ /* 0x000fce0000400000 */
[----:B------:R-:W2:Y:S01]  /*104d0*/  MUFU.EX2 R149, R149 ;  /* 0x0000009500957308 */ /* 0x000ea20000000800 */
[----:B-1----:R-:W-:Y:S01]  /*104e0*/  @!P5 FMUL R145, R145, R145 ;  /* 0x000000919191d220 */ /* 0x002fe20000400000 */
[----:B------:R-:W-:Y:S02]  /*104f0*/  WARPGROUP.DEPBAR.LE gsb0, 0x0 ;  /* 0x00008000000079c5 */ /* 0x000fe40000010000 */
[----:B------:R-:W-:-:S06]  /*10500*/  WARPGROUP.ARRIVE ;  /* 0x00000000000079c5 */ /* 0x000fcc0000000000 */
[----:B------:R-:W-:Y:S01]  /*10510*/  HGMMA.64x16x16.F32.BF16 R160, R24, gdesc[UR4].tnspB, R160, gsb0 ;  /* 0x4020000418a07df0 */ /* 0x000fe200080018a0 */
[----:B------:R-:W-:Y:S01]  /*10520*/  R2UR UR7, R32 ;  /* 0x00000000200772ca */ /* 0x000fe200000e0000 */
[----:B--2---:R-:W-:Y:S01]  /*10530*/  @!P6 FMUL R149, R149, R149 ;  /* 0x000000959595e220 */ /* 0x004fe20000400000 */
[----:B------:R-:W-:Y:S01]  /*10540*/  R2UR UR6, R34 ;  /* 0x00000000220672ca */ /* 0x000fe200000e0000 */
[----:B------:R-:W-:Y:S02]  /*10550*/  WARPGROUP.DEPBAR.LE gsb0, 0x0 ;  /* 0x00008000000079c5 */ /* 0x000fe40000010000 */
[----:B------:R-:W-:-:S06]  /*10560*/  WARPGROUP.ARRIVE ;  /* 0x00000000000079c5 */ /* 0x000fcc0000000000 */
[----:B------:R-:W-:Y:S01]  /*10570*/  HGMMA.64x16x16.F32.BF16 R152, R24, gdesc[UR52].tnspB, R152, gsb0 ;  /* 0x4020003418987df0 */ /* 0x000fe20008001898 */
[----:B------:R-:W-:Y:S02]  /*10580*/  R2UR UR55, R40 ;  /* 0x00000000283772ca */ /* 0x000fe400000e0000 */
[----:B------:R-:W-:Y:S01]  /*10590*/  R2UR UR54, R42 ;  /* 0x000000002a3672ca */ /* 0x000fe200000e0000 */
[----:B------:R-:W-:Y:S02]  /*105a0*/  WARPGROUP.DEPBAR.LE gsb0, 0x0 ;  /* 0x00008000000079c5 */ /* 0x000fe40000010000 */
[----:B------:R-:W-:Y:S01]  /*105b0*/  WARPGROUP.ARRIVE ;  /* 0x00000000000079c5 */ /* 0x000fe20000000000 */
[----:B------:R-:W-:Y:S01]  /*105c0*/  IADD3 R24, R214, 0x3a0, RZ ;  /* 0x000003a0d6187810 */ /* 0x000fe20007ffe0ff */
[----:B------:R-:W-:Y:S01]  /*105d0*/  IMAD.MOV.U32 R25, RZ, RZ, -0x3ffffff0 ;  /* 0xc0000010ff197424 */ /* 0x000fe200078e00ff */
[----:B------:R-:W-:Y:S02]  /*105e0*/  F2FP.BF16.F32.PACK_AB R27, R127, R126 ;  /* 0x0000007e7f1b723e */ /* 0x000fe400000010ff */
[----:B------:R-:W-:-:S05]  /*105f0*/  F2FP.BF16.F32.PACK_AB R26, R125, R37 ;  /* 0x000000257d1a723e */ /* 0x000fca00000010ff */
[----:B------:R-:W-:Y:S01]  /*10600*/  HGMMA.64x16x16.F32.BF16 R200, R28, gdesc[UR52].tnspB, R200, gsb0 ;  /* 0x402000341cc87df0 */ /* 0x000fe200080018c8 */
[----:B------:R-:W-:Y:S01]  /*10610*/  R2UR UR54, R24 ;  /* 0x00000000183672ca */ /* 0x000fe200000e0000 */
[----:B------:R-:W1:Y:S01]  /*10620*/  MUFU.EX2 R37, R144 ;  /* 0x0000009000257308 */ /* 0x000e620000000800 */
[----:B------:R-:W-:Y:S02]  /*10630*/  R2UR UR55, R25 ;  /* 0x00000000193772ca */ /* 0x000fe400000e0000 */
[----:B------:R-:W-:Y:S02]  /*10640*/  IADD3 R24, R214, 0x5a0, RZ ;  /* 0x000005a0d6187810 */ /* 0x000fe40007ffe0ff */
[----:B------:R-:W-:Y:S01]  /*10650*/  MOV R25, 0xc0000010 ;  /* 0xc000001000197802 */ /* 0x000fe20000000f00 */
[----:B-1----:R-:W-:Y:S01]  /*10660*/  @!P4 FMUL R37, R37, R37 ;  /* 0x000000252525c220 */ /* 0x002fe20000400000 */
[----:B------:R-:W-:Y:S02]  /*10670*/  WARPGROUP.DEPBAR.LE gsb0, 0x0 ;  /* 0x00008000000079c5 */ /* 0x000fe40000010000 */
[----:B------:R-:W-:-:S06]  /*10680*/  WARPGROUP.ARRIVE ;  /* 0x00000000000079c5 */ /* 0x000fcc0000000000 */
[----:B------:R-:W-:Y:S01]  /*10690*/  HGMMA.64x16x16.F32.BF16 R192, R28, gdesc[UR56].tnspB, R192, gsb0 ;  /* 0x402000381cc07df0 */ /* 0x000fe200080018c0 */
[----:B------:R-:W-:Y:S02]  /*106a0*/  R2UR UR59, R45 ;  /* 0x000000002d3b72ca */ /* 0x000fe400000e0000 */
[----:B------:R-:W-:Y:S01]  /*106b0*/  R2UR UR58, R46 ;  /* 0x000000002e3a72ca */ /* 0x000fe200000e0000 */
[----:B------:R-:W-:Y:S02]  /*106c0*/  WARPGROUP.DEPBAR.LE gsb0, 0x0 ;  /* 0x00008000000079c5 */ /* 0x000fe40000010000 */
[----:B------:R-:W-:-:S10]  /*106d0*/  WARPGROUP.ARRIVE ;  /* 0x00000000000079c5 */ /* 0x000fd40000000000 */
[----:B------:R-:W-:Y:S03]  /*106e0*/  HGMMA.64x16x16.F32.BF16 R184, R28, gdesc[UR56].tnspB, R184, gsb0 ;  /* 0x402000381cb87df0 */ /* 0x000fe600080018b8 */
        /* <DEDUP_REMOVED lines=10> */
[----:B------:R-:W-:Y:S02]  /*10790*/  R2UR UR10, R24 ;  /* 0x00000000180a72ca */ /* 0x000fe400000e0000 */
[----:B------:R-:W-:Y:S02]  /*107a0*/  R2UR UR11, R25 ;  /* 0x00000000190b72ca */ /* 0x000fe400000e0000 */
[----:B------:R-:W-:Y:S02]  /*107b0*/  F2FP.BF16.F32.PACK_AB R25, R123, R122 ;  /* 0x0000007a7b19723e */ /* 0x000fe400000010ff */
[----:B------:R-:W-:Y:S02]  /*107c0*/  F2FP.BF16.F32.PACK_AB R24, R121, R41 ;  /* 0x000000297918723e */ /* 0x000fe400000010ff */
[----:B------:R-:W1:Y:S02]  /*107d0*/  MUFU.EX2 R41, R148 ;  /* 0x0000009400297308 */ /* 0x000e640000000800 */
[----:B-1----:R-:W-:Y:S01]  /*107e0*/  @!P2 FMUL R41, R41, R41 ;  /* 0x000000292929a220 */ /* 0x002fe20000400000 */
[----:B------:R-:W-:-:S04]  /*107f0*/  ISETP.NE.AND P2, PT, R208, 0x4, PT ;  /* 0x00000004d000780c */ /* 0x000fc80003f45270 */
[----:B------:R-:W-:Y:S01]  /*10800*/  SEL R208, R208, RZ, P2 ;  /* 0x000000ffd0d07207 */ /* 0x000fe20001000000 */
[----:B------:R-:W-:Y:S02]  /*10810*/  WARPGROUP.DEPBAR.LE gsb0, 0x0 ;  /* 0x00008000000079c5 */ /* 0x000fe40000010000 */
[----:B------:R-:W-:-:S06]  /*10820*/  WARPGROUP.ARRIVE ;  /* 0x00000000000079c5 */ /* 0x000fcc0000000000 */
[----:B------:R-:W-:Y:S03]  /*10830*/  HGMMA.64x16x16.F32.BF16 R160, R28, gdesc[UR12].tnspB, R160, gsb0 ;  /* 0x4020000c1ca07df0 */ /* 0x000fe600080018a0 */
[----:B------:R-:W-:Y:S02]  /*10840*/  WARPGROUP.DEPBAR.LE gsb0, 0x0 ;  /* 0x00008000000079c5 */ /* 0x000fe40000010000 */
[----:B------:R-:W-:-:S06]  /*10850*/  WARPGROUP.ARRIVE ;  /* 0x00000000000079c5 */ /* 0x000fcc0000000000 */
[----:B------:R-:W-:Y:S03]  /*10860*/  HGMMA.64x16x16.F32.BF16 R152, R28, gdesc[UR16].tnspB, R152, gsb0 ;  /* 0x402000101c987df0 */ /* 0x000fe60008001898 */
[----:B------:R-:W-:Y:S02]  /*10870*/  WARPGROUP.DEPBAR.LE gsb0, 0x0 ;  /* 0x00008000000079c5 */ /* 0x000fe40000010000 */
[----:B------:R-:W-:Y:S01]  /*10880*/  WARPGROUP.ARRIVE ;  /* 0x00000000000079c5 */ /* 0x000fe20000000000 */
[C---:B------:R-:W-:Y:S01]  /*10890*/  IADD3 R28, R214.reuse, 0x9a0, RZ ;  /* 0x000009a0d61c7810 */ /* 0x040fe20007ffe0ff */
[----:B------:R-:W-:Y:S01]  /*108a0*/  VIADD R30, R214, 0xba0 ;  /* 0x00000ba0d61e7836 */ /* 0x000fe20000000000 */
[----:B------:R-:W-:Y:S01]  /*108b0*/  MOV R29, 0xc0000010 ;  /* 0xc0000010001d7802 */ /* 0x000fe20000000f00 */
[----:B------:R-:W-:Y:S01]  /*108c0*/  IMAD.MOV.U32 R31, RZ, RZ, -0x3ffffff0 ;  /* 0xc0000010ff1f7424 */ /* 0x000fe200078e00ff */
[----:B------:R-:W-:Y:S01]  /*108d0*/  R2UR UR14, R28 ;  /* 0x000000001c0e72ca */ /* 0x000fe200000e0000 */
[----:B------:R-:W-:Y:S01]  /*108e0*/  HGMMA.64x16x16.F32.BF16 R200, R24, gdesc[UR20].tnspB, R200, gsb0 ;  /* 0x4020001418c87df0 */ /* 0x000fe200080018c8 */
[----:B------:R-:W-:Y:S01]  /*108f0*/  R2UR UR15, R29 ;  /* 0x000000001d0f72ca */ /* 0x000fe200000e0000 */
[----:B------:R-:W-:Y:S01]  /*10900*/  VIADD R28, R214, 0x3c0 ;  /* 0x000003c0d61c7836 */ /* 0x000fe20000000000 */
[----:B------:R-:W-:-:S04]  /*10910*/  MOV R29, 0xc0000010 ;  /* 0xc0000010001d7802 */ /* 0x000fc80000000f00 */
        /* <DEDUP_REMOVED lines=9> */
[----:B------:R-:W1:Y:S02]  /*109b0*/  MUFU.EX2 R31, R140 ;  /* 0x0000008c001f7308 */ /* 0x000e640000000800 */
        /* <DEDUP_REMOVED lines=8> */
[----:B------:R-:W-:Y:S01]  /*10a40*/  WARPGROUP.ARRIVE ;  /* 0x00000000000079c5 */ /* 0x000fe20000000000 */
[----:B------:R-:W1:Y:S01]  /*10a50*/  MUFU.EX2 R151, R151 ;  /* 0x0000009700977308 */ /* 0x000e620000000800 */
[----:B------:R-:W-:-:S04]  /*10a60*/  FADD R226, R226, R41 ;  /* 0x00000029e2e27221 */ /* 0x000fc80000000000 */
[----:B------:R-:W-:Y:S01]  /*10a70*/  HGMMA.64x16x16.F32.BF16 R184, R24, gdesc[UR28].tnspB, R184, gsb0 ;  /* 0x4020001c18b87df0 */ /* 0x000fe200080018b8 */
[----:B------:R-:W-:Y:S01]  /*10a80*/  FADD R212, R226, R149 ;  /* 0x00000095e2d47221 */ /* 0x000fe20000000000 */
[----:B-1----:R-:W-:-:S04]  /*10a90*/  @!P3 FMUL R151, R151, R151 ;  /* 0x000000979797b220 */ /* 0x002fc80000400000 */
[----:B------:R-:W-:Y:S01]  /*10aa0*/  FADD R213, R227, R151 ;  /* 0x00000097e3d57221 */ /* 0x000fe20000000000 */
[----:B------:R-:W-:Y:S02]  /*10ab0*/  WARPGROUP.DEPBAR.LE gsb0, 0x0 ;  /* 0x00008000000079c5 */ /* 0x000fe40000010000 */
[----:B------:R-:W-:-:S06]  /*10ac0*/  WARPGROUP.ARRIVE ;  /* 0x00000000000079c5 */ /* 0x000fcc0000000000 */
[----:B------:R-:W-:Y:S03]  /*10ad0*/  HGMMA.64x16x16.F32.BF16 R176, R24, gdesc[UR32].tnspB, R176, gsb0 ;  /* 0x4020002018b07df0 */ /* 0x000fe600080018b0 */
        /* <DEDUP_REMOVED lines=10> */
[C---:B------:R-:W-:Y:S02]  /*10b80*/  IADD3 R24, R214.reuse, 0xda0, RZ ;  /* 0x00000da0d6187810 */ /* 0x040fe40007ffe0ff */
[----:B------:R-:W-:Y:S02]  /*10b90*/  IADD3 R26, R214, 0x1c0, RZ ;  /* 0x000001c0d61a7810 */ /* 0x000fe40007ffe0ff */
[----:B------:R-:W-:Y:S02]  /*10ba0*/  MOV R25, 0xc0000010 ;  /* 0xc000001000197802 */ /* 0x000fe40000000f00 */
[----:B------:R-:W-:-:S02]  /*10bb0*/  MOV R27, 0xc0000010 ;  /* 0xc0000010001b7802 */ /* 0x000fc40000000f00 */
[----:B------:R-:W-:Y:S02]  /*10bc0*/  R2UR UR30, R24 ;  /* 0x00000000181e72ca */ /* 0x000fe400000e0000 */
[----:B------:R-:W-:Y:S02]  /*10bd0*/  R2UR UR31, R25 ;  /* 0x00000000191f72ca */ /* 0x000fe400000e0000 */
[----:B------:R-:W-:Y:S02]  /*10be0*/  R2UR UR18, R26 ;  /* 0x000000001a1272ca */ /* 0x000fe400000e0000 */
[----:B------:R-:W-:Y:S02]  /*10bf0*/  R2UR UR19, R27 ;  /* 0x000000001b1372ca */ /* 0x000fe400000e0000 */
[----:B------:R-:W-:Y:S02]  /*10c00*/  F2FP.BF16.F32.PACK_AB R25, R131, R130 ;  /* 0x000000828319723e */ /* 0x000fe400000010ff */
[----:B------:R-:W-:-:S02]  /*10c10*/  F2FP.BF16.F32.PACK_AB R27, R135, R134 ;  /* 0x00000086871b723e */ /* 0x000fc400000010ff */
[----:B------:R-:W-:Y:S02]  /*10c20*/  F2FP.BF16.F32.PACK_AB R24, R129, R39 ;  /* 0x000000278118723e */ /* 0x000fe400000010ff */
[----:B------:R-:W-:-:S04]  /*10c30*/  F2FP.BF16.F32.PACK_AB R26, R133, R33 ;  /* 0x00000021851a723e */ /* 0x000fc800000010ff */
[----:B------:R-:W-:-:S06]  /*10c40*/  WARPGROUP.ARRIVE ;  /* 0x00000000000079c5 */ /* 0x000fcc0000000000 */
[----:B------:R-:W-:Y:S03]  /*10c50*/  HGMMA.64x16x16.F32.BF16 R200, R24, gdesc[UR48].tnspB, R200, gsb0 ;  /* 0x4020003018c87df0 */ /* 0x000fe600080018c8 */
[----:B------:R-:W-:Y:S02]  /*10c60*/  WARPGROUP.DEPBAR.LE gsb0, 0x0 ;  /* 0x00008000000079c5 */ /* 0x000fe40000010000 */
[----:B------:R-:W-:-:S06]  /*10c70*/  WARPGROUP.ARRIVE ;  /* 0x00000000000079c5 */ /* 0x000fcc0000000000 */
[----:B------:R-:W-:Y:S03]  /*10c80*/  HGMMA.64x16x16.F32.BF16 R192, R24, gdesc[UR52].tnspB, R192, gsb0 ;  /* 0x4020003418c07df0 */ /* 0x000fe600080018c0 */
        /* <DEDUP_REMOVED lines=24> */
[C---:B------:R-:W-:Y:S01]  /*10e10*/  VIADD R26, R214.reuse, 0x9c0 ;  /* 0x000009c0d61a7836 */ /* 0x040fe20000000000 */
[----:B------:R-:W-:Y:S01]  /*10e20*/  IADD3 R24, R214, 0x7c0, RZ ;  /* 0x000007c0d6187810 */ /* 0x000fe20007ffe0ff */
[----:B------:R-:W-:Y:S01]  /*10e30*/  IMAD.MOV.U32 R27, RZ, RZ, -0x3ffffff0 ;  /* 0xc0000010ff1b7424 */ /* 0x000fe200078e00ff */
[----:B------:R-:W-:Y:S02]  /*10e40*/  MOV R25, 0xc0000010 ;  /* 0xc000001000197802 */ /* 0x000fe40000000f00 */
[----:B------:R-:W-:-:S02]  /*10e50*/  R2UR UR10, R24 ;  /* 0x00000000180a72ca */ /* 0x000fc400000e0000 */
[----:B------:R-:W-:Y:S02]  /*10e60*/  R2UR UR11, R25 ;  /* 0x00000000190b72ca */ /* 0x000fe400000e0000 */
[----:B------:R-:W-:Y:S02]  /*10e70*/  R2UR UR14, R26 ;  /* 0x000000001a0e72ca */ /* 0x000fe400000e0000 */
[----:B------:R-:W-:Y:S02]  /*10e80*/  R2UR UR15, R27 ;  /* 0x000000001b0f72ca */ /* 0x000fe400000e0000 */
[----:B------:R-:W-:Y:S02]  /*10e90*/  F2FP.BF16.F32.PACK_AB R25, R139, R138 ;  /* 0x0000008a8b19723e */ /* 0x000fe400000010ff */
[----:B------:R-:W-:Y:S02]  /*10ea0*/  F2FP.BF16.F32.PACK_AB R27, R143, R142 ;  /* 0x0000008e8f1b723e */ /* 0x000fe400000010ff */
[----:B------:R-:W-:-:S02]  /*10eb0*/  F2FP.BF16.F32.PACK_AB R24, R137, R35 ;  /* 0x000000238918723e */ /* 0x000fc400000010ff */
[----:B------:R-:W-:-:S04]  /*10ec0*/  F2FP.BF16.F32.PACK_AB R26, R141, R31 ;  /* 0x0000001f8d1a723e */ /* 0x000fc800000010ff */
        /* <DEDUP_REMOVED lines=11> */
[----:B------:R-:W-:Y:S01]  /*10f80*/  HGMMA.64x16x16.F32.BF16 R184, R24, gdesc[UR4].tnspB, R184, gsb0 ;  /* 0x4020000418b87df0 */ /* 0x000fe200080018b8 */
        /* <DEDUP_REMOVED lines=10> */
[----:B------:R-:W-:Y:S02]  /*11030*/  MOV R29, 0xc0000010 ;  /* 0xc0000010001d7802 */ /* 0x000fe40000000f00 */
[----:B------:R-:W-:Y:S02]  /*11040*/  R2UR UR22, R28 ;  /* 0x000000001c1672ca */ /* 0x000fe400000e0000 */
[----:B------:R-:W-:-:S02]  /*11050*/  R2UR UR23, R29 ;  /* 0x000000001d1772ca */ /* 0x000fc400000e0000 */
        /* <DEDUP_REMOVED lines=12> */
[----:B------:R-:W-:Y:S01]  /*11120*/  IMAD.MOV.U32 R27, RZ, RZ, -0x3ffffff0 ;  /* 0xc0000010ff1b7424 */ /* 0x000fe200078e00ff */
[C---:B------:R-:W-:Y:S02]  /*11130*/  IADD3 R24, R214.reuse, 0x5e0, RZ ;  /* 0x000005e0d6187810 */ /* 0x040fe40007ffe0ff */
[C---:B------:R-:W-:Y:S01]  /*11140*/  IADD3 R26, R214.reuse, 0x7e0, RZ ;  /* 0x000007e0d61a7810 */ /* 0x040fe20007ffe0ff */
[----:B------:R-:W-:Y:S01]  /*11150*/  VIADD R214, R214, 0xbe0 ;  /* 0x00000be0d6d67836 */ /* 0x000fe20000000000 */
        /* <DEDUP_REMOVED lines=10> */
[----:B------:R-:W-:Y:S01]  /*11200*/  HGMMA.64x16x16.F32.BF16 R200, R24, gdesc[UR4].tnspB, R200, gsb0 ;  /* 0x4020000418c87df0 */ /* 0x000fe200080018c8 */
[----:B------:R-:W-:Y:S02]  /*11210*/  R2UR UR6, R214 ;  /* 0x00000000d60672ca */ /* 0x000fe400000e0000 */
[----:B------:R-:W-:Y:S01]  /*11220*/  R2UR UR7, R215 ;  /* 0x00000000d70772ca */ /* 0x000fe200000e0000 */
[----:B------:R-:W-:Y:S02]  /*11230*/  WARPGROUP.DEPBAR.LE gsb0, 0x0 ;  /* 0x00008000000079c5 */ /* 0x000fe40000010000 */
[----:B------:R-:W-:-:S06]  /*11240*/  WARPGROUP.ARRIVE ;  /* 0x00000000000079c5 */ /* 0x000fcc0000000000 */
[----:B------:R-:W-:Y:S01]  /*11250*/  HGMMA.64x16x16.F32.BF16 R192, R24, gdesc[UR8].tnspB, R192, gsb0 ;  /* 0x4020000818c07df0 */ /* 0x000fe200080018c0 */
[----:B------:R-:W-:Y:S02]  /*11260*/  R2UR UR10, R28 ;  /* 0x000000001c0a72ca */ /* 0x000fe400000e0000 */
[----:B------:R-:W-:Y:S01]  /*11270*/  R2UR UR11, R29 ;  /* 0x000000001d0b72ca */ /* 0x000fe200000e0000 */
        /* <DEDUP_REMOVED lines=16> */
[----:B------:R-:W-:-:S04]  /*11380*/  LEA R24, R208, R209, 0x3 ;  /* 0x000000d1d0187211 */ /* 0x000fc800078e18ff */
[----:B------:R-:W-:-:S04]  /*11390*/  PRMT R24, RZ, 0x654, R24 ;  /* 0x00000654ff187816 */ /* 0x000fc80000000018 */
[----:B------:R1:W-:Y:S01]  /*113a0*/  SYNCS.ARRIVE.TRANS64.RED.A1T0 RZ, [R24+URZ], RZ ;  /* 0x000000ff18ff79a7 */ /* 0x0003e2000810043f */
[----:B------:R-:W-:Y:S05]  /*113b0*/  @P1 BRA `(.L_x_32) ;  /* 0x00000004002c1947 */ /* 0x000fea0003800000 */
[----:B------:R-:W-:Y:S01]  /*113c0*/  ISETP.LT.OR P1, PT, R6, 0x1, !P0 ;  /* 0x000000010600780c */ /* 0x000fe20004721670 */
[----:B------:R-:W-:-:S12]  /*113d0*/  BSSY B0, `(.L_x_33) ;  /* 0x0000048000007945 */ /* 0x000fd80003800000 */
[----:B------:R-:W-:Y:S05]  /*113e0*/  @P1 BRA `(.L_x_34) ;  /* 0x0000000400181947 */ /* 0x000fea0003800000 */
[----:B-1----:R-:W-:Y:S02]  /*113f0*/  LEA R24, R5, R2, 0x3 ;  /* 0x0000000205187211 */ /* 0x002fe400078e18ff */
[----:B------:R-:W-:Y:S02]  /*11400*/  SHF.L.U32 R25, R4, 0x1f, RZ ;  /* 0x0000001f04197819 */ /* 0x000fe400000006ff */
[----:B------:R-:W-:Y:S02]  /*11410*/  ISETP.NE.AND P2, PT, R16, RZ, PT ;  /* 0x000000ff1000720c */ /* 0x000fe40003f45270 */
[----:B------:R-:W1:Y:S02]  /*11420*/  SYNCS.PHASECHK.TRANS64.TRYWAIT P1, [R24+URZ+0x3b820], R25 ;  /* 0x03b82019180075a7 */ /* 0x000e64000802017f */
[----:B-1----:R-:W-:Y:S09]  /*11430*/  @!P1 BRA `(.L_x_35) ;  /* 0x0000002400989947 */ /* 0x002ff20003800000 */
.L_x_80:
[----:B------:R-:W-:Y:S05]  /*11440*/  @P2 BRA `(.L_x_36) ;  /* 0x0000000000142947 */ /* 0x000fea0003800000 */
[----:B------:R-:W-:Y:S01]  /*11450*/  LOP3.LUT P1, RZ, R17, 0x1f, RZ, 0xc0, !PT ;  /* 0x0000001f11ff7812 */ /* 0x000fe2000782c0ff */
[----:B-1----:R-:W-:-:S04]  /*11460*/  IMAD.MOV.U32 R25, RZ, RZ, 0xe000 ;  /* 0x0000e000ff197424 */ /* 0x002fc800078e00ff */
[----:B------:R2:W-:Y:S08]  /*11470*/  SYNCS.ARRIVE.TRANS64 RZ, [R24+URZ+0x3b800], R25 ;  /* 0x03b8001918ff79a7 */ /* 0x0005f0000800003f */
[----:B------:R-:W-:Y:S05]  /*11480*/  @!P1 BRA `(.L_x_36) ;  /* 0x0000000000049947 */ /* 0x000fea0003800000 */
[----:B------:R-:W-:Y:S01]  /*11490*/  BPT.TRAP 0x1 ;  /* 0x000000040000795c */ /* 0x000fe20000300000 */
.L_x_36:
        /* <DEDUP_REMOVED lines=16> */
[----:B------:R-:W-:Y:S01]  /*115a0*/  USHF.L.U32 UR51, UR51, 0x8, URZ ;  /* 0x0000000833337899 */ /* 0x000fe2000800063f */
[----:B------:R-:W-:Y:S01]  /*115b0*/  IADD3 R7, R7, 0x1, RZ ;  /* 0x0000000107077810 */ /* 0x000fe20007ffe0ff */
        /* <DEDUP_REMOVED lines=40> */
[----:B--2---:R-:W-:Y:S01]  /*11840*/  NOP ;  /* 0x0000000000007918 */ /* 0x004fe20000000000 */
.L_x_34:
[----:B------:R-:W-:Y:S05]  /*11850*/  BSYNC B0 ;  /* 0x0000000000007941 */ /* 0x000fea0003800000 */
.L_x_33:
[----:B------:R-:W-:-:S07]  /*11860*/  VIADD R6, R6, 0xffffffff ;  /* 0xffffffff06067836 */ /* 0x000fce0000000000 */
.L_x_32:
[C---:B------:R-:W-:Y:S01]  /*11870*/  ISETP.GT.AND P3, PT, R210.reuse, 0x2, PT ;  /* 0x00000002d200780c */ /* 0x040fe20003f64270 */
[----:B------:R-:W-:Y:S01]  /*11880*/  VIADD R210, R210, 0xffffffff ;  /* 0xffffffffd2d27836 */ /* 0x000fe20000000000 */
[----:B------:R-:W-:Y:S02]  /*11890*/  IADD3 R211, R211, 0x1, RZ ;  /* 0x00000001d3d37810 */ /* 0x000fe40007ffe0ff */
[----:B------:R-:W-:Y:S02]  /*118a0*/  IADD3 R208, R208, 0x1, RZ ;  /* 0x00000001d0d07810 */ /* 0x000fe40007ffe0ff */
[----:B------:R-:W-:Y:S02]  /*118b0*/  ISETP.NE.AND P1, PT, R211, 0x4, PT ;  /* 0x00000004d300780c */ /* 0x000fe40003f25270 */
[----:B------:R-:W-:Y:S02]  /*118c0*/  ISETP.NE.AND P2, PT, R208, 0x4, PT ;  /* 0x00000004d000780c */ /* 0x000fe40003f45270 */
[----:B-1----:R-:W-:-:S02]  /*118d0*/  SEL R24, RZ, 0x1, P1 ;  /* 0x00000001ff187807 */ /* 0x002fc40000800000 */
[----:B------:R-:W-:Y:S02]  /*118e0*/  MOV R215, R0 ;  /* 0x0000000000d77202 */ /* 0x000fe40000000f00 */
[----:B------:R-:W-:Y:S02]  /*118f0*/  LOP3.LUT R3, R3, R24, RZ, 0x3c, !PT ;  /* 0x0000001803037212 */ /* 0x000fe400078e3cff */
[----:B------:R-:W-:Y:S02]  /*11900*/  MOV R217, R9 ;  /* 0x0000000900d97202 */ /* 0x000fe40000000f00 */
[----:B------:R-:W-:Y:S02]  /*11910*/  SEL R211, R211, RZ, P1 ;  /* 0x000000ffd3d37207 */ /* 0x000fe40000800000 */
[----:B------:R-:W-:Y:S01]  /*11920*/  SEL R208, R208, RZ, P2 ;  /* 0x000000ffd0d07207 */ /* 0x000fe20001000000 */
[----:B------:R-:W-:Y:S06]  /*11930*/  @P3 BRA `(.L_x_37) ;  /* 0xffffff7400a43947 */ /* 0x000fec000383ffff */
.L_x_24:
[----:B------:R-:W-:Y:S05]  /*11940*/  WARPSYNC.ALL ;  /* 0x0000000000007948 */ /* 0x000fea0003800000 */
[----:B------:R-:W2:Y:S01]  /*11950*/  SHFL.BFLY PT, R3, R212, 0x1, 0x1f ;  /* 0x0c201f00d4037f89 */ /* 0x000ea200000e0000 */
[----:B------:R-:W-:Y:S01]  /*11960*/  BSSY B0, `(.L_x_38) ;  /* 0x0000024000007945 */ /* 0x000fe20003800000 */
[----:B------:R-:W-:Y:S01]  /*11970*/  IMAD.MOV.U32 R25, RZ, RZ, 0x7f800000 ;  /* 0x7f800000ff197424 */ /* 0x000fe200078e00ff */
[----:B------:R-:W-:Y:S01]  /*11980*/  MOV R8, 0x3f800000 ;  /* 0x3f80000000087802 */ /* 0x000fe20000000f00 */
[----:B------:R-:W3:Y:S01]  /*11990*/  SHFL.BFLY PT, R4, R213, 0x1, 0x1f ;  /* 0x0c201f00d5047f89 */ /* 0x000ee200000e0000 */
[----:B------:R-:W-:-:S02]  /*119a0*/  IMAD.MOV.U32 R27, RZ, RZ, 0x7f800000 ;  /* 0x7f800000ff1b7424 */ /* 0x000fc400078e00ff */
[----:B--2---:R-:W-:Y:S01]  /*119b0*/  FADD R3, R3, R212 ;  /* 0x000000d403037221 */ /* 0x004fe20000000000 */
[----:B---3--:R-:W-:-:S04]  /*119c0*/  FADD R31, R4, R213 ;  /* 0x000000d5041f7221 */ /* 0x008fc80000000000 */
[----:B------:R-:W2:Y:S01]  /*119d0*/  SHFL.BFLY PT, R6, R3, 0x2, 0x1f ;  /* 0x0c401f0003067f89 */ /* 0x000ea200000e0000 */
[----:B------:R-:W-:-:S03]  /*119e0*/  MOV R4, 0x3f800000 ;  /* 0x3f80000000047802 */ /* 0x000fc60000000f00 */
[----:B------:R-:W3:Y:S01]  /*119f0*/  SHFL.BFLY PT, R32, R31, 0x2, 0x1f ;  /* 0x0c401f001f207f89 */ /* 0x000ee200000e0000 */
[C---:B--2---:R-:W-:Y:S01]  /*11a00*/  FSETP.NE.AND P0, PT, R3.reuse, -R6, PT ;  /* 0x800000060300720b */ /* 0x044fe20003f05000 */
[----:B------:R-:W-:Y:S01]  /*11a10*/  FADD R6, R3, R6 ;  /* 0x0000000603067221 */ /* 0x000fe20000000000 */
[----:B---3--:R-:W-:-:S11]  /*11a20*/  FADD R7, R31, R32 ;  /* 0x000000201f077221 */ /* 0x008fd60000000000 */
[----:B------:R-:W-:Y:S05]  /*11a30*/  @!P0 BRA `(.L_x_39) ;  /* 0x0000000000588947 */ /* 0x000fea0003800000 */
[----:B------:R-:W-:Y:S01]  /*11a40*/  IADD3 R3, R6, 0x1800000, RZ ;  /* 0x0180000006037810 */ /* 0x000fe20007ffe0ff */
[----:B------:R-:W-:Y:S03]  /*11a50*/  BSSY B1, `(.L_x_40) ;  /* 0x000000d000017945 */ /* 0x000fe60003800000 */
[----:B------:R-:W-:-:S04]  /*11a60*/  LOP3.LUT R3, R3, 0x7f800000, RZ, 0xc0, !PT ;  /* 0x7f80000003037812 */ /* 0x000fc800078ec0ff */
[----:B------:R-:W-:-:S13]  /*11a70*/  ISETP.GT.U32.AND P0, PT, R3, 0x1ffffff, PT ;  /* 0x01ffffff0300780c */ /* 0x000fda0003f04070 */
[----:B------:R-:W-:Y:S05]  /*11a80*/  @P0 BRA `(.L_x_41) ;  /* 0x0000000000140947 */ /* 0x000fea0003800000 */
[----:B------:R-:W-:Y:S02]  /*11a90*/  MOV R4, R6 ;  /* 0x0000000600047202 */ /* 0x000fe40000000f00 */
[----:B------:R-:W-:-:S07]  /*11aa0*/  MOV R30, 0x11ac0 ;  /* 0x00011ac0001e7802 */ /* 0x000fce0000000f00 */
[----:B-1----:R-:W-:Y:S05]  /*11ab0*/  CALL.REL.NOINC `($__internal_0_$__cuda_sm20_rcp_rn_f32_slowpath) ;  /* 0x00000020000c7944 */ /* 0x002fea0003c00000 */
[----:B------:R-:W-:Y:S01]  /*11ac0*/  IMAD.MOV.U32 R4, RZ, RZ, R3 ;  /* 0x000000ffff047224 */ /* 0x000fe200078e0003 */
[----:B------:R-:W-:Y:S06]  /*11ad0*/  BRA `(.L_x_42) ;  /* 0x0000000000107947 */ /* 0x000fec0003800000 */
.L_x_41:
[----:B------:R-:W2:Y:S02]  /*11ae0*/  MUFU.RCP R3, R6 ;  /* 0x0000000600037308 */ /* 0x000ea40000001000 */
[----:B--2---:R-:W-:-:S04]  /*11af0*/  FFMA R4, R6, R3, -1 ;  /* 0xbf80000006047423 */ /* 0x004fc80000000003 */
[----:B------:R-:W-:-:S04]  /*11b00*/  FADD.FTZ R4, -R4, -RZ ;  /* 0x800000ff04047221 */ /* 0x000fc80000010100 */
[----:B------:R-:W-:-:S07]  /*11b10*/  FFMA R4, R3, R4, R3 ;  /* 0x0000000403047223 */ /* 0x000fce0000000003 */
.L_x_42:
[----:B------:R-:W-:Y:S05]  /*11b20*/  BSYNC B1 ;  /* 0x0000000000017941 */ /* 0x000fea0003800000 */
.L_x_40:
[----:B------:R-:W-:Y:S01]  /*11b30*/  FSETP.GEU.AND P0, PT, |R6|, 1.175494350822287508e-38, PT ;  /* 0x008000000600780b */ /* 0x000fe20003f0e200 */
[----:B------:R-:W-:-:S12]  /*11b40*/  ULDC UR6, c[0x0][0x600] ;  /* 0x0001800000067ab9 */ /* 0x000fd80000000800 */
[----:B------:R-:W-:-:S04]  /*11b50*/  @!P0 FMUL R6, R6, 16777216 ;  /* 0x4b80000006068820 */ /* 0x000fc80000400000 */
[----:B------:R-:W2:Y:S02]  /*11b60*/  MUFU.LG2 R3, R6 ;  /* 0x0000000600037308 */ /* 0x000ea40000000c00 */
[----:B--2---:R-:W-:-:S04]  /*11b70*/  @!P0 FADD R3, R3, -24 ;  /* 0xc1c0000003038421 */ /* 0x004fc80000000000 */
[----:B------:R-:W-:-:S04]  /*11b80*/  FMUL R3, R3, 0.69314718246459960938 ;  /* 0x3f31721803037820 */ /* 0x000fc80000400000 */
[----:B------:R-:W-:-:S07]  /*11b90*/  FFMA R27, R0, UR6, R3 ;  /* 0x00000006001b7c23 */ /* 0x000fce0008000003 */
.L_x_39:
[----:B------:R-:W-:Y:S05]  /*11ba0*/  BSYNC B0 ;  /* 0x0000000000007941 */ /* 0x000fea0003800000 */
.L_x_38:
[----:B------:R-:W-:Y:S01]  /*11bb0*/  FSETP.NE.AND P0, PT, R31, -R32, PT ;  /* 0x800000201f00720b */ /* 0x000fe20003f05000 */
[----:B------:R-:W-:Y:S01]  /*11bc0*/  ULDC UR4, c[0x0][0x608] ;  /* 0x0001820000047ab9 */ /* 0x000fe20000000800 */
[----:B------:R-:W-:Y:S01]  /*11bd0*/  BSSY B0, `(.L_x_43) ;  /* 0x0000035000007945 */ /* 0x000fe20003800000 */
[----:B------:R-:W-:-:S04]  /*11be0*/  FMUL R4, R4, UR4 ;  /* 0x0000000404047c20 */ /* 0x000fc80008400000 */
        /* <DEDUP_REMOVED lines=28> */
[----:B------:R-:W-:Y:S06]  /*11db0*/  @!P0 BRA `(.L_x_44) ;  /* 0x0000000000588947 */ /* 0x000fec0003800000 */
        /* <DEDUP_REMOVED lines=10> */
.L_x_46:
[----:B------:R-:W2:Y:S02]  /*11e60*/  MUFU.RCP R8, R7 ;  /* 0x0000000700087308 */ /* 0x000ea40000001000 */
[----:B--2---:R-:W-:-:S04]  /*11e70*/  FFMA R0, R7, R8, -1 ;  /* 0xbf80000007007423 */ /* 0x004fc80000000008 */
[----:B------:R-:W-:-:S04]  /*11e80*/  FADD.FTZ R3, -R0, -RZ ;  /* 0x800000ff00037221 */ /* 0x000fc80000010100 */
[----:B------:R-:W-:-:S07]  /*11e90*/  FFMA R8, R8, R3, R8 ;  /* 0x0000000308087223 */ /* 0x000fce0000000008 */
.L_x_47:
[----:B------:R-:W-:Y:S05]  /*11ea0*/  BSYNC B1 ;  /* 0x0000000000017941 */ /* 0x000fea0003800000 */
.L_x_45:
[----:B------:R-:W-:Y:S01]  /*11eb0*/  FSETP.GEU.AND P0, PT, |R7|, 1.175494350822287508e-38, PT ;  /* 0x008000000700780b */ /* 0x000fe20003f0e200 */
[----:B------:R-:W-:-:S12]  /*11ec0*/  ULDC UR4, c[0x0][0x600] ;  /* 0x0001800000047ab9 */ /* 0x000fd80000000800 */
[----:B------:R-:W-:-:S04]  /*11ed0*/  @!P0 FMUL R7, R7, 16777216 ;  /* 0x4b80000007078820 */ /* 0x000fc80000400000 */
[----:B------:R-:W2:Y:S02]  /*11ee0*/  MUFU.LG2 R0, R7 ;  /* 0x0000000700007308 */ /* 0x000ea40000000c00 */
[----:B--2---:R-:W-:-:S04]  /*11ef0*/  @!P0 FADD R0, R0, -24 ;  /* 0xc1c0000000008421 */ /* 0x004fc80000000000 */
[----:B------:R-:W-:-:S04]  /*11f00*/  FMUL R0, R0, 0.69314718246459960938 ;  /* 0x3f31721800007820 */ /* 0x000fc80000400000 */
[----:B------:R-:W-:-:S07]  /*11f10*/  FFMA R25, R9, UR4, R0 ;  /* 0x0000000409197c23 */ /* 0x000fce0008000000 */
.L_x_44:
[----:B------:R-:W-:Y:S05]  /*11f20*/  BSYNC B0 ;  /* 0x0000000000007941 */ /* 0x000fea0003800000 */
.L_x_43:
[C---:B------:R-:W-:Y:S01]  /*11f30*/  LOP3.LUT P0, R19, R17.reuse, 0x3, RZ, 0xc0, !PT ;  /* 0x0000000311137812 */ /* 0x040fe2000780c0ff */
[----:B------:R-:W-:Y:S01]  /*11f40*/  ULDC UR4, c[0x0][0x608] ;  /* 0x0001820000047ab9 */ /* 0x000fe20000000800 */
[----:B------:R-:W-:Y:S01]  /*11f50*/  LOP3.LUT R0, R17, 0x60, RZ, 0xc0, !PT ;  /* 0x0000006011007812 */ /* 0x000fe200078ec0ff */
[----:B------:R-:W-:Y:S01]  /*11f60*/  FMUL R8, R8, UR4 ;  /* 0x0000000408087c20 */ /* 0x000fe20008400000 */
[----:B------:R-:W-:Y:S01]  /*11f70*/  ULDC.64 UR8, c[0x0][0x208] ;  /* 0x0000820000087ab9 */ /* 0x000fe20000000a00 */
[----:B------:R-:W-:Y:S01]  /*11f80*/  BSSY B0, `(.L_x_48) ;  /* 0x0000028000007945 */ /* 0x000fe20003800000 */
[----:B------:R-:W-:Y:S01]  /*11f90*/  SHF.R.U32.HI R18, RZ, 0x5, R0 ;  /* 0x00000005ff127819 */ /* 0x000fe20000011600 */
[-C--:B------:R-:W-:Y:S01]  /*11fa0*/  FMUL R202, R202, R8.reuse ;  /* 0x00000008caca7220 */ /* 0x080fe20000400000 */
[-C--:B-1----:R-:W-:Y:S01]  /*11fb0*/  FMUL R24, R203, R8.reuse ;  /* 0x00000008cb187220 */ /* 0x082fe20000400000 */
        /* <DEDUP_REMOVED lines=14> */
[----:B------:R-:W-:Y:S06]  /*120a0*/  @P0 BRA `(.L_x_49) ;  /* 0x0000000000540947 */ /* 0x000fec0003800000 */
[----:B------:R-:W1:Y:S01]  /*120b0*/  S2UR UR4, SR_CTAID.X ;  /* 0x00000000000479c3 */ /* 0x000e620000002500 */
[----:B------:R-:W-:Y:S02]  /*120c0*/  SHF.R.U32.HI R0, RZ, 0x2, R17 ;  /* 0x00000002ff007819 */ /* 0x000fe40000011611 */
[----:B------:R-:W-:Y:S02]  /*120d0*/  SHF.L.U32 R3, R18, 0x4, RZ ;  /* 0x0000000412037819 */ /* 0x000fe400000006ff */
[----:B------:R-:W-:-:S04]  /*120e0*/  LOP3.LUT R0, R0, 0x7, RZ, 0xc0, !PT ;  /* 0x0000000700007812 */ /* 0x000fc800078ec0ff */
[----:B------:R-:W-:Y:S01]  /*120f0*/  LOP3.LUT R0, R3, 0xfffffff0, R0, 0xe2, !PT ;  /* 0xfffffff003007812 */ /* 0x000fe200078ee200 */
[----:B-1----:R-:W-:-:S03]  /*12100*/  USHF.L.U32 UR6, UR4, 0x6, URZ ;  /* 0x0000000604067899 */ /* 0x002fc6000800063f */
[----:B------:R-:W-:Y:S02]  /*12110*/  ULDC.64 UR4, c[0x0][0x688] ;  /* 0x0001a20000047ab9 */ /* 0x000fe40000000a00 */
[----:B------:R-:W-:Y:S02]  /*12120*/  UIMAD UR4, UR52, UR4, UR6 ;  /* 0x00000004340472a4 */ /* 0x000fe4000f8e0206 */
[----:B------:R-:W-:Y:S02]  /*12130*/  LOP3.LUT R3, R0, UR6, RZ, 0xfc, !PT ;  /* 0x0000000600037c12 */ /* 0x000fe4000f8efcff */
[----:B------:R-:W-:Y:S02]  /*12140*/  UIMAD UR4, UR53, UR5, UR4 ;  /* 0x00000005350472a4 */ /* 0x000fe4000f8e0204 */
[C---:B------:R-:W-:Y:S01]  /*12150*/  IADD3 R4, R3.reuse, 0x8, RZ ;  /* 0x0000000803047810 */ /* 0x040fe20007ffe0ff */
[----:B------:R-:W-:Y:S02]  /*12160*/  ULDC UR5, c[0x0][0x288] ;  /* 0x0000a20000057ab9 */ /* 0x000fe40000000800 */
[----:B------:R-:W-:-:S02]  /*12170*/  ISETP.GE.U32.AND P0, PT, R3, UR5, PT ;  /* 0x0000000503007c0c */ /* 0x000fc4000bf06070 */
[----:B------:R-:W-:Y:S02]  /*12180*/  IADD3 R0, P2, R0, UR4, RZ ;  /* 0x0000000400007c10 */ /* 0x000fe4000ff5e0ff */
[----:B------:R-:W-:Y:S01]  /*12190*/  ISETP.GE.U32.AND P1, PT, R4, UR5, PT ;  /* 0x0000000504007c0c */ /* 0x000fe2000bf26070 */
[----:B------:R-:W-:Y:S02]  /*121a0*/  ULDC.64 UR4, c[0x0][0x680] ;  /* 0x0001a00000047ab9 */ /* 0x000fe40000000a00 */
[----:B------:R-:W-:Y:S01]  /*121b0*/  IMAD.X R3, RZ, RZ, RZ, P2 ;  /* 0x000000ffff037224 */ /* 0x000fe200010e06ff */
[----:B------:R-:W-:-:S04]  /*121c0*/  LEA R4, P2, R0, UR4, 0x2 ;  /* 0x0000000400047c11 */ /* 0x000fc8000f8410ff */
[----:B------:R-:W-:-:S05]  /*121d0*/  LEA.HI.X R5, R0, UR5, R3, 0x2, P2 ;  /* 0x0000000500057c11 */ /* 0x000fca00090f1403 */
[----:B------:R1:W-:Y:S04]  /*121e0*/  @!P0 STG.E desc[UR8][R4.64], R27 ;  /* 0x0000001b04008986 */ /* 0x0003e8000c101908 */
[----:B------:R1:W-:Y:S02]  /*121f0*/  @!P1 STG.E desc[UR8][R4.64+0x20], R25 ;  /* 0x0000201904009986 */ /* 0x0003e4000c101908 */
.L_x_49:
[----:B------:R-:W-:Y:S05]  /*12200*/  BSYNC B0 ;  /* 0x0000000000007941 */ /* 0x000fea0003800000 */
.L_x_48:
[----:B------:R-:W-:Y:S01]  /*12210*/  ULDC.64 UR4, c[0x0][0x730] ;  /* 0x0001cc0000047ab9 */ /* 0x000fe20000000a00 */
[-C--:B------:R-:W-:Y:S01]  /*12220*/  FMUL R170, R170, R8.reuse ;  /* 0x00000008aaaa7220 */ /* 0x080fe20000400000 */
[----:B------:R-:W-:Y:S01]  /*12230*/  ISETP.NE.U32.AND P0, PT, RZ, UR4, PT ;  /* 0x00000004ff007c0c */ /* 0x000fe2000bf05070 */
[-C--:B------:R-:W-:Y:S01]  /*12240*/  FMUL R66, R171, R8.reuse ;  /* 0x00000008ab427220 */ /* 0x080fe20000400000 */
[-C--:B------:R-:W-:Y:S01]  /*12250*/  FMUL R174, R174, R8.reuse ;  /* 0x00000008aeae7220 */ /* 0x080fe20000400000 */
[-C--:B------:R-:W-:Y:S01]  /*12260*/  FMUL R68, R175, R8.reuse ;  /* 0x00000008af447220 */ /* 0x080fe20000400000 */
[----:B------:R-:W-:Y:S01]  /*12270*/  ISETP.NE.AND.EX P0, PT, RZ, UR5, PT, P0 ;  /* 0x00000005ff007c0c */ /* 0x000fe2000bf05300 */
[-C--:B------:R-:W-:Y:S01]  /*12280*/  FMUL R162, R162, R8.reuse ;  /* 0x00000008a2a27220 */ /* 0x080fe20000400000 */
[-C--:B------:R-:W-:Y:S01]  /*12290*/  FMUL R70, R163, R8.reuse ;  /* 0x00000008a3467220 */ /* 0x080fe20000400000 */
[-C--:B------:R-:W-:Y:S01]  /*122a0*/  FMUL R166, R166, R8.reuse ;  /* 0x00000008a6a67220 */ /* 0x080fe20000400000 */
[-C--:B------:R-:W-:Y:S01]  /*122b0*/  FMUL R72, R167, R8.reuse ;  /* 0x00000008a7487220 */ /* 0x080fe20000400000 */
[-C--:B------:R-:W-:Y:S01]  /*122c0*/  FMUL R154, R154, R8.reuse ;  /* 0x000000089a9a7220 */ /* 0x080fe20000400000 */
[-C--:B------:R-:W-:Y:S01]  /*122d0*/  FMUL R74, R155, R8.reuse ;  /* 0x000000089b4a7220 */ /* 0x080fe20000400000 */
[-C--:B------:R-:W-:Y:S01]  /*122e0*/  FMUL R158, R158, R8.reuse ;  /* 0x000000089e9e7220 */ /* 0x080fe20000400000 */
[----:B------:R-:W-:-:S05]  /*122f0*/  FMUL R76, R159, R8 ;  /* 0x000000089f4c7220 */ /* 0x000fca0000400000 */
[----:B------:R-:W-:Y:S05]  /*12300*/  @P0 BRA `(.L_x_50) ;  /* 0x0000000000200947 */ /* 0x000fea0003800000 */
[----:B------:R-:W-:Y:S02]  /*12310*/  ULDC.64 UR4, c[0x0][0x728] ;  /* 0x0001ca0000047ab9 */ /* 0x000fe40000000a00 */
[----:B------:R-:W-:-:S04]  /*12320*/  ISETP.NE.U32.AND P0, PT, RZ, UR4, PT ;  /* 0x00000004ff007c0c */ /* 0x000fc8000bf05070 */
[----:B------:R-:W-:-:S13]  /*12330*/  ISETP.NE.AND.EX P0, PT, RZ, UR5, PT, P0 ;  /* 0x00000005ff007c0c */ /* 0x000fda000bf05300 */
[----:B------:R-:W-:Y:S05]  /*12340*/  @!P0 BRA `(.L_x_51) ;  /* 0x00000000000c8947 */ /* 0x000fea0003800000 */
[----:B-1----:R-:W1:Y:S02]  /*12350*/  LDC.64 R4, c[0x0][0x728] ;  /* 0x0001ca00ff047b82 */ /* 0x002e640000000a00 */
[----:B-1----:R3:W5:Y:S01]  /*12360*/  LDG.E R4, desc[UR8][R4.64] ;  /* 0x0000000804047981 */ /* 0x002762000c1e1900 */
[----:B------:R-:W-:Y:S05]  /*12370*/  BRA `(.L_x_50) ;  /* 0x0000000000047947 */ /* 0x000fea0003800000 */
.L_x_51:
[----:B-1----:R-:W2:Y:S02]  /*12380*/  LDC R4, c[0x0][0x720] ;  /* 0x0001c800ff047b82 */ /* 0x002ea40000000800 */
.L_x_50:
[----:B------:R-:W-:Y:S02]  /*12390*/  MOV R0, RZ ;  /* 0x000000ff00007202 */ /* 0x000fe40000000f00 */
[----:B--2--5:R-:W-:Y:S02]  /*123a0*/  MOV R59, R4 ;  /* 0x00000004003b7202 */ /* 0x024fe40000000f00 */
[----:B------:R-:W-:-:S13]  /*123b0*/  LOP3.LUT P0, RZ, R0, 0x9f, RZ, 0xc0, !PT ;  /* 0x0000009f00ff7812 */ /* 0x000fda000780c0ff */
[----:B------:R-:W-:Y:S05]  /*123c0*/  @!P0 BRA `(.L_x_52) ;  /* 0x0000000000408947 */ /* 0x000fea0003800000 */
[----:B------:R-:W-:Y:S01]  /*123d0*/  MOV R0, 0x0 ;  /* 0x0000000000007802 */ /* 0x000fe20000000f00 */
[----:B------:R-:W-:Y:S01]  /*123e0*/  ULDC.64 UR4, c[0x4][0x70] ;  /* 0x01001c0000047ab9 */ /* 0x000fe20000000a00 */
[----:B------:R-:W-:Y:S01]  /*123f0*/  ULDC.64 UR6, c[0x4][0x8] ;  /* 0x0100020000067ab9 */ /* 0x000fe20000000a00 */
[----:B-1----:R-:W-:Y:S01]  /*12400*/  MOV R4, UR4 ;  /* 0x0000000400047c02 */ /* 0x002fe20008000f00 */
[----:B------:R1:W2:Y:S01]  /*12410*/  LDC.64 R14, c[0x4][R0] ;  /* 0x01000000000e7b82 */ /* 0x0002a20000000a00 */
[----:B---3--:R-:W-:Y:S01]  /*12420*/  IMAD.U32 R5, RZ, RZ, UR5 ;  /* 0x00000005ff057e24 */ /* 0x008fe2000f8e00ff */
[----:B------:R-:W-:Y:S01]  /*12430*/  ULDC.64 UR4, c[0x4][0x78] ;  /* 0x01001e0000047ab9 */ /* 0x000fe20000000a00 */
[----:B------:R-:W-:Y:S01]  /*12440*/  IMAD.U32 R10, RZ, RZ, UR6 ;  /* 0x00000006ff0a7e24 */ /* 0x000fe2000f8e00ff */
[----:B------:R-:W-:Y:S01]  /*12450*/  MOV R6, UR4 ;  /* 0x0000000400067c02 */ /* 0x000fe20008000f00 */
[----:B------:R-:W-:Y:S01]  /*12460*/  IMAD.MOV.U32 R12, RZ, RZ, 0x1 ;  /* 0x00000001ff0c7424 */ /* 0x000fe200078e00ff */
[----:B------:R-:W-:-:S02]  /*12470*/  MOV R7, UR5 ;  /* 0x0000000500077c02 */ /* 0x000fc40008000f00 */
[----:B------:R-:W-:Y:S02]  /*12480*/  MOV R11, UR7 ;  /* 0x00000007000b7c02 */ /* 0x000fe40008000f00 */
[----:B------:R-:W-:Y:S02]  /*12490*/  MOV R8, 0x70 ;  /* 0x0000007000087802 */ /* 0x000fe40000000f00 */
[----:B-1----:R-:W-:-:S07]  /*124a0*/  MOV R13, RZ ;  /* 0x000000ff000d7202 */ /* 0x002fce0000000f00 */
[----:B------:R-:W-:-:S07]  /*124b0*/  LEPC R20, `(.L_x_52) ;  /* 0x000000001014794e */ /* 0x000fce0000000000 */
[----:B--2---:R-:W-:Y:S05]  /*124c0*/  CALL.ABS.NOINC R14 ;  /* 0x000000000e007343 */ /* 0x004fea0003c00000 */
.L_x_52:
        /* <DEDUP_REMOVED lines=9> */
[----:B------:R-:W-:Y:S01]  /*12560*/  MOV R6, UR6 ;  /* 0x0000000600067c02 */ /* 0x000fe20008000f00 */
[----:B------:R-:W-:Y:S01]  /*12570*/  IMAD.U32 R10, RZ, RZ, UR4 ;  /* 0x00000004ff0a7e24 */ /* 0x000fe2000f8e00ff */
[----:B------:R-:W-:Y:S01]  /*12580*/  MOV R7, UR7 ;  /* 0x0000000700077c02 */ /* 0x000fe20008000f00 */
[----:B------:R-:W-:Y:S01]  /*12590*/  IMAD.MOV.U32 R12, RZ, RZ, 0x1 ;  /* 0x00000001ff0c7424 */ /* 0x000fe200078e00ff */
[----:B------:R-:W-:-:S02]  /*125a0*/  MOV R11, UR5 ;  /* 0x00000005000b7c02 */ /* 0x000fc40008000f00 */
[----:B------:R-:W-:Y:S02]  /*125b0*/  MOV R8, 0x70 ;  /* 0x0000007000087802 */ /* 0x000fe40000000f00 */
[----:B-1----:R-:W-:-:S07]  /*125c0*/  MOV R13, RZ ;  /* 0x000000ff000d7202 */ /* 0x002fce0000000f00 */
[----:B------:R-:W-:-:S07]  /*125d0*/  LEPC R20, `(.L_x_53) ;  /* 0x000000001014794e */ /* 0x000fce0000000000 */
[----:B--2---:R-:W-:Y:S05]  /*125e0*/  CALL.ABS.NOINC R14 ;  /* 0x000000000e007343 */ /* 0x004fea0003c00000 */
.L_x_53:
[----:B------:R-:W-:Y:S01]  /*125f0*/  ULDC.64 UR4, c[0x0][0x730] ;  /* 0x0001cc0000047ab9 */ /* 0x000fe20000000a00 */
[----:B------:R-:W-:Y:S01]  /*12600*/  SHF.L.U32 R0, R17, 0x4, RZ ;  /* 0x0000000411007819 */ /* 0x000fe200000006ff */
[----:B------:R-:W-:Y:S01]  /*12610*/  VIADD R16, R16, 0x1f ;  /* 0x0000001f10107836 */ /* 0x000fe20000000000 */
[----:B------:R-:W-:Y:S01]  /*12620*/  ISETP.NE.U32.AND P0, PT, RZ, UR4, PT ;  /* 0x00000004ff007c0c */ /* 0x000fe2000bf05070 */
[----:B------:R-:W-:Y:S01]  /*12630*/  IMAD R19, R18, 0x10, R19 ;  /* 0x0000001012137824 */ /* 0x000fe200078e0213 */
[----:B------:R-:W-:Y:S02]  /*12640*/  SHF.R.U32.HI R3, RZ, 0x1, R17 ;  /* 0x00000001ff037819 */ /* 0x000fe40000011611 */
[----:B------:R-:W-:Y:S02]  /*12650*/  ISETP.NE.AND.EX P0, PT, RZ, UR5, PT, P0 ;  /* 0x00000005ff007c0c */ /* 0x000fe4000bf05300 */
[C---:B-1----:R-:W-:Y:S02]  /*12660*/  LOP3.LUT R4, R0.reuse, 0x40, RZ, 0xc0, !PT ;  /* 0x0000004000047812 */ /* 0x042fe400078ec0ff */
[----:B------:R-:W-:-:S02]  /*12670*/  LOP3.LUT R0, R0, 0x80, RZ, 0xc0, !PT ;  /* 0x0000008000007812 */ /* 0x000fc400078ec0ff */
[----:B------:R-:W-:Y:S02]  /*12680*/  LOP3.LUT R4, R4, 0x8, R3, 0xf8, !PT ;  /* 0x0000000804047812 */ /* 0x000fe400078ef803 */
[----:B------:R-:W-:Y:S02]  /*12690*/  SHF.L.U32 R17, R17, 0x1, RZ ;  /* 0x0000000111117819 */ /* 0x000fe400000006ff */
[----:B------:R-:W-:Y:S02]  /*126a0*/  LEA R0, R19, R0, 0x4 ;  /* 0x0000000013007211 */ /* 0x000fe400078e20ff */
[----:B------:R-:W-:Y:S01]  /*126b0*/  LOP3.LUT R17, R4, 0x8, R17, 0x78, !PT ;  /* 0x0000000804117812 */ /* 0x000fe200078e7811 */
[----:B------:R-:W1:Y:S01]  /*126c0*/  @P0 LDC R59, c[0x0][0x720] ;  /* 0x0001c800ff3b0b82 */ /* 0x000e620000000800 */
[----:B------:R-:W-:Y:S02]  /*126d0*/  ISETP.GT.U32.AND P0, PT, R16, 0x3e, PT ;  /* 0x0000003e1000780c */ /* 0x000fe40003f04070 */
[----:B------:R-:W-:Y:S01]  /*126e0*/  IADD3 R17, R0, R17, RZ ;  /* 0x0000001100117210 */ /* 0x000fe20007ffe0ff */
[-C--:B-1----:R-:W-:Y:S01]  /*126f0*/  FMUL R9, R26, R59.reuse ;  /* 0x0000003b1a097220 */ /* 0x082fe20000400000 */
[-C--:B------:R-:W-:Y:S01]  /*12700*/  FMUL R0, R200, R59.reuse ;  /* 0x0000003bc8007220 */ /* 0x080fe20000400000 */
[-C--:B------:R-:W-:Y:S01]  /*12710*/  FMUL R3, R22, R59.reuse ;  /* 0x0000003b16037220 */ /* 0x080fe20000400000 */
[-C--:B------:R-:W-:Y:S01]  /*12720*/  FMUL R4, R202, R59.reuse ;  /* 0x0000003bca047220 */ /* 0x080fe20000400000 */
[-C--:B---3--:R-:W-:Y:S01]  /*12730*/  FMUL R5, R24, R59.reuse ;  /* 0x0000003b18057220 */ /* 0x088fe20000400000 */
        /* <DEDUP_REMOVED lines=51> */
[----:B------:R-:W-:-:S02]  /*12a70*/  F2FP.BF16.F32.PACK_AB R60, R3, R0 ;  /* 0x00000000033c723e */ /* 0x000fc400000010ff */
[----:B------:R-:W-:Y:S02]  /*12a80*/  F2FP.BF16.F32.PACK_AB R61, R5, R4 ;  /* 0x00000004053d723e */ /* 0x000fe400000010ff */
[----:B------:R-:W-:Y:S02]  /*12a90*/  F2FP.BF16.F32.PACK_AB R62, R7, R6 ;  /* 0x00000006073e723e */ /* 0x000fe400000010ff */
[----:B------:R-:W-:Y:S01]  /*12aa0*/  F2FP.BF16.F32.PACK_AB R63, R9, R8 ;  /* 0x00000008093f723e */ /* 0x000fe200000010ff */
[----:B------:R-:W-:Y:S06]  /*12ab0*/  @P0 BRA `(.L_x_54) ;  /* 0x0000000000040947 */ /* 0x000fec0003800000 */
[----:B------:R-:W-:-:S04]  /*12ac0*/  DEPBAR.LE SB0, 0x1 ;  /* 0x000080400000791a */ /* 0x000fc80000000000 */
.L_x_54:
[----:B------:R-:W-:Y:S05]  /*12ad0*/  WARPSYNC.ALL ;  /* 0x0000000000007948 */ /* 0x000fea0003800000 */
[----:B------:R-:W-:Y:S01]  /*12ae0*/  BAR.SYNC.DEFER_BLOCKING 0x1, 0x80 ;  /* 0x0042000000007b1d */ /* 0x000fe20000010000 */
[----:B------:R-:W-:Y:S02]  /*12af0*/  LEA R17, R17, R2, 0x1 ;  /* 0x0000000211117211 */ /* 0x000fe400078e08ff */
[----:B------:R-:W-:Y:S02]  /*12b00*/  F2FP.BF16.F32.PACK_AB R4, R10, R11 ;  /* 0x0000000b0a04723e */ /* 0x000fe400000010ff */
[----:B------:R-:W-:Y:S01]  /*12b10*/  F2FP.BF16.F32.PACK_AB R5, R12, R13 ;  /* 0x0000000d0c05723e */ /* 0x000fe200000010ff */
[----:B------:R-:W-:Y:S01]  /*12b20*/  BSSY B0, `(.L_x_55) ;  /* 0x0000018000007945 */ /* 0x000fe20003800000 */
[----:B------:R-:W-:-:S02]  /*12b30*/  F2FP.BF16.F32.PACK_AB R6, R14, R15 ;  /* 0x0000000f0e06723e */ /* 0x000fc400000010ff */
[----:B------:R-:W-:Y:S01]  /*12b40*/  F2FP.BF16.F32.PACK_AB R7, R16, R19 ;  /* 0x000000131007723e */ /* 0x000fe200000010ff */
[----:B------:R1:W-:Y:S01]  /*12b50*/  STSM.16.M88.4 [R17], R60 ;  /* 0x0000003c11007844 */ /* 0x0003e20000000200 */
[----:B------:R-:W-:Y:S01]  /*12b60*/  @!PT LDS RZ, [RZ] ;  /* 0x00000000fffff984 */ /* 0x000fe20000000800 */
[----:B------:R-:W-:Y:S01]  /*12b70*/  @!PT LDS RZ, [RZ] ;  /* 0x00000000fffff984 */ /* 0x000fe20000000800 */
[----:B------:R-:W-:Y:S01]  /*12b80*/  @!PT LDS RZ, [RZ] ;  /* 0x00000000fffff984 */ /* 0x000fe20000000800 */
[----:B------:R-:W-:Y:S01]  /*12b90*/  @!PT LDS RZ, [RZ] ;  /* 0x00000000fffff984 */ /* 0x000fe20000000800 */
[----:B------:R2:W-:Y:S06]  /*12ba0*/  MEMBAR.ALL.CTA ;  /* 0x0000000000007992 */ /* 0x0005ec0000008000 */
[----:B--2---:R-:W2:Y:S02]  /*12bb0*/  FENCE.VIEW.ASYNC.S ;  /* 0x00000000000073c6 */ /* 0x004ea40000000000 */
[----:B--2---:R-:W-:Y:S06]  /*12bc0*/  BAR.SYNC.DEFER_BLOCKING 0x1, 0x80 ;  /* 0x0042000000007b1d */ /* 0x004fec0000010000 */
[----:B------:R-:W-:Y:S05]  /*12bd0*/  @P0 BRA `(.L_x_56) ;  /* 0x0000000000300947 */ /* 0x000fea0003800000 */
[----:B------:R-:W2:Y:S01]  /*12be0*/  S2UR UR10, SR_CTAID.X ;  /* 0x00000000000a79c3 */ /* 0x000ea20000002500 */
[----:B------:R-:W-:Y:S01]  /*12bf0*/  ULDC.64 UR4, c[0x0][0x198] ;  /* 0x0000660000047ab9 */ /* 0x000fe20000000a00 */
[----:B------:R-:W-:Y:S01]  /*12c00*/  R2UR UR8, R2 ;  /* 0x00000000020872ca */ /* 0x000fe200000e0000 */
[----:B------:R-:W-:Y:S01]  /*12c10*/  UIADD3 UR4, UP0, UR4, 0x670, URZ ;  /* 0x0000067004047890 */ /* 0x000fe2000ff1e03f */
[----:B------:R-:W-:Y:S01]  /*12c20*/  UMOV UR9, URZ ;  /* 0x0000003f00097c82 */ /* 0x000fe20008000000 */
[----:B------:R-:W-:Y:S02]  /*12c30*/  UMOV UR11, UR52 ;  /* 0x00000034000b7c82 */ /* 0x000fe40008000000 */
[----:B------:R-:W-:Y:S01]  /*12c40*/  UIADD3.X UR5, URZ, UR5, URZ, UP0, !UPT ;  /* 0x000000053f057290 */ /* 0x000fe200087fe43f */
[----:B------:R-:W-:Y:S01]  /*12c50*/  UMOV UR12, UR53 ;  /* 0x00000035000c7c82 */ /* 0x000fe20008000000 */
[----:B--2---:R-:W-:-:S09]  /*12c60*/  USHF.L.U32 UR10, UR10, 0x6, URZ ;  /* 0x000000060a0a7899 */ /* 0x004fd2000800063f */
[----:B------:R2:W-:Y:S01]  /*12c70*/  UTMASTG.4D [UR8], [UR4] ;  /* 0x00000008040073b5 */ /* 0x0005e20008018000 */
[----:B------:R0:W-:Y:S01]  /*12c80*/  UTMACMDFLUSH ;  /* 0x00000000000079b7 */ /* 0x0001e20000000000 */
[----:B--2---:R-:W-:-:S04]  /*12c90*/  DEPBAR.LE SB0, 0x1 ;  /* 0x000080400000791a */ /* 0x004fc80000000000 */
.L_x_56:
[----:B------:R-:W-:Y:S05]  /*12ca0*/  BSYNC B0 ;  /* 0x0000000000007941 */ /* 0x000fea0003800000 */
.L_x_55:
[----:B------:R-:W-:Y:S01]  /*12cb0*/  BAR.SYNC.DEFER_BLOCKING 0x1, 0x80 ;  /* 0x0042000000007b1d */ /* 0x000fe20000010000 */
[----:B------:R-:W-:Y:S02]  /*12cc0*/  F2FP.BF16.F32.PACK_AB R8, R18, R21 ;  /* 0x000000151208723e */ /* 0x000fe400000010ff */
[----:B------:R-:W-:Y:S02]  /*12cd0*/  F2FP.BF16.F32.PACK_AB R9, R20, R23 ;  /* 0x000000171409723e */ /* 0x000fe400000010ff */
[----:B------:R-:W-:Y:S01]  /*12ce0*/  F2FP.BF16.F32.PACK_AB R10, R22, R25 ;  /* 0x00000019160a723e */ /* 0x000fe200000010ff */
[----:B------:R-:W-:Y:S01]  /*12cf0*/  BSSY B0, `(.L_x_57) ;  /* 0x0000018000007945 */ /* 0x000fe20003800000 */
[----:B------:R-:W-:Y:S01]  /*12d00*/  F2FP.BF16.F32.PACK_AB R11, R24, R27 ;  /* 0x0000001b180b723e */ /* 0x000fe200000010ff */
[----:B------:R2:W-:Y:S01]  /*12d10*/  STSM.16.M88.4 [R17+0x800], R4 ;  /* 0x0008000411007844 */ /* 0x0005e20000000200 */
[----:B------:R-:W-:Y:S01]  /*12d20*/  @!PT LDS RZ, [RZ] ;  /* 0x00000000fffff984 */ /* 0x000fe20000000800 */
[----:B------:R-:W-:Y:S01]  /*12d30*/  @!PT LDS RZ, [RZ] ;  /* 0x00000000fffff984 */ /* 0x000fe20000000800 */
[----:B------:R-:W-:Y:S01]  /*12d40*/  @!PT LDS RZ, [RZ] ;  /* 0x00000000fffff984 */ /* 0x000fe20000000800 */
[----:B------:R-:W-:Y:S01]  /*12d50*/  @!PT LDS RZ, [RZ] ;  /* 0x00000000fffff984 */ /* 0x000fe20000000800 */
[----:B------:R3:W-:Y:S06]  /*12d60*/  MEMBAR.ALL.CTA ;  /* 0x0000000000007992 */ /* 0x0007ec0000008000 */
[----:B---3--:R-:W3:Y:S02]  /*12d70*/  FENCE.VIEW.ASYNC.S ;  /* 0x00000000000073c6 */ /* 0x008ee40000000000 */
[----:B---3--:R-:W-:Y:S06]  /*12d80*/  BAR.SYNC.DEFER_BLOCKING 0x1, 0x80 ;  /* 0x0042000000007b1d */ /* 0x008fec0000010000 */
[----:B------:R-:W-:Y:S05]  /*12d90*/  @P0 BRA `(.L_x_58) ;  /* 0x0000000000340947 */ /* 0x000fea0003800000 */
[----:B------:R-:W3:Y:S01]  /*12da0*/  S2UR UR10, SR_CTAID.X ;  /* 0x00000000000a79c3 */ /* 0x000ee20000002500 */
[----:B------:R-:W-:Y:S01]  /*12db0*/  R2UR UR8, R2 ;  /* 0x00000000020872ca */ /* 0x000fe200000e0000 */
[----:B------:R-:W-:Y:S01]  /*12dc0*/  ULDC.64 UR4, c[0x0][0x198] ;  /* 0x0000660000047ab9 */ /* 0x000fe20000000a00 */
[----:B------:R-:W-:Y:S01]  /*12dd0*/  UMOV UR9, 0x10 ;  /* 0x0000001000097882 */ /* 0x000fe20000000000 */
[----:B------:R-:W-:Y:S01]  /*12de0*/  UIADD3 UR4, UP0, UR4, 0x670, URZ ;  /* 0x0000067004047890 */ /* 0x000fe2000ff1e03f */
[----:B------:R-:W-:Y:S01]  /*12df0*/  UMOV UR11, UR52 ;  /* 0x00000034000b7c82 */ /* 0x000fe20008000000 */
[----:B------:R-:W-:Y:S02]  /*12e00*/  UMOV UR12, UR53 ;  /* 0x00000035000c7c82 */ /* 0x000fe40008000000 */
[----:B------:R-:W-:-:S06]  /*12e10*/  UIADD3.X UR5, URZ, UR5, URZ, UP0, !UPT ;  /* 0x000000053f057290 */ /* 0x000fcc00087fe43f */
[----:B------:R-:W-:Y:S02]  /*12e20*/  UIADD3 UR8, UR8, 0x800, URZ ;  /* 0x0000080008087890 */ /* 0x000fe4000fffe03f */
[----:B---3--:R-:W-:-:S09]  /*12e30*/  USHF.L.U32 UR10, UR10, 0x6, URZ ;  /* 0x000000060a0a7899 */ /* 0x008fd2000800063f */
[----:B------:R3:W-:Y:S01]  /*12e40*/  UTMASTG.4D [UR8], [UR4] ;  /* 0x00000008040073b5 */ /* 0x0007e20008018000 */
[----:B------:R0:W-:Y:S01]  /*12e50*/  UTMACMDFLUSH ;  /* 0x00000000000079b7 */ /* 0x0001e20000000000 */
[----:B---3--:R-:W-:-:S04]  /*12e60*/  DEPBAR.LE SB0, 0x1 ;  /* 0x000080400000791a */ /* 0x008fc80000000000 */
.L_x_58:
[----:B------:R-:W-:Y:S05]  /*12e70*/  BSYNC B0 ;  /* 0x0000000000007941 */ /* 0x000fea0003800000 */
.L_x_57:
[----:B------:R-:W-:Y:S01]  /*12e80*/  BAR.SYNC.DEFER_BLOCKING 0x1, 0x80 ;  /* 0x0042000000007b1d */ /* 0x000fe20000010000 */
[----:B--2---:R-:W-:Y:S02]  /*12e90*/  F2FP.BF16.F32.PACK_AB R4, R26, R29 ;  /* 0x0000001d1a04723e */ /* 0x004fe400000010ff */
[----:B------:R-:W-:Y:S02]  /*12ea0*/  F2FP.BF16.F32.PACK_AB R5, R28, R31 ;  /* 0x0000001f1c05723e */ /* 0x000fe400000010ff */
[----:B------:R-:W-:Y:S01]  /*12eb0*/  F2FP.BF16.F32.PACK_AB R6, R30, R33 ;  /* 0x000000211e06723e */ /* 0x000fe200000010ff */
[----:B------:R-:W-:Y:S01]  /*12ec0*/  BSSY B0, `(.L_x_59) ;  /* 0x0000017000007945 */ /* 0x000fe20003800000 */
[----:B------:R-:W-:Y:S01]  /*12ed0*/  F2FP.BF16.F32.PACK_AB R7, R32, R35 ;  /* 0x000000232007723e */ /* 0x000fe200000010ff */
[----:B------:R2:W-:Y:S01]  /*12ee0*/  STSM.16.M88.4 [R17], R8 ;  /* 0x0000000811007844 */ /* 0x0005e20000000200 */
        /* <DEDUP_REMOVED lines=9> */
[----:B------:R-:W-:Y:S01]  /*12f80*/  ULDC.64 UR4, c[0x0][0x198] ;  /* 0x0000660000047ab9 */ /* 0x000fe20000000a00 */
[----:B------:R-:W-:Y:S01]  /*12f90*/  R2UR UR8, R2 ;  /* 0x00000000020872ca */ /* 0x000fe200000e0000 */
[----:B------:R-:W-:Y:S01]  /*12fa0*/  UIADD3 UR4, UP0, UR4, 0x670, URZ ;  /* 0x0000067004047890 */ /* 0x000fe2000ff1e03f */
[----:B------:R-:W-:Y:S01]  /*12fb0*/  UMOV UR9, 0x20 ;  /* 0x0000002000097882 */ /* 0x000fe20000000000 */
[----:B------:R-:W-:Y:S02]  /*12fc0*/  UMOV UR11, UR52 ;  /* 0x00000034000b7c82 */ /* 0x000fe40008000000 */
[----:B------:R-:W-:Y:S01]  /*12fd0*/  UIADD3.X UR5, URZ, UR5, URZ, UP0, !UPT ;  /* 0x000000053f057290 */ /* 0x000fe200087fe43f */
[----:B------:R-:W-:Y:S01]  /*12fe0*/  UMOV UR12, UR53 ;  /* 0x00000035000c7c82 */ /* 0x000fe20008000000 */
[----:B---3--:R-:W-:-:S09]  /*12ff0*/  USHF.L.U32 UR10, UR10, 0x6, URZ ;  /* 0x000000060a0a7899 */ /* 0x008fd2000800063f */
[----:B------:R3:W-:Y:S01]  /*13000*/  UTMASTG.4D [UR8], [UR4] ;  /* 0x00000008040073b5 */ /* 0x0007e20008018000 */
[----:B------:R0:W-:Y:S01]  /*13010*/  UTMACMDFLUSH ;  /* 0x00000000000079b7 */ /* 0x0001e20000000000 */
[----:B---3--:R-:W-:-:S04]  /*13020*/  DEPBAR.LE SB0, 0x1 ;  /* 0x000080400000791a */ /* 0x008fc80000000000 */
.L_x_60:
[----:B------:R-:W-:Y:S05]  /*13030*/  BSYNC B0 ;  /* 0x0000000000007941 */ /* 0x000fea0003800000 */
.L_x_59:
[----:B------:R-:W-:Y:S01]  /*13040*/  BAR.SYNC.DEFER_BLOCKING 0x1, 0x80 ;  /* 0x0042000000007b1d */ /* 0x000fe20000010000 */
[----:B--2---:R-:W-:Y:S02]  /*13050*/  F2FP.BF16.F32.PACK_AB R8, R34, R37 ;  /* 0x000000252208723e */ /* 0x004fe400000010ff */
        /* <DEDUP_REMOVED lines=26> */
.L_x_62:
[----:B------:R-:W-:Y:S05]  /*13200*/  BSYNC B0 ;  /* 0x0000000000007941 */ /* 0x000fea0003800000 */
.L_x_61:
        /* <DEDUP_REMOVED lines=27> */
.L_x_64:
[----:B------:R-:W-:Y:S05]  /*133c0*/  BSYNC B0 ;  /* 0x0000000000007941 */ /* 0x000fea0003800000 */
.L_x_63:
        /* <DEDUP_REMOVED lines=28> */
.L_x_66:
[----:B------:R-:W-:Y:S05]  /*13590*/  BSYNC B0 ;  /* 0x0000000000007941 */ /* 0x000fea0003800000 */
.L_x_65:
[----:B------:R-:W-:Y:S06]  /*135a0*/  BAR.SYNC.DEFER_BLOCKING 0x1, 0x80 ;  /* 0x0042000000007b1d */ /* 0x000fec0000010000 */
[----:B------:R-:W-:Y:S01]  /*135b0*/  BSSY B0, `(.L_x_67) ;  /* 0x0000015000007945 */ /* 0x000fe20003800000 */
[----:B------:R3:W-:Y:S01]  /*135c0*/  STSM.16.M88.4 [R17], R8 ;  /* 0x0000000811007844 */ /* 0x0007e20000000200 */
[----:B------:R-:W-:Y:S01]  /*135d0*/  @!PT LDS RZ, [RZ] ;  /* 0x00000000fffff984 */ /* 0x000fe20000000800 */
[----:B------:R-:W-:Y:S01]  /*135e0*/  @!PT LDS RZ, [RZ] ;  /* 0x00000000fffff984 */ /* 0x000fe20000000800 */
[----:B------:R-:W-:Y:S01]  /*135f0*/  @!PT LDS RZ, [RZ] ;  /* 0x00000000fffff984 */ /* 0x000fe20000000800 */
[----:B------:R-:W-:Y:S01]  /*13600*/  @!PT LDS RZ, [RZ] ;  /* 0x00000000fffff984 */ /* 0x000fe20000000800 */
[----:B------:R4:W-:Y:S06]  /*13610*/  MEMBAR.ALL.CTA ;  /* 0x0000000000007992 */ /* 0x0009ec0000008000 */
[----:B----4-:R-:W4:Y:S02]  /*13620*/  FENCE.VIEW.ASYNC.S ;  /* 0x00000000000073c6 */ /* 0x010f240000000000 */
[----:B----4-:R-:W-:Y:S06]  /*13630*/  BAR.SYNC.DEFER_BLOCKING 0x1, 0x80 ;  /* 0x0042000000007b1d */ /* 0x010fec0000010000 */
[----:B------:R-:W-:Y:S05]  /*13640*/  @P0 BRA `(.L_x_68) ;  /* 0x00000000002c0947 */ /* 0x000fea0003800000 */
[----:B------:R-:W4:Y:S01]  /*13650*/  S2UR UR10, SR_CTAID.X ;  /* 0x00000000000a79c3 */ /* 0x000f220000002500 */
[----:B------:R-:W-:Y:S01]  /*13660*/  ULDC.64 UR4, c[0x0][0x198] ;  /* 0x0000660000047ab9 */ /* 0x000fe20000000a00 */
[----:B------:R-:W-:Y:S01]  /*13670*/  R2UR UR8, R2 ;  /* 0x00000000020872ca */ /* 0x000fe200000e0000 */
[----:B------:R-:W-:Y:S01]  /*13680*/  UIADD3 UR4, UP0, UR4, 0x670, URZ ;  /* 0x0000067004047890 */ /* 0x000fe2000ff1e03f */
[----:B------:R-:W-:Y:S01]  /*13690*/  UMOV UR9, 0x60 ;  /* 0x0000006000097882 */ /* 0x000fe20000000000 */
[----:B------:R-:W-:Y:S02]  /*136a0*/  UMOV UR11, UR52 ;  /* 0x00000034000b7c82 */ /* 0x000fe40008000000 */
[----:B------:R-:W-:Y:S01]  /*136b0*/  UIADD3.X UR5, URZ, UR5, URZ, UP0, !UPT ;  /* 0x000000053f057290 */ /* 0x000fe200087fe43f */
[----:B------:R-:W-:Y:S01]  /*136c0*/  UMOV UR12, UR53 ;  /* 0x00000035000c7c82 */ /* 0x000fe20008000000 */
[----:B----4-:R-:W-:-:S09]  /*136d0*/  USHF.L.U32 UR10, UR10, 0x6, URZ ;  /* 0x000000060a0a7899 */ /* 0x010fd2000800063f */
[----:B------:R4:W-:Y:S02]  /*136e0*/  UTMASTG.4D [UR8], [UR4] ;  /* 0x00000008040073b5 */ /* 0x0009e40008018000 */
[----:B----4-:R0:W-:Y:S02]  /*136f0*/  UTMACMDFLUSH ;  /* 0x00000000000079b7 */ /* 0x0101e40000000000 */
.L_x_68:
[----:B------:R-:W-:Y:S05]  /*13700*/  BSYNC B0 ;  /* 0x0000000000007941 */ /* 0x000fea0003800000 */
.L_x_67:
[----:B------:R-:W-:-:S04]  /*13710*/  DEPBAR.LE SB0, 0x0 ;  /* 0x000080000000791a */ /* 0x000fc80000000000 */
[----:B------:R-:W-:Y:S05]  /*13720*/  EXIT ;  /* 0x000000000000794d */ /* 0x000fea0003800000 */
.L_x_7:
[----:B-1----:R1:W2:Y:S02]  /*13730*/  SYNCS.PHASECHK.TRANS64.TRYWAIT P2, [R3+URZ+0x3b848], R0 ;  /* 0x03b84800030075a7 */ /* 0x0022a4000804017f */
[----:B--2---:R-:W-:Y:S05]  /*13740*/  @!P2 NANOSLEEP.SYNCS 0x989680 ;  /* 0x009896800000a95d */ /* 0x004fea0003900000 */
[----:B------:R-:W2:Y:S02]  /*13750*/  @!P2 SYNCS.PHASECHK.TRANS64 P2, [R3+URZ+0x3b848], R0 ;  /* 0x03b848000300a5a7 */ /* 0x000ea4000804007f */
[----:B--2---:R-:W-:Y:S05]  /*13760*/  @!P2 BRA `(.L_x_7) ;  /* 0xfffffffc00f0a947 */ /* 0x004fea000383ffff */
[----:B------:R-:W-:Y:S05]  /*13770*/  BRA `(.L_x_69) ;  /* 0xfffffecc00d87947 */ /* 0x000fea000383ffff */
.L_x_12:
[----:B-1----:R1:W2:Y:S02]  /*13780*/  SYNCS.PHASECHK.TRANS64.TRYWAIT P1, [R3+URZ+0x3b820], R0 ;  /* 0x03b82000030075a7 */ /* 0x0022a4000802017f */
[----:B--2---:R-:W-:Y:S05]  /*13790*/  @!P1 NANOSLEEP.SYNCS 0x989680 ;  /* 0x009896800000995d */ /* 0x004fea0003900000 */
[----:B------:R-:W2:Y:S02]  /*137a0*/  @!P1 SYNCS.PHASECHK.TRANS64 P1, [R3+URZ+0x3b820], R0 ;  /* 0x03b82000030095a7 */ /* 0x000ea4000802007f */
[----:B--2---:R-:W-:Y:S05]  /*137b0*/  @!P1 BRA `(.L_x_12) ;  /* 0xfffffffc00f09947 */ /* 0x004fea000383ffff */
[----:B------:R-:W-:Y:S05]  /*137c0*/  BRA `(.L_x_70) ;  /* 0xfffffed400047947 */ /* 0x000fea000383ffff */
.L_x_14:
[----:B-1----:R1:W2:Y:S02]  /*137d0*/  SYNCS.PHASECHK.TRANS64.TRYWAIT P1, [R0+URZ+0x3b820], R3 ;  /* 0x03b82003000075a7 */ /* 0x0022a4000802017f */
[----:B--2---:R-:W-:Y:S05]  /*137e0*/  @!P1 NANOSLEEP.SYNCS 0x989680 ;  /* 0x009896800000995d */ /* 0x004fea0003900000 */
[----:B------:R-:W2:Y:S02]  /*137f0*/  @!P1 SYNCS.PHASECHK.TRANS64 P1, [R0+URZ+0x3b820], R3 ;  /* 0x03b82003000095a7 */ /* 0x000ea4000802007f */
[----:B--2---:R-:W-:Y:S05]  /*13800*/  @!P1 BRA `(.L_x_14) ;  /* 0xfffffffc00f09947 */ /* 0x004fea000383ffff */
[----:B------:R-:W-:Y:S05]  /*13810*/  BRA `(.L_x_71) ;  /* 0xfffffed400cc7947 */ /* 0x000fea000383ffff */
.L_x_17:
[----:B-1----:R1:W2:Y:S02]  /*13820*/  SYNCS.PHASECHK.TRANS64.TRYWAIT P1, [R2+URZ+0x3b820], R3 ;  /* 0x03b82003020075a7 */ /* 0x0022a4000802017f */
[----:B--2---:R-:W-:Y:S05]  /*13830*/  @!P1 NANOSLEEP.SYNCS 0x989680 ;  /* 0x009896800000995d */ /* 0x004fea0003900000 */
[----:B------:R-:W2:Y:S02]  /*13840*/  @!P1 SYNCS.PHASECHK.TRANS64 P1, [R2+URZ+0x3b820], R3 ;  /* 0x03b82003020095a7 */ /* 0x000ea4000802007f */
[----:B--2---:R-:W-:Y:S05]  /*13850*/  @!P1 BRA `(.L_x_17) ;  /* 0xfffffffc00f09947 */ /* 0x004fea000383ffff */
[----:B------:R-:W-:Y:S05]  /*13860*/  BRA `(.L_x_72) ;  /* 0xfffffed800d87947 */ /* 0x000fea000383ffff */
.L_x_19:
[----:B-1----:R1:W2:Y:S02]  /*13870*/  SYNCS.PHASECHK.TRANS64.TRYWAIT P1, [R3+URZ+0x3b820], R0 ;  /* 0x03b82000030075a7 */ /* 0x0022a4000802017f */
[----:B--2---:R-:W-:Y:S05]  /*13880*/  @!P1 NANOSLEEP.SYNCS 0x989680 ;  /* 0x009896800000995d */ /* 0x004fea0003900000 */
[----:B------:R-:W2:Y:S02]  /*13890*/  @!P1 SYNCS.PHASECHK.TRANS64 P1, [R3+URZ+0x3b820], R0 ;  /* 0x03b82000030095a7 */ /* 0x000ea4000802007f */
[----:B--2---:R-:W-:Y:S05]  /*138a0*/  @!P1 BRA `(.L_x_19) ;  /* 0xfffffffc00f09947 */ /* 0x004fea000383ffff */
[----:B------:R-:W-:Y:S05]  /*138b0*/  BRA `(.L_x_73) ;  /* 0xfffffedc00d07947 */ /* 0x000fea000383ffff */
.L_x_21:
[----:B-1----:R1:W2:Y:S02]  /*138c0*/  SYNCS.PHASECHK.TRANS64.TRYWAIT P1, [R2+URZ+0x3b840], R153 ;  /* 0x03b84099020075a7 */ /* 0x0022a4000802017f */
[----:B--2---:R-:W-:Y:S05]  /*138d0*/  @!P1 NANOSLEEP.SYNCS 0x989680 ;  /* 0x009896800000995d */ /* 0x004fea0003900000 */
[----:B------:R-:W2:Y:S02]  /*138e0*/  @!P1 SYNCS.PHASECHK.TRANS64 P1, [R2+URZ+0x3b840], R153 ;  /* 0x03b84099020095a7 */ /* 0x000ea4000802007f */
[----:B--2---:R-:W-:Y:S05]  /*138f0*/  @!P1 BRA `(.L_x_21) ;  /* 0xfffffffc00f09947 */ /* 0x004fea000383ffff */
[----:B------:R-:W-:Y:S05]  /*13900*/  BRA `(.L_x_74) ;  /* 0xfffffee000e07947 */ /* 0x000fea000383ffff */
.L_x_22:
[----:B--2---:R2:W3:Y:S02]  /*13910*/  SYNCS.PHASECHK.TRANS64.TRYWAIT P1, [R2+URZ+0x3b800], R153 ;  /* 0x03b80099020075a7 */ /* 0x0044e4000802017f */
[----:B---3--:R-:W-:Y:S05]  /*13920*/  @!P1 NANOSLEEP.SYNCS 0x989680 ;  /* 0x009896800000995d */ /* 0x008fea0003900000 */
[----:B------:R-:W3:Y:S02]  /*13930*/  @!P1 SYNCS.PHASECHK.TRANS64 P1, [R2+URZ+0x3b800], R153 ;  /* 0x03b80099020095a7 */ /* 0x000ee4000802007f */
[----:B---3--:R-:W-:Y:S05]  /*13940*/  @!P1 BRA `(.L_x_22) ;  /* 0xfffffffc00f09947 */ /* 0x008fea000383ffff */
[----:B------:R-:W-:Y:S05]  /*13950*/  BRA `(.L_x_75) ;  /* 0xfffffee000d87947 */ /* 0x000fea000383ffff */
.L_x_23:
[----:B--2---:R2:W3:Y:S02]  /*13960*/  SYNCS.PHASECHK.TRANS64.TRYWAIT P6, [R2+URZ+0x3b808], R153 ;  /* 0x03b80899020075a7 */ /* 0x0044e400080c017f */
[----:B---3--:R-:W-:Y:S05]  /*13970*/  @!P6 NANOSLEEP.SYNCS 0x989680 ;  /* 0x009896800000e95d */ /* 0x008fea0003900000 */
[----:B------:R-:W3:Y:S02]  /*13980*/  @!P6 SYNCS.PHASECHK.TRANS64 P6, [R2+URZ+0x3b808], R153 ;  /* 0x03b808990200e5a7 */ /* 0x000ee400080c007f */
[----:B---3--:R-:W-:Y:S05]  /*13990*/  @!P6 BRA `(.L_x_23) ;  /* 0xfffffffc00f0e947 */ /* 0x008fea000383ffff */
[----:B------:R-:W-:Y:S05]  /*139a0*/  BRA `(.L_x_76) ;  /* 0xffffff1400147947 */ /* 0x000fea000383ffff */
.L_x_25:
[----:B--2---:R2:W3:Y:S02]  /*139b0*/  SYNCS.PHASECHK.TRANS64.TRYWAIT P1, [R9+URZ+0x3b800], R0 ;  /* 0x03b80000090075a7 */ /* 0x0044e4000802017f */
[----:B---3--:R-:W-:Y:S05]  /*139c0*/  @!P1 NANOSLEEP.SYNCS 0x989680 ;  /* 0x009896800000995d */ /* 0x008fea0003900000 */
[----:B------:R-:W3:Y:S02]  /*139d0*/  @!P1 SYNCS.PHASECHK.TRANS64 P1, [R9+URZ+0x3b800], R0 ;  /* 0x03b80000090095a7 */ /* 0x000ee4000802007f */
[----:B---3--:R-:W-:Y:S05]  /*139e0*/  @!P1 BRA `(.L_x_25) ;  /* 0xfffffffc00f09947 */ /* 0x008fea000383ffff */
[----:B------:R-:W-:Y:S05]  /*139f0*/  BRA `(.L_x_77) ;  /* 0xffffff5400887947 */ /* 0x000fea000383ffff */
.L_x_28:
[----:B-1----:R1:W2:Y:S02]  /*13a00*/  SYNCS.PHASECHK.TRANS64.TRYWAIT P2, [R0+URZ+0x3b820], R9 ;  /* 0x03b82009000075a7 */ /* 0x0022a4000804017f */
[----:B--2---:R-:W-:Y:S05]  /*13a10*/  @!P2 NANOSLEEP.SYNCS 0x989680 ;  /* 0x009896800000a95d */ /* 0x004fea0003900000 */
[----:B------:R-:W2:Y:S02]  /*13a20*/  @!P2 SYNCS.PHASECHK.TRANS64 P2, [R0+URZ+0x3b820], R9 ;  /* 0x03b820090000a5a7 */ /* 0x000ea4000804007f */
[----:B--2---:R-:W-:Y:S05]  /*13a30*/  @!P2 BRA `(.L_x_28) ;  /* 0xfffffffc00f0a947 */ /* 0x004fea000383ffff */
[----:B------:R-:W-:Y:S05]  /*13a40*/  BRA `(.L_x_78) ;  /* 0xffffff5800a87947 */ /* 0x000fea000383ffff */
.L_x_31:
[----:B-1----:R1:W2:Y:S02]  /*13a50*/  SYNCS.PHASECHK.TRANS64.TRYWAIT P2, [R221+URZ+0x3b800], R220 ;  /* 0x03b800dcdd0075a7 */ /* 0x0022a4000804017f */
[----:B--2---:R-:W-:Y:S05]  /*13a60*/  @!P2 NANOSLEEP.SYNCS 0x989680 ;  /* 0x009896800000a95d */ /* 0x004fea0003900000 */
[----:B------:R-:W2:Y:S02]  /*13a70*/  @!P2 SYNCS.PHASECHK.TRANS64 P2, [R221+URZ+0x3b800], R220 ;  /* 0x03b800dcdd00a5a7 */ /* 0x000ea4000804007f */
[----:B--2---:R-:W-:Y:S05]  /*13a80*/  @!P2 BRA `(.L_x_31) ;  /* 0xfffffffc00f0a947 */ /* 0x004fea000383ffff */
[----:B------:R-:W-:Y:S05]  /*13a90*/  BRA `(.L_x_79) ;  /* 0xffffff6800007947 */ /* 0x000fea000383ffff */
.L_x_35:
[----:B-1----:R1:W2:Y:S02]  /*13aa0*/  SYNCS.PHASECHK.TRANS64.TRYWAIT P1, [R24+URZ+0x3b820], R25 ;  /* 0x03b82019180075a7 */ /* 0x0022a4000802017f */
[----:B--2---:R-:W-:Y:S05]  /*13ab0*/  @!P1 NANOSLEEP.SYNCS 0x989680 ;  /* 0x009896800000995d */ /* 0x004fea0003900000 */
[----:B------:R-:W2:Y:S02]  /*13ac0*/  @!P1 SYNCS.PHASECHK.TRANS64 P1, [R24+URZ+0x3b820], R25 ;  /* 0x03b82019180095a7 */ /* 0x000ea4000802007f */
[----:B--2---:R-:W-:Y:S05]  /*13ad0*/  @!P1 BRA `(.L_x_35) ;  /* 0xfffffffc00f09947 */ /* 0x004fea000383ffff */
[----:B------:R-:W-:Y:S05]  /*13ae0*/  BRA `(.L_x_80) ;  /* 0xffffffd800547947 */ /* 0x000fea000383ffff */
        .weak           $__internal_0_$__cuda_sm20_rcp_rn_f32_slowpath
        .type           $__internal_0_$__cuda_sm20_rcp_rn_f32_slowpath,@function
        .size           $__internal_0_$__cuda_sm20_rcp_rn_f32_slowpath,(.L_x_86 - $__internal_0_$__cuda_sm20_rcp_rn_f32_slowpath)
$__internal_0_$__cuda_sm20_rcp_rn_f32_slowpath:
[----:B------:R-:W-:Y:S01]  /*13af0*/  IMAD.SHL.U32 R3, R4, 0x2, RZ ;  /* 0x0000000204037824 */ /* 0x000fe200078e00ff */
[----:B------:R-:W-:Y:S04]  /*13b00*/  BSSY B2, `(.L_x_81) ;  /* 0x0000030000027945 */ /* 0x000fe80003800000 */
[----:B------:R-:W-:-:S04]  /*13b10*/  SHF.R.U32.HI R33, RZ, 0x18, R3 ;  /* 0x00000018ff217819 */ /* 0x000fc80000011603 */
[----:B------:R-:W-:-:S13]  /*13b20*/  ISETP.NE.U32.AND P0, PT, R33, RZ, PT ;  /* 0x000000ff2100720c */ /* 0x000fda0003f05070 */
[----:B------:R-:W-:Y:S05]  /*13b30*/  @P0 BRA `(.L_x_82) ;  /* 0x0000000000280947 */ /* 0x000fea0003800000 */
[----:B------:R-:W-:-:S04]  /*13b40*/  SHF.L.U32 R3, R4, 0x1, RZ ;  /* 0x0000000104037819 */ /* 0x000fc800000006ff */
[----:B------:R-:W-:-:S13]  /*13b50*/  ISETP.NE.AND P0, PT, R3, RZ, PT ;  /* 0x000000ff0300720c */ /* 0x000fda0003f05270 */
[----:B------:R-:W-:Y:S01]  /*13b60*/  @P0 FFMA R24, R4, 1.84467440737095516160e+19, RZ ;  /* 0x5f80000004180823 */ /* 0x000fe200000000ff */
[----:B------:R-:W-:Y:S08]  /*13b70*/  @!P0 MUFU.RCP R5, R4 ;  /* 0x0000000400058308 */ /* 0x000ff00000001000 */
[----:B------:R-:W1:Y:S02]  /*13b80*/  @P0 MUFU.RCP R3, R24 ;  /* 0x0000001800030308 */ /* 0x000e640000001000 */
[----:B-1----:R-:W-:-:S04]  /*13b90*/  @P0 FFMA R26, R24, R3, -1 ;  /* 0xbf800000181a0423 */ /* 0x002fc80000000003 */
[----:B------:R-:W-:-:S04]  /*13ba0*/  @P0 FADD.FTZ R26, -R26, -RZ ;  /* 0x800000ff1a1a0221 */ /* 0x000fc80000010100 */
[----:B------:R-:W-:-:S04]  /*13bb0*/  @P0 FFMA R3, R3, R26, R3 ;  /* 0x0000001a03030223 */ /* 0x000fc80000000003 */
[----:B------:R-:W-:Y:S01]  /*13bc0*/  @P0 FFMA R5, R3, 1.84467440737095516160e+19, RZ ;  /* 0x5f80000003050823 */ /* 0x000fe200000000ff */
[----:B------:R-:W-:Y:S06]  /*13bd0*/  BRA `(.L_x_83) ;  /* 0x0000000000887947 */ /* 0x000fec0003800000 */
.L_x_82:
[----:B------:R-:W-:-:S04]  /*13be0*/  IADD3 R35, R33, -0xfd, RZ ;  /* 0xffffff0321237810 */ /* 0x000fc80007ffe0ff */
[----:B------:R-:W-:-:S13]  /*13bf0*/  ISETP.GT.U32.AND P0, PT, R35, 0x1, PT ;  /* 0x000000012300780c */ /* 0x000fda0003f04070 */
[----:B------:R-:W-:Y:S05]  /*13c00*/  @P0 BRA `(.L_x_84) ;  /* 0x0000000000780947 */ /* 0x000fea0003800000 */
[----:B------:R-:W-:Y:S01]  /*13c10*/  LOP3.LUT R3, R4, 0x7fffff, RZ, 0xc0, !PT ;  /* 0x007fffff04037812 */ /* 0x000fe200078ec0ff */
[----:B------:R-:W-:-:S03]  /*13c20*/  IMAD.MOV.U32 R28, RZ, RZ, 0x3 ;  /* 0x00000003ff1c7424 */ /* 0x000fc600078e00ff */
[----:B------:R-:W-:Y:S02]  /*13c30*/  LOP3.LUT R3, R3, 0x3f800000, RZ, 0xfc, !PT ;  /* 0x3f80000003037812 */ /* 0x000fe400078efcff */
[----:B------:R-:W-:Y:S02]  /*13c40*/  SHF.L.U32 R28, R28, R35, RZ ;  /* 0x000000231c1c7219 */ /* 0x000fe400000006ff */
[----:B------:R-:W1:Y:S02]  /*13c50*/  MUFU.RCP R24, R3 ;  /* 0x0000000300187308 */ /* 0x000e640000001000 */
[----:B-1----:R-:W-:-:S04]  /*13c60*/  FFMA R5, R3, R24, -1 ;  /* 0xbf80000003057423 */ /* 0x002fc80000000018 */
[----:B------:R-:W-:-:S04]  /*13c70*/  FADD.FTZ R5, -R5, -RZ ;  /* 0x800000ff05057221 */ /* 0x000fc80000010100 */
[CCC-:B------:R-:W-:Y:S01]  /*13c80*/  FFMA.RM R26, R24.reuse, R5.reuse, R24.reuse ;  /* 0x00000005181a7223 */ /* 0x1c0fe20000004018 */
[----:B------:R-:W-:-:S04]  /*13c90*/  FFMA.RP R29, R24, R5, R24 ;  /* 0x00000005181d7223 */ /* 0x000fc80000008018 */
[C---:B------:R-:W-:Y:S02]  /*13ca0*/  LOP3.LUT R5, R26.reuse, 0x7fffff, RZ, 0xc0, !PT ;  /* 0x007fffff1a057812 */ /* 0x040fe400078ec0ff */
[----:B------:R-:W-:Y:S02]  /*13cb0*/  FSETP.NEU.FTZ.AND P0, PT, R26, R29, PT ;  /* 0x0000001d1a00720b */ /* 0x000fe40003f1d000 */
[----:B------:R-:W-:Y:S02]  /*13cc0*/  LOP3.LUT R5, R5, 0x800000, RZ, 0xfc, !PT ;  /* 0x0080000005057812 */ /* 0x000fe400078efcff */
[----:B------:R-:W-:Y:S02]  /*13cd0*/  SEL R24, RZ, 0xffffffff, !P0 ;  /* 0xffffffffff187807 */ /* 0x000fe40004000000 */
[----:B------:R-:W-:Y:S02]  /*13ce0*/  LOP3.LUT R28, R28, R5, RZ, 0xc0, !PT ;  /* 0x000000051c1c7212 */ /* 0x000fe400078ec0ff */
[----:B------:R-:W-:-:S02]  /*13cf0*/  IADD3 R24, -R24, RZ, RZ ;  /* 0x000000ff18187210 */ /* 0x000fc40007ffe1ff */
[-C--:B------:R-:W-:Y:S02]  /*13d00*/  SHF.R.U32.HI R28, RZ, R35.reuse, R28 ;  /* 0x00000023ff1c7219 */ /* 0x080fe4000001161c */
[--C-:B------:R-:W-:Y:S01]  /*13d10*/  LOP3.LUT P1, RZ, R24, R35, R5.reuse, 0xf8, !PT ;  /* 0x0000002318ff7212 */ /* 0x100fe2000782f805 */
[----:B------:R-:W-:Y:S01]  /*13d20*/  VIADD R24, R33, 0xffffff04 ;  /* 0xffffff0421187836 */ /* 0x000fe20000000000 */
[C---:B------:R-:W-:Y:S02]  /*13d30*/  LOP3.LUT P0, RZ, R28.reuse, 0x1, RZ, 0xc0, !PT ;  /* 0x000000011cff7812 */ /* 0x040fe4000780c0ff */
[----:B------:R-:W-:Y:S02]  /*13d40*/  LOP3.LUT P2, RZ, R28, 0x2, RZ, 0xc0, !PT ;  /* 0x000000021cff7812 */ /* 0x000fe4000784c0ff */
[----:B------:R-:W-:Y:S02]  /*13d50*/  SHF.R.U32.HI R5, RZ, R24, R5 ;  /* 0x00000018ff057219 */ /* 0x000fe40000011605 */
[----:B------:R-:W-:-:S02]  /*13d60*/  PLOP3.LUT P0, PT, P0, P1, P2, 0xe0, 0x0 ;  /* 0x000000000000781c */ /* 0x000fc40000703c20 */
[----:B------:R-:W-:Y:S02]  /*13d70*/  LOP3.LUT P1, RZ, R4, 0x7fffff, RZ, 0xc0, !PT ;  /* 0x007fffff04ff7812 */ /* 0x000fe4000782c0ff */
[----:B------:R-:W-:-:S04]  /*13d80*/  SEL R3, RZ, 0x1, !P0 ;  /* 0x00000001ff037807 */ /* 0x000fc80004000000 */
[----:B------:R-:W-:-:S04]  /*13d90*/  IADD3 R3, -R3, RZ, RZ ;  /* 0x000000ff03037210 */ /* 0x000fc80007ffe1ff */
[----:B------:R-:W-:-:S13]  /*13da0*/  ISETP.GE.AND P0, PT, R3, RZ, PT ;  /* 0x000000ff0300720c */ /* 0x000fda0003f06270 */
[----:B------:R-:W-:-:S04]  /*13db0*/  @!P0 IADD3 R5, R5, 0x1, RZ ;  /* 0x0000000105058810 */ /* 0x000fc80007ffe0ff */
[----:B------:R-:W-:-:S04]  /*13dc0*/  @!P1 SHF.L.U32 R5, R5, 0x1, RZ ;  /* 0x0000000105059819 */ /* 0x000fc800000006ff */
[----:B------:R-:W-:Y:S01]  /*13dd0*/  LOP3.LUT R5, R5, 0x80000000, R4, 0xf8, !PT ;  /* 0x8000000005057812 */ /* 0x000fe200078ef804 */
[----:B------:R-:W-:Y:S06]  /*13de0*/  BRA `(.L_x_83) ;  /* 0x0000000000047947 */ /* 0x000fec0003800000 */
.L_x_84:
[----:B------:R1:W2:Y:S02]  /*13df0*/  MUFU.RCP R5, R4 ;  /* 0x0000000400057308 */ /* 0x0002a40000001000 */
.L_x_83:
[----:B------:R-:W-:Y:S05]  /*13e00*/  BSYNC B2 ;  /* 0x0000000000027941 */ /* 0x000fea0003800000 */
.L_x_81:
[----:B--2---:R-:W-:Y:S01]  /*13e10*/  IMAD.MOV.U32 R3, RZ, RZ, R5 ;  /* 0x000000ffff037224 */ /* 0x004fe200078e0005 */
[----:B-1----:R-:W-:Y:S02]  /*13e20*/  MOV R4, R30 ;  /* 0x0000001e00047202 */ /* 0x002fe40000000f00 */
[----:B------:R-:W-:-:S04]  /*13e30*/  MOV R5, 0x0 ;  /* 0x0000000000057802 */ /* 0x000fc80000000f00 */
[----:B------:R-:W-:Y:S05]  /*13e40*/  RET.REL.NODEC R4 `(_ZN7cutlass13device_kernelINS_4fmha6kernel13FmhaKernelTmaINS1_10collective15FmhaMainloopTmaINS_10bfloat16_tEfN4cute5tupleIJNS7_1CILi64EEENS9_ILi256EEENS9_ILi112EEEEEENS4_13DefaultFusionEJEEENS4_15FmhaFwdEpilogueIS6_fNS8_IJSA_SC_SB_EEEEEJEEEEEvNT_6ParamsE) ;  /* 0xfffffec0046c7950 */ /* 0x000fea0003c3ffff */
.L_x_85:
[----:B------:R-:W-:-:S00]  /*13e50*/  BRA `(.L_x_85) ;  /* 0xfffffffc00fc7947 */ /* 0x000fc0000383ffff */
[----:B------:R-:W-:-:S00]  /*13e60*/  NOP ;  /* 0x0000000000007918 */ /* 0x000fc00000000000 */
        /* <DEDUP_REMOVED lines=9> */
.L_x_86:


//--------------------- .nv.global.init           --------------------------
	.section	.nv.global.init,"aw",@progbits
.nv.global.init:
	.type		$str$23,@object
	.size		$str$23,($str$24 - $str$23)
$str$23:
        /*0000*/ 	.byte	0x28, 0x61, 0x64, 0x64, 0x72, 0x65, 0x73, 0x73, 0x20, 0x26, 0x20, 0x6d, 0x61, 0x73, 0x6b, 0x29
        /*0010*/ 	.byte	0x20, 0x3d, 0x3d, 0x20, 0x30, 0x00
	.type		$str$24,@object
	.size		$str$24,(__unnamed_1 - $str$24)
$str$24:
        /*0016*/ 	.byte	0x2f, 0x74, 0x6d, 0x70, 0x2f, 0x63, 0x75, 0x74, 0x6c, 0x61, 0x73, 0x73, 0x5f, 0x73, 0x77, 0x65
        /*0026*/ 	.byte	0x65, 0x70, 0x5f, 0x73, 0x72, 0x63, 0x2f, 0x69, 0x6e, 0x63, 0x6c, 0x75, 0x64, 0x65, 0x2f, 0x63
        /*0036*/ 	.byte	0x75, 0x74, 0x65, 0x2f, 0x70, 0x6f, 0x69, 0x6e, 0x74, 0x65, 0x72, 0x5f, 0x66, 0x6c, 0x61, 0x67
        /*0046*/ 	.byte	0x67, 0x65, 0x64, 0x2e, 0x68, 0x70, 0x70, 0x00
	.type		__unnamed_1,@object
	.size		__unnamed_1,(__unnamed_2 - __unnamed_1)
__unnamed_1:
        /*004e*/ 	.byte	0x61, 0x75, 0x74, 0x6f, 0x20, 0x63, 0x75, 0x74, 0x65, 0x3a, 0x3a, 0x61, 0x73, 0x5f, 0x70, 0x6f
        /* <DEDUP_REMOVED lines=27> */
        /*020e*/ 	.byte	0x31, 0x30, 0x32, 0x34, 0x3e, 0x3e, 0x3e, 0x3e, 0x3e, 0x5d, 0x00
	.type		__unnamed_2,@object
	.size		__unnamed_2,(.L_1 - __unnamed_2)
__unnamed_2:
        /* <DEDUP_REMOVED lines=29> */
.L_1:


//--------------------- .nv.shared._ZN7cutlass13device_kernelINS_4fmha6kernel13FmhaKernelTmaINS1_10collective15FmhaMainloopTmaINS_10bfloat16_tEfN4cute5tupleIJNS7_1CILi64EEENS9_ILi256EEENS9_ILi112EEEEEENS4_13DefaultFusionEJEEENS4_15FmhaFwdEpilogueIS6_fNS8_IJSA_SC_SB_EEEEEJEEEEEvNT_6ParamsE --------------------------
	.section	.nv.shared._ZN7cutlass13device_kernelINS_4fmha6kernel13FmhaKernelTmaINS1_10collective15FmhaMainloopTmaINS_10bfloat16_tEfN4cute5tupleIJNS7_1CILi64EEENS9_ILi256EEENS9_ILi112EEEEEENS4_13DefaultFusionEJEEENS4_15FmhaFwdEpilogueIS6_fNS8_IJSA_SC_SB_EEEEEJEEEEEvNT_6ParamsE,"aw",@nobits
	.sectionflags	@""
	.align	16
	.zero		1024


//--------------------- .nv.shared.reserved.0     --------------------------
	.section	.nv.shared.reserved.0,"aw",@nobits
	.weak		__nv_reservedSMEM_offset_0_alias
	.size		__nv_reservedSMEM_offset_0_alias, 0, 0
	.other		__nv_reservedSMEM_offset_0_alias,@"STO_CUDA_RESERVED_SHARED STV_DEFAULT"
__nv_reservedSMEM_offset_0_alias:
	.zero		0


//--------------------- .nv.global                --------------------------
	.section	.nv.global,"aw",@nobits
.nv.global:
	.type		_ZN39_INTERNAL_709bbb89_4_k_cu_10f2c73a_28074cute1_E,@object
	.size		_ZN39_INTERNAL_709bbb89_4_k_cu_10f2c73a_28074cute1_E,(_ZN39_INTERNAL_709bbb89_4_k_cu_10f2c73a_28074cuda3std3__45__cpo6cbeginE - _ZN39_INTERNAL_709bbb89_4_k_cu_10f2c73a_28074cute1_E)
_ZN39_INTERNAL_709bbb89_4_k_cu_10f2c73a_28074cute1_E:
	.zero		1
	.type		_ZN39_INTERNAL_709bbb89_4_k_cu_10f2c73a_28074cuda3std3__45__cpo6cbeginE,@object
	.size		_ZN39_INTERNAL_709bbb89_4_k_cu_10f2c73a_28074cuda3std3__45__cpo6cbeginE,(_ZN39_INTERNAL_709bbb89_4_k_cu_10f2c73a_28074cuda3std3__48in_placeE - _ZN39_INTERNAL_709bbb89_4_k_cu_10f2c73a_28074cuda3std3__45__cpo6cbeginE)
_ZN39_INTERNAL_709bbb89_4_k_cu_10f2c73a_28074cuda3std3__45__cpo6cbeginE:
	.zero		1
	.type		_ZN39_INTERNAL_709bbb89_4_k_cu_10f2c73a_28074cuda3std3__48in_placeE,@object
	.size		_ZN39_INTERNAL_709bbb89_4_k_cu_10f2c73a_28074cuda3std3__48in_placeE,(_ZN39_INTERNAL_709bbb89_4_k_cu_10f2c73a_28074cuda3std6ranges3__45__cpo9iter_moveE - _ZN39_INTERNAL_709bbb89_4_k_cu_10f2c73a_28074cuda3std3__48in_placeE)
_ZN39_INTERNAL_709bbb89_4_k_cu_10f2c73a_28074cuda3std3__48in_placeE:
	.zero		1
	.type		_ZN39_INTERNAL_709bbb89_4_k_cu_10f2c73a_28074cuda3std6ranges3__45__cpo9iter_moveE,@object
	.size		_ZN39_INTERNAL_709bbb89_4_k_cu_10f2c73a_28074cuda3std6ranges3__45__cpo9iter_moveE,(_ZN39_INTERNAL_709bbb89_4_k_cu_10f2c73a_28074cuda3std3__45__cpo5beginE - _ZN39_INTERNAL_709bbb89_4_k_cu_10f2c73a_28074cuda3std6ranges3__45__cpo9iter_moveE)
_ZN39_INTERNAL_709bbb89_4_k_cu_10f2c73a_28074cuda3std6ranges3__45__cpo9iter_moveE:
	.zero		1
	.type		_ZN39_INTERNAL_709bbb89_4_k_cu_10f2c73a_28074cuda3std3__45__cpo5beginE,@object
	.size		_ZN39_INTERNAL_709bbb89_4_k_cu_10f2c73a_28074cuda3std3__45__cpo5beginE,(_ZN39_INTERNAL_709bbb89_4_k_cu_10f2c73a_28074cuda3std3__441_GLOBAL__N__709bbb89_4_k_cu_10f2c73a_28076ignoreE - _ZN39_INTERNAL_709bbb89_4_k_cu_10f2c73a_28074cuda3std3__45__cpo5beginE)
_ZN39_INTERNAL_709bbb89_4_k_cu_10f2c73a_28074cuda3std3__45__cpo5beginE:
	.zero		1
	.type		_ZN39_INTERNAL_709bbb89_4_k_cu_10f2c73a_28074cuda3std3__441_GLOBAL__N__709bbb89_4_k_cu_10f2c73a_28076ignoreE,@object
	.size		_ZN39_INTERNAL_709bbb89_4_k_cu_10f2c73a_28074cuda3std3__441_GLOBAL__N__709bbb89_4_k_cu_10f2c73a_28076ignoreE,(_ZN39_INTERNAL_709bbb89_4_k_cu_10f2c73a_28074cute7productE - _ZN39_INTERNAL_709bbb89_4_k_cu_10f2c73a_28074cuda3std3__441_GLOBAL__N__709bbb89_4_k_cu_10f2c73a_28076ignoreE)
_ZN39_INTERNAL_709bbb89_4_k_cu_10f2c73a_28074cuda3std3__441_GLOBAL__N__709bbb89_4_k_cu_10f2c73a_28076ignoreE:
	.zero		1
	.type		_ZN39_INTERNAL_709bbb89_4_k_cu_10f2c73a_28074cute7productE,@object
	.size		_ZN39_INTERNAL_709bbb89_4_k_cu_10f2c73a_28074cute7productE,(_ZN39_INTERNAL_709bbb89_4_k_cu_10f2c73a_28074cuda3std3__45__cpo3endE - _ZN39_INTERNAL_709bbb89_4_k_cu_10f2c73a_28074cute7productE)
_ZN39_INTERNAL_709bbb89_4_k_cu_10f2c73a_28074cute7productE:
	.zero		1
	.type		_ZN39_INTERNAL_709bbb89_4_k_cu_10f2c73a_28074cuda3std3__45__cpo3endE,@object
	.size		_ZN39_INTERNAL_709bbb89_4_k_cu_10f2c73a_28074cuda3std3__45__cpo3endE,(_ZN39_INTERNAL_709bbb89_4_k_cu_10f2c73a_28074cuda3std3__419piecewise_constructE - _ZN39_INTERNAL_709bbb89_4_k_cu_10f2c73a_28074cuda3std3__45__cpo3endE)
_ZN39_INTERNAL_709bbb89_4_k_cu_10f2c73a_28074cuda3std3__45__cpo3endE:
	.zero		1
	.type		_ZN39_INTERNAL_709bbb89_4_k_cu_10f2c73a_28074cuda3std3__419piecewise_constructE,@object
	.size		_ZN39_INTERNAL_709bbb89_4_k_cu_10f2c73a_28074cuda3std3__419piecewise_constructE,(_ZN39_INTERNAL_709bbb89_4_k_cu_10f2c73a_28074cuda3std3__45__cpo4cendE - _ZN39_INTERNAL_709bbb89_4_k_cu_10f2c73a_28074cuda3std3__419piecewise_constructE)
_ZN39_INTERNAL_709bbb89_4_k_cu_10f2c73a_28074cuda3std3__419piecewise_constructE:
	.zero		1
	.type		_ZN39_INTERNAL_709bbb89_4_k_cu_10f2c73a_28074cuda3std3__45__cpo4cendE,@object
	.size		_ZN39_INTERNAL_709bbb89_4_k_cu_10f2c73a_28074cuda3std3__45__cpo4cendE,(_ZN39_INTERNAL_709bbb89_4_k_cu_10f2c73a_28074cuda3std6ranges3__45__cpo4swapE - _ZN39_INTERNAL_709bbb89_4_k_cu_10f2c73a_28074cuda3std3__45__cpo4cendE)
_ZN39_INTERNAL_709bbb89_4_k_cu_10f2c73a_28074cuda3std3__45__cpo4cendE:
	.zero		1
	.type		_ZN39_INTERNAL_709bbb89_4_k_cu_10f2c73a_28074cuda3std6ranges3__45__cpo4swapE,@object
	.size		_ZN39_INTERNAL_709bbb89_4_k_cu_10f2c73a_28074cuda3std6ranges3__45__cpo4swapE,(.L_9 - _ZN39_INTERNAL_709bbb89_4_k_cu_10f2c73a_28074cuda3std6ranges3__45__cpo4swapE)
_ZN39_INTERNAL_709bbb89_4_k_cu_10f2c73a_28074cuda3std6ranges3__45__cpo4swapE:
	.zero		1
.L_9:


//--------------------- .nv.constant0._ZN7cutlass13device_kernelINS_4fmha6kernel13FmhaKernelTmaINS1_10collective15FmhaMainloopTmaINS_10bfloat16_tEfN4cute5tupleIJNS7_1CILi64EEENS9_ILi256EEENS9_ILi112EEEEEENS4_13DefaultFusionEJEEENS4_15FmhaFwdEpilogueIS6_fNS8_IJSA_SC_SB_EEEEEJEEEEEvNT_6ParamsE --------------------------
	.section	.nv.constant0._ZN7cutlass13device_kernelINS_4fmha6kernel13FmhaKernelTmaINS1_10collective15FmhaMainloopTmaINS_10bfloat16_tEfN4cute5tupleIJNS7_1CILi64EEENS9_ILi256EEENS9_ILi112EEEEEENS4_13DefaultFusionEJEEENS4_15FmhaFwdEpilogueIS6_fNS8_IJSA_SC_SB_EEEEEJEEEEEvNT_6ParamsE,"a",@progbits
	.sectionflags	@""
	.align	4
.nv.constant0._ZN7cutlass13device_kernelINS_4fmha6kernel13FmhaKernelTmaINS1_10collective15FmhaMainloopTmaINS_10bfloat16_tEfN4cute5tupleIJNS7_1CILi64EEENS9_ILi256EEENS9_ILi112EEEEEENS4_13DefaultFusionEJEEENS4_15FmhaFwdEpilogueIS6_fNS8_IJSA_SC_SB_EEEEEJEEEEEvNT_6ParamsE:
	.zero		2688


//--------------------- SYMBOLS --------------------------

	.type		.nv.reservedSmem.offset0,@object
	.size		.nv.reservedSmem.offset0,0x4
	.type		__assertfail,@function
